	.target	sm_80

	.elftype	@"ET_EXEC"


//--------------------- .note.nv.tkinfo           --------------------------
	.section	.note.nv.tkinfo,"",@"SHT_NOTE"
	.sectionflags	@"SHF_NOTE_NV_TKINFO"
	.tkinfo
        /*0018*/ 	.word	0x00000002
        /*0030*/ 	.string	""
        /*0030*/ 	.string	"ptxas"
        /*0030*/ 	.string	"Cuda compilation tools, release 13.0, V13.0.88"
        /*0030*/ 	.string	"Build cuda_13.0.r13.0/compiler.36424714_0"
        /*0030*/ 	.string	"-v  -suppress-debug-info  -lineinfo  -arch sm_80 "



//--------------------- .note.nv.cuinfo           --------------------------
	.section	.note.nv.cuinfo,"",@"SHT_NOTE"
	.sectionflags	@"SHF_NOTE_NV_CUINFO"
        /*0018*/ 	.short	0x0002
        /*001a*/ 	.short	0x0050
        /*001c*/ 	.short	0x0082
	.zero		2


//--------------------- .nv.info                  --------------------------
	.section	.nv.info,"",@"SHT_CUDA_INFO"
	.align	4


	//----- nvinfo : EIATTR_REGCOUNT
	.align		4
        /*0000*/ 	.byte	0x04, 0x2f
        /*0002*/ 	.short	(.L_1 - .L_0)
	.align		4
.L_0:
        /*0004*/ 	.word	index@(matmul_kernel)
        /*0008*/ 	.word	0x00000020


	//----- nvinfo : EIATTR_FRAME_SIZE
	.align		4
.L_1:
        /*000c*/ 	.byte	0x04, 0x11
        /*000e*/ 	.short	(.L_3 - .L_2)
	.align		4
.L_2:
        /*0010*/ 	.word	index@(matmul_kernel)
        /*0014*/ 	.word	0x000080a8


	//----- nvinfo : EIATTR_MIN_STACK_SIZE
	.align		4
.L_3:
        /*0018*/ 	.byte	0x04, 0x12
        /*001a*/ 	.short	(.L_5 - .L_4)
	.align		4
.L_4:
        /*001c*/ 	.word	index@(matmul_kernel)
        /*0020*/ 	.word	0x000080a8
.L_5:


//--------------------- .nv.info.matmul_kernel    --------------------------
	.section	.nv.info.matmul_kernel,"",@"SHT_CUDA_INFO"
	.sectionflags	@""
	.align	4


	//----- nvinfo : EIATTR_CUDA_API_VERSION
	.align		4
        /*0000*/ 	.byte	0x04, 0x37
        /*0002*/ 	.short	(.L_7 - .L_6)
.L_6:
        /*0004*/ 	.word	0x00000082


	//----- nvinfo : EIATTR_SW2861232_WAR
	.align		4
.L_7:
        /*0008*/ 	.byte	0x01, 0x35
	.zero		2


	//----- nvinfo : EIATTR_PARAM_CBANK
	.align		4
        /*000c*/ 	.byte	0x04, 0x0a
        /*000e*/ 	.short	(.L_9 - .L_8)
	.align		4
.L_8:
        /*0010*/ 	.word	index@(.nv.constant0.matmul_kernel)
        /*0014*/ 	.short	0x0160
        /*0016*/ 	.short	0x0050


	//----- nvinfo : EIATTR_CBANK_PARAM_SIZE
	.align		4
.L_9:
        /*0018*/ 	.byte	0x03, 0x19
        /*001a*/ 	.short	0x0050


	//----- nvinfo : EIATTR_KPARAM_INFO
	.align		4
        /*001c*/ 	.byte	0x04, 0x17
        /*001e*/ 	.short	(.L_11 - .L_10)
.L_10:
        /*0020*/ 	.word	0x00000000
        /*0024*/ 	.short	0x000d
        /*0026*/ 	.short	0x0048
        /*0028*/ 	.byte	0x00, 0xf4, 0x21, 0x00


	//----- nvinfo : EIATTR_KPARAM_INFO
	.align		4
.L_11:
        /*002c*/ 	.byte	0x04, 0x17
        /*002e*/ 	.short	(.L_13 - .L_12)
.L_12:
        /*0030*/ 	.word	0x00000000
        /*0034*/ 	.short	0x000c
        /*0036*/ 	.short	0x0040
        /*0038*/ 	.byte	0x00, 0xf4, 0x21, 0x00


	//----- nvinfo : EIATTR_KPARAM_INFO
	.align		4
.L_13:
        /*003c*/ 	.byte	0x04, 0x17
        /*003e*/ 	.short	(.L_15 - .L_14)
.L_14:
        /*0040*/ 	.word	0x00000000
        /*0044*/ 	.short	0x000b
        /*0046*/ 	.short	0x0038
        /*0048*/ 	.byte	0x00, 0xf0, 0x11, 0x00


	//----- nvinfo : EIATTR_KPARAM_INFO
	.align		4
.L_15:
        /*004c*/ 	.byte	0x04, 0x17
        /*004e*/ 	.short	(.L_17 - .L_16)
.L_16:
        /*0050*/ 	.word	0x00000000
        /*0054*/ 	.short	0x000a
        /*0056*/ 	.short	0x0034
        /*0058*/ 	.byte	0x00, 0xf0, 0x11, 0x00


	//----- nvinfo : EIATTR_KPARAM_INFO
	.align		4
.L_17:
        /*005c*/ 	.byte	0x04, 0x17
        /*005e*/ 	.short	(.L_19 - .L_18)
.L_18:
        /*0060*/ 	.word	0x00000000
        /*0064*/ 	.short	0x0009
        /*0066*/ 	.short	0x0030
        /*0068*/ 	.byte	0x00, 0xf0, 0x11, 0x00


	//----- nvinfo : EIATTR_KPARAM_INFO
	.align		4
.L_19:
        /*006c*/ 	.byte	0x04, 0x17
        /*006e*/ 	.short	(.L_21 - .L_20)
.L_20:
        /*0070*/ 	.word	0x00000000
        /*0074*/ 	.short	0x0008
        /*0076*/ 	.short	0x002c
        /*0078*/ 	.byte	0x00, 0xf0, 0x11, 0x00


	//----- nvinfo : EIATTR_KPARAM_INFO
	.align		4
.L_21:
        /*007c*/ 	.byte	0x04, 0x17
        /*007e*/ 	.short	(.L_23 - .L_22)
.L_22:
        /*0080*/ 	.word	0x00000000
        /*0084*/ 	.short	0x0007
        /*0086*/ 	.short	0x0028
        /*0088*/ 	.byte	0x00, 0xf0, 0x11, 0x00


	//----- nvinfo : EIATTR_KPARAM_INFO
	.align		4
.L_23:
        /*008c*/ 	.byte	0x04, 0x17
        /*008e*/ 	.short	(.L_25 - .L_24)
.L_24:
        /*0090*/ 	.word	0x00000000
        /*0094*/ 	.short	0x0006
        /*0096*/ 	.short	0x0024
        /*0098*/ 	.byte	0x00, 0xf0, 0x11, 0x00


	//----- nvinfo : EIATTR_KPARAM_INFO
	.align		4
.L_25:
        /*009c*/ 	.byte	0x04, 0x17
        /*009e*/ 	.short	(.L_27 - .L_26)
.L_26:
        /*00a0*/ 	.word	0x00000000
        /*00a4*/ 	.short	0x0005
        /*00a6*/ 	.short	0x0020
        /*00a8*/ 	.byte	0x00, 0xf0, 0x11, 0x00


	//----- nvinfo : EIATTR_KPARAM_INFO
	.align		4
.L_27:
        /*00ac*/ 	.byte	0x04, 0x17
        /*00ae*/ 	.short	(.L_29 - .L_28)
.L_28:
        /*00b0*/ 	.word	0x00000000
        /*00b4*/ 	.short	0x0004
        /*00b6*/ 	.short	0x001c
        /*00b8*/ 	.byte	0x00, 0xf0, 0x11, 0x00


	//----- nvinfo : EIATTR_KPARAM_INFO
	.align		4
.L_29:
        /*00bc*/ 	.byte	0x04, 0x17
        /*00be*/ 	.short	(.L_31 - .L_30)
.L_30:
        /*00c0*/ 	.word	0x00000000
        /*00c4*/ 	.short	0x0003
        /*00c6*/ 	.short	0x0018
        /*00c8*/ 	.byte	0x00, 0xf0, 0x11, 0x00


	//----- nvinfo : EIATTR_KPARAM_INFO
	.align		4
.L_31:
        /*00cc*/ 	.byte	0x04, 0x17
        /*00ce*/ 	.short	(.L_33 - .L_32)
.L_32:
        /*00d0*/ 	.word	0x00000000
        /*00d4*/ 	.short	0x0002
        /*00d6*/ 	.short	0x0010
        /*00d8*/ 	.byte	0x00, 0xf4, 0x21, 0x00


	//----- nvinfo : EIATTR_KPARAM_INFO
	.align		4
.L_33:
        /*00dc*/ 	.byte	0x04, 0x17
        /*00de*/ 	.short	(.L_35 - .L_34)
.L_34:
        /*00e0*/ 	.word	0x00000000
        /*00e4*/ 	.short	0x0001
        /*00e6*/ 	.short	0x0008
        /*00e8*/ 	.byte	0x00, 0xf4, 0x21, 0x00


	//----- nvinfo : EIATTR_KPARAM_INFO
	.align		4
.L_35:
        /*00ec*/ 	.byte	0x04, 0x17
        /*00ee*/ 	.short	(.L_37 - .L_36)
.L_36:
        /*00f0*/ 	.word	0x00000000
        /*00f4*/ 	.short	0x0000
        /*00f6*/ 	.short	0x0000
        /*00f8*/ 	.byte	0x00, 0xf4, 0x21, 0x00


	//----- nvinfo : EIATTR_MAXREG_COUNT
	.align		4
.L_37:
        /*00fc*/ 	.byte	0x03, 0x1b
        /*00fe*/ 	.short	0x00ff


	//----- nvinfo : EIATTR_NUM_BARRIERS
	.align		4
        /*0100*/ 	.byte	0x02, 0x4c
        /*0102*/ 	.byte	0x01
	.zero		1


	//----- nvinfo : EIATTR_ANNOTATIONS
	.align		4
        /*0104*/ 	.byte	0x04, 0x55
        /*0106*/ 	.short	(.L_39 - .L_38)


	//   ....[0]....
.L_38:
        /*0108*/ 	.word	0x00000001
        /*010c*/ 	.byte	0x10, 0x05, 0x00, 0x00, 0x01, 0x00, 0x00, 0x00, 0x40, 0x05, 0x00, 0x00, 0x01, 0x00, 0x00, 0x00
        /* <DEDUP_REMOVED lines=2358> */
        /*947c*/ 	.byte	0xe0, 0x9c, 0x02, 0x00


	//----- nvinfo : EIATTR_MERCURY_ISA_VERSION
	.align		4
.L_39:
        /*9480*/ 	.byte	0x03, 0x5f
        /*9482*/ 	.short	0x0000


	//----- nvinfo : EIATTR_EXIT_INSTR_OFFSETS
	.align		4
        /*9484*/ 	.byte	0x04, 0x1c
        /*9486*/ 	.short	(.L_41 - .L_40)


	//   ....[0]....
.L_40:
        /*9488*/ 	.word	0x000c37b0


	//   ....[1]....
        /*948c*/ 	.word	0x000c37e0


	//----- nvinfo : EIATTR_REQNTID
	.align		4
.L_41:
        /*9490*/ 	.byte	0x04, 0x10
        /*9492*/ 	.short	(.L_43 - .L_42)
.L_42:
        /*9494*/ 	.word	0x00000080
        /*9498*/ 	.word	0x00000001
        /*949c*/ 	.word	0x00000001
.L_43:


//--------------------- .nv.callgraph             --------------------------
	.section	.nv.callgraph,"",@"SHT_CUDA_CALLGRAPH"
	.align	4
	.sectionentsize	8
	.align		4
        /*0000*/ 	.word	0x00000000
	.align		4
        /*0004*/ 	.word	0xffffffff
	.align		4
        /*0008*/ 	.word	0x00000000
	.align		4
        /*000c*/ 	.word	0xfffffffe
	.align		4
        /*0010*/ 	.word	0x00000000
	.align		4
        /*0014*/ 	.word	0xfffffffd
	.align		4
        /*0018*/ 	.word	0x00000000
	.align		4
        /*001c*/ 	.word	0xfffffffc


//--------------------- .nv.rel.action            --------------------------
	.section	.nv.rel.action,"",@"SHT_CUDA_RELOCINFO"
	.align	8
	.sectionentsize	8
        /*0000*/ 	.byte	0x73, 0x00, 0x00, 0x00, 0x00, 0x00, 0x00, 0x00, 0x00, 0x00, 0x00, 0x11, 0x25, 0x00, 0x05, 0x36


//--------------------- .nv.constant0.matmul_kernel --------------------------
	.section	.nv.constant0.matmul_kernel,"a",@progbits
	.sectionflags	@""
	.align	4
.nv.constant0.matmul_kernel:
	.zero		432


//--------------------- .text.matmul_kernel       --------------------------
	.section	.text.matmul_kernel,"ax",@progbits
	.sectioninfo	@"SHI_REGISTERS=32"
	.align	128
        .global         matmul_kernel
        .type           matmul_kernel,@function
        .size           matmul_kernel,(.L_x_5 - matmul_kernel)
        .other          matmul_kernel,@"STO_CUDA_ENTRY STV_DEFAULT"
matmul_kernel:
.text.matmul_kernel:
[----:B------:R-:W-:-:S04]  /*0000*/  IMAD.MOV.U32 R1, RZ, RZ, c[0x0][0x28] ;  /* 0x00000a00ff017624 */ /* 0x000fc800078e00ff */
[----:B------:R-:W-:Y:S01]  /*0010*/  IMAD.MOV.U32 R0, RZ, RZ, c[0x0][0x17c] ;  /* 0x00005f00ff007624 */ /* 0x000fe200078e00ff */
[----:B------:R-:W-:Y:S01]  /*0020*/  IADD3 R1, R1, -0x80a8, RZ ;  /* 0xffff7f5801017810 */ /* 0x000fe20007ffe0ff */
[----:B------:R-:W0:Y:S01]  /*0030*/  S2R R12, SR_TID.X ;  /* 0x00000000000c7919 */ /* 0x000e220000002100 */
[----:B------:R-:W-:Y:S02]  /*0040*/  ULDC.64 UR6, c[0x0][0x118] ;  /* 0x0000460000067ab9 */ /* 0x000fe40000000a00 */
[----:B------:R-:W-:-:S04]  /*0050*/  IADD3 R0, R0, 0x1ff, RZ ;  /* 0x000001ff00007810 */ /* 0x000fc80007ffe0ff */
[----:B------:R-:W-:-:S04]  /*0060*/  SHF.R.S32.HI R3, RZ, 0x1f, R0 ;  /* 0x0000001fff037819 */ /* 0x000fc80000011400 */
[----:B------:R-:W-:-:S04]  /*0070*/  LEA.HI R3, R3, R0, RZ, 0x9 ;  /* 0x0000000003037211 */ /* 0x000fc800078f48ff */
[----:B------:R-:W-:Y:S02]  /*0080*/  SHF.R.S32.HI R0, RZ, 0x9, R3 ;  /* 0x00000009ff007819 */ /* 0x000fe40000011403 */
[----:B------:R-:W1:Y:S03]  /*0090*/  S2R R3, SR_CTAID.X ;  /* 0x0000000000037919 */ /* 0x000e660000002500 */
[----:B------:R-:W-:Y:S01]  /*00a0*/  IMAD.SHL.U32 R0, R0, 0x8, RZ ;  /* 0x0000000800007824 */ /* 0x000fe200078e00ff */
[----:B0-----:R-:W-:-:S04]  /*00b0*/  LOP3.LUT R15, R12, 0x7f, RZ, 0xc0, !PT ;  /* 0x0000007f0c0f7812 */ /* 0x001fc800078ec0ff */
[-C--:B------:R-:W-:Y:S02]  /*00c0*/  IABS R7, R0.reuse ;  /* 0x0000000000077213 */ /* 0x080fe40000000000 */
[----:B------:R-:W-:Y:S02]  /*00d0*/  IABS R10, R0 ;  /* 0x00000000000a7213 */ /* 0x000fe40000000000 */
[----:B------:R-:W0:Y:S01]  /*00e0*/  I2F.RP R2, R7 ;  /* 0x0000000700027306 */ /* 0x000e220000209400 */
[----:B-1----:R-:W-:-:S07]  /*00f0*/  IABS R8, R3 ;  /* 0x0000000300087213 */ /* 0x002fce0000000000 */
[----:B0-----:R-:W0:Y:S02]  /*0100*/  MUFU.RCP R2, R2 ;  /* 0x0000000200027308 */ /* 0x001e240000001000 */
[----:B0-----:R-:W-:Y:S01]  /*0110*/  IADD3 R4, R2, 0xffffffe, RZ ;  /* 0x0ffffffe02047810 */ /* 0x001fe20007ffe0ff */
[----:B------:R-:W-:-:S05]  /*0120*/  IMAD.MOV R2, RZ, RZ, -R10 ;  /* 0x000000ffff027224 */ /* 0x000fca00078e0a0a */
[----:B------:R0:W1:Y:S02]  /*0130*/  F2I.FTZ.U32.TRUNC.NTZ R5, R4 ;  /* 0x0000000400057305 */ /* 0x000064000021f000 */
[----:B0-----:R-:W-:Y:S02]  /*0140*/  IMAD.MOV.U32 R4, RZ, RZ, RZ ;  /* 0x000000ffff047224 */ /* 0x001fe400078e00ff */
[----:B-1----:R-:W-:-:S04]  /*0150*/  IMAD.MOV R6, RZ, RZ, -R5 ;  /* 0x000000ffff067224 */ /* 0x002fc800078e0a05 */
[----:B------:R-:W-:Y:S02]  /*0160*/  IMAD R9, R6, R7, RZ ;  /* 0x0000000706097224 */ /* 0x000fe400078e02ff */
[----:B------:R-:W-:Y:S02]  /*0170*/  IMAD.MOV.U32 R6, RZ, RZ, R8 ;  /* 0x000000ffff067224 */ /* 0x000fe400078e0008 */
[----:B------:R-:W-:-:S06]  /*0180*/  IMAD.HI.U32 R5, R5, R9, R4 ;  /* 0x0000000905057227 */ /* 0x000fcc00078e0004 */
[----:B------:R-:W-:-:S04]  /*0190*/  IMAD.HI.U32 R5, R5, R6, RZ ;  /* 0x0000000605057227 */ /* 0x000fc800078e00ff */
[----:B------:R-:W-:-:S05]  /*01a0*/  IMAD R2, R5, R2, R6 ;  /* 0x0000000205027224 */ /* 0x000fca00078e0206 */
[----:B------:R-:W-:-:S13]  /*01b0*/  ISETP.GT.U32.AND P1, PT, R7, R2, PT ;  /* 0x000000020700720c */ /* 0x000fda0003f24070 */
[----:B------:R-:W-:Y:S01]  /*01c0*/  @!P1 IMAD.IADD R2, R2, 0x1, -R7 ;  /* 0x0000000102029824 */ /* 0x000fe200078e0a07 */
[----:B------:R-:W-:Y:S02]  /*01d0*/  @!P1 IADD3 R5, R5, 0x1, RZ ;  /* 0x0000000105059810 */ /* 0x000fe40007ffe0ff */
[----:B------:R-:W-:Y:S02]  /*01e0*/  ISETP.NE.AND P1, PT, R0, RZ, PT ;  /* 0x000000ff0000720c */ /* 0x000fe40003f25270 */
[----:B------:R-:W-:Y:S02]  /*01f0*/  ISETP.GE.U32.AND P0, PT, R2, R7, PT ;  /* 0x000000070200720c */ /* 0x000fe40003f06070 */
[----:B------:R-:W-:-:S04]  /*0200*/  LOP3.LUT R2, R3, R0, RZ, 0x3c, !PT ;  /* 0x0000000003027212 */ /* 0x000fc800078e3cff */
[----:B------:R-:W-:Y:S01]  /*0210*/  ISETP.GE.AND P2, PT, R2, RZ, PT ;  /* 0x000000ff0200720c */ /* 0x000fe20003f46270 */
[----:B------:R-:W-:-:S05]  /*0220*/  IMAD.MOV.U32 R2, RZ, RZ, c[0x0][0x178] ;  /* 0x00005e00ff027624 */ /* 0x000fca00078e00ff */
[----:B------:R-:W-:Y:S02]  /*0230*/  IADD3 R2, R2, 0x7f, RZ ;  /* 0x0000007f02027810 */ /* 0x000fe40007ffe0ff */
[----:B------:R-:W-:-:S05]  /*0240*/  @P0 IADD3 R5, R5, 0x1, RZ ;  /* 0x0000000105050810 */ /* 0x000fca0007ffe0ff */
[----:B------:R-:W-:Y:S01]  /*0250*/  IMAD.MOV.U32 R4, RZ, RZ, R5 ;  /* 0x000000ffff047224 */ /* 0x000fe200078e0005 */
[----:B------:R-:W-:-:S03]  /*0260*/  SHF.R.S32.HI R5, RZ, 0x1f, R2 ;  /* 0x0000001fff057819 */ /* 0x000fc60000011402 */
[----:B------:R-:W-:Y:S01]  /*0270*/  @!P2 IMAD.MOV R4, RZ, RZ, -R4 ;  /* 0x000000ffff04a224 */ /* 0x000fe200078e0a04 */
[----:B------:R-:W-:Y:S02]  /*0280*/  @!P1 LOP3.LUT R4, RZ, R0, RZ, 0x33, !PT ;  /* 0x00000000ff049212 */ /* 0x000fe400078e33ff */
[----:B------:R-:W-:-:S03]  /*0290*/  LEA.HI R5, R5, R2, RZ, 0x7 ;  /* 0x0000000205057211 */ /* 0x000fc600078f38ff */
[----:B------:R-:W-:Y:S02]  /*02a0*/  IMAD.SHL.U32 R2, R4, 0x8, RZ ;  /* 0x0000000804027824 */ /* 0x000fe400078e00ff */
[----:B------:R-:W-:-:S03]  /*02b0*/  IMAD.MOV R4, RZ, RZ, -R4 ;  /* 0x000000ffff047224 */ /* 0x000fc600078e0a04 */
[----:B------:R-:W-:Y:S01]  /*02c0*/  LEA.HI.SX32 R5, R5, -R2, 0x19 ;  /* 0x8000000205057211 */ /* 0x000fe200078fcaff */
[----:B------:R-:W-:Y:S02]  /*02d0*/  IMAD R13, R0, R4, R3 ;  /* 0x00000004000d7224 */ /* 0x000fe400078e0203 */
[----:B------:R-:W-:Y:S01]  /*02e0*/  IMAD.MOV.U32 R4, RZ, RZ, RZ ;  /* 0x000000ffff047224 */ /* 0x000fe200078e00ff */
[----:B------:R-:W-:Y:S02]  /*02f0*/  IMNMX R6, R5, 0x8, PT ;  /* 0x0000000805067817 */ /* 0x000fe40003800200 */
[----:B------:R-:W-:Y:S02]  /*0300*/  IABS R11, R13 ;  /* 0x0000000d000b7213 */ /* 0x000fe40000000000 */
[----:B------:R-:W-:-:S04]  /*0310*/  IABS R9, R6 ;  /* 0x0000000600097213 */ /* 0x000fc80000000000 */
[----:B------:R-:W0:Y:S08]  /*0320*/  I2F.RP R7, R9 ;  /* 0x0000000900077306 */ /* 0x000e300000209400 */
[----:B0-----:R-:W0:Y:S02]  /*0330*/  MUFU.RCP R7, R7 ;  /* 0x0000000700077308 */ /* 0x001e240000001000 */
[----:B0-----:R-:W-:-:S06]  /*0340*/  IADD3 R5, R7, 0xffffffe, RZ ;  /* 0x0ffffffe07057810 */ /* 0x001fcc0007ffe0ff */
[----:B------:R-:W0:Y:S02]  /*0350*/  F2I.FTZ.U32.TRUNC.NTZ R5, R5 ;  /* 0x0000000500057305 */ /* 0x000e24000021f000 */
[----:B0-----:R-:W-:-:S04]  /*0360*/  IMAD.MOV R8, RZ, RZ, -R5 ;  /* 0x000000ffff087224 */ /* 0x001fc800078e0a05 */
[----:B------:R-:W-:-:S04]  /*0370*/  IMAD.MOV.U32 R0, RZ, RZ, R8 ;  /* 0x000000ffff007224 */ /* 0x000fc800078e0008 */
[----:B------:R-:W-:Y:S01]  /*0380*/  IMAD R3, R0, R9, RZ ;  /* 0x0000000900037224 */ /* 0x000fe200078e02ff */
[----:B------:R-:W-:-:S03]  /*0390*/  IABS R0, R6 ;  /* 0x0000000600007213 */ /* 0x000fc60000000000 */
[----:B------:R-:W-:-:S04]  /*03a0*/  IMAD.HI.U32 R4, R5, R3, R4 ;  /* 0x0000000305047227 */ /* 0x000fc800078e0004 */
[----:B------:R-:W-:Y:S02]  /*03b0*/  IMAD.MOV R0, RZ, RZ, -R0 ;  /* 0x000000ffff007224 */ /* 0x000fe400078e0a00 */
        /* <DEDUP_REMOVED lines=9> */
[----:B------:R-:W-:-:S05]  /*0450*/  IMAD.MOV.U32 R0, RZ, RZ, 0x7f ;  /* 0x0000007fff007424 */ /* 0x000fca00078e00ff */
[----:B------:R-:W-:Y:S02]  /*0460*/  IADD3 R16, R0, c[0x0][0x180], RZ ;  /* 0x0000600000107a10 */ /* 0x000fe40007ffe0ff */
[----:B------:R-:W-:Y:S02]  /*0470*/  @P0 IADD3 R4, R4, 0x1, RZ ;  /* 0x0000000104040810 */ /* 0x000fe40007ffe0ff */
[----:B------:R-:W-:-:S03]  /*0480*/  ISETP.GT.AND P0, PT, R16, 0x7f, PT ;  /* 0x0000007f1000780c */ /* 0x000fc60003f04270 */
[----:B------:R-:W-:Y:S01]  /*0490*/  @!P2 IMAD.MOV R4, RZ, RZ, -R4 ;  /* 0x000000ffff04a224 */ /* 0x000fe200078e0a04 */
[----:B------:R-:W-:-:S05]  /*04a0*/  @!P1 LOP3.LUT R4, RZ, R6, RZ, 0x33, !PT ;  /* 0x00000006ff049212 */ /* 0x000fca00078e33ff */
[----:B------:R-:W-:Y:S02]  /*04b0*/  IMAD.MOV R3, RZ, RZ, -R4 ;  /* 0x000000ffff037224 */ /* 0x000fe400078e0a04 */
[----:B------:R-:W-:Y:S02]  /*04c0*/  IMAD.SHL.U32 R14, R4, 0x200, RZ ;  /* 0x00000200040e7824 */ /* 0x000fe400078e00ff */
[----:B------:R-:W-:-:S03]  /*04d0*/  IMAD R3, R6, R3, R13 ;  /* 0x0000000306037224 */ /* 0x000fc600078e020d */
[----:B------:R-:W-:Y:S01]  /*04e0*/  IADD3 R4, R14, 0x1, RZ ;  /* 0x000000010e047810 */ /* 0x000fe20007ffe0ff */
[----:B------:R-:W-:Y:S01]  /*04f0*/  IMAD.IADD R0, R2, 0x1, R3 ;  /* 0x0000000102007824 */ /* 0x000fe200078e0203 */
[C---:B------:R-:W-:Y:S01]  /*0500*/  IADD3 R2, R14.reuse, 0x2, RZ ;  /* 0x000000020e027810 */ /* 0x040fe20007ffe0ff */
[----:B------:R-:W-:Y:S01]  /*0510*/  STL [R1+0xbdc], R14 ;  /* 0x000bdc0e01007387 */ /* 0x000fe20000100800 */
[C---:B------:R-:W-:Y:S02]  /*0520*/  IADD3 R3, R14.reuse, 0x3, RZ ;  /* 0x000000030e037810 */ /* 0x040fe40007ffe0ff */
[C---:B------:R-:W-:Y:S01]  /*0530*/  IADD3 R5, R14.reuse, 0x1f3, RZ ;  /* 0x000001f30e057810 */ /* 0x040fe20007ffe0ff */
[----:B------:R0:W-:Y:S01]  /*0540*/  STL [R1+0x22d4], R4 ;  /* 0x0022d40401007387 */ /* 0x0001e20000100800 */
[C---:B------:R-:W-:Y:S02]  /*0550*/  IADD3 R28, R14.reuse, 0x1fc, RZ ;  /* 0x000001fc0e1c7810 */ /* 0x040fe40007ffe0ff */
[C---:B------:R-:W-:Y:S01]  /*0560*/  IADD3 R29, R14.reuse, 0x1ff, RZ ;  /* 0x000001ff0e1d7810 */ /* 0x040fe20007ffe0ff */
[----:B------:R1:W-:Y:S04]  /*0570*/  STL [R1+0x22d8], R2 ;  /* 0x0022d80201007387 */ /* 0x0003e80000100800 */
[----:B------:R2:W-:Y:S01]  /*0580*/  STL [R1+0x22dc], R3 ;  /* 0x0022dc0301007387 */ /* 0x0005e20000100800 */
[----:B0-----:R-:W-:-:S02]  /*0590*/  IADD3 R4, R14, 0x4, RZ ;  /* 0x000000040e047810 */ /* 0x001fc40007ffe0ff */
[----:B-1----:R-:W-:-:S03]  /*05a0*/  IADD3 R2, R14, 0x5, RZ ;  /* 0x000000050e027810 */ /* 0x002fc60007ffe0ff */
[----:B------:R0:W-:Y:S01]  /*05b0*/  STL [R1+0x22e0], R4 ;  /* 0x0022e00401007387 */ /* 0x0001e20000100800 */
[----:B--2---:R-:W-:-:S03]  /*05c0*/  IADD3 R3, R14, 0x6, RZ ;  /* 0x000000060e037810 */ /* 0x004fc60007ffe0ff */
[----:B------:R1:W-:Y:S04]  /*05d0*/  STL [R1+0x22e4], R2 ;  /* 0x0022e40201007387 */ /* 0x0003e80000100800 */
[----:B------:R2:W-:Y:S01]  /*05e0*/  STL [R1+0x22e8], R3 ;  /* 0x0022e80301007387 */ /* 0x0005e20000100800 */
[C---:B0-----:R-:W-:Y:S02]  /*05f0*/  IADD3 R4, R14.reuse, 0x7, RZ ;  /* 0x000000070e047810 */ /* 0x041fe40007ffe0ff */
        /* <DEDUP_REMOVED lines=944> */
[----:B--2---:R-:W-:Y:S01]  /*4100*/  IMAD R3, R0, 0x80, R15 ;  /* 0x0000008000037824 */ /* 0x004fe200078e020f */
[C---:B------:R-:W-:Y:S02]  /*4110*/  IADD3 R0, R14.reuse, 0x1e0, RZ ;  /* 0x000001e00e007810 */ /* 0x040fe40007ffe0ff */
[----:B------:R1:W-:Y:S04]  /*4120*/  STL [R1+0x2a48], R2 ;  /* 0x002a480201007387 */ /* 0x0003e80000100800 */
[----:B------:R2:W-:Y:S01]  /*4130*/  STL [R1+0x22c4], R3 ;  /* 0x0022c40301007387 */ /* 0x0005e20000100800 */
[----:B0-----:R-:W-:-:S03]  /*4140*/  IADD3 R4, R14, 0x1ee, RZ ;  /* 0x000001ee0e047810 */ /* 0x001fc60007ffe0ff */
[----:B------:R0:W-:Y:S01]  /*4150*/  STL [R1+0x2a44], R0 ;  /* 0x002a440001007387 */ /* 0x0001e20000100800 */
[C---:B-1----:R-:W-:Y:S02]  /*4160*/  IADD3 R2, R14.reuse, 0x1e1, RZ ;  /* 0x000001e10e027810 */ /* 0x042fe40007ffe0ff */
[----:B--2---:R-:W-:-:S03]  /*4170*/  IADD3 R3, R14, 0x1e2, RZ ;  /* 0x000001e20e037810 */ /* 0x004fc60007ffe0ff */
[----:B------:R1:W-:Y:S01]  /*4180*/  STL [R1+0x2a50], R2 ;  /* 0x002a500201007387 */ /* 0x0003e20000100800 */
[----:B0-----:R-:W-:-:S03]  /*4190*/  IADD3 R0, R14, 0x1e3, RZ ;  /* 0x000001e30e007810 */ /* 0x001fc60007ffe0ff */
[----:B------:R0:W-:Y:S04]  /*41a0*/  STL [R1+0x2a4c], R3 ;  /* 0x002a4c0301007387 */ /* 0x0001e80000100800 */
[----:B------:R2:W-:Y:S01]  /*41b0*/  STL [R1+0x2a54], R0 ;  /* 0x002a540001007387 */ /* 0x0005e20000100800 */
[C---:B-1----:R-:W-:Y:S02]  /*41c0*/  IADD3 R2, R14.reuse, 0x1e4, RZ ;  /* 0x000001e40e027810 */ /* 0x042fe40007ffe0ff */
[----:B0-----:R-:W-:-:S03]  /*41d0*/  IADD3 R3, R14, 0x1e5, RZ ;  /* 0x000001e50e037810 */ /* 0x001fc60007ffe0ff */
        /* <DEDUP_REMOVED lines=16> */
[----:B0-----:R-:W-:-:S03]  /*42e0*/  IADD3 R2, R14, 0x1ed, RZ ;  /* 0x000001ed0e027810 */ /* 0x001fc60007ffe0ff */
[----:B------:R0:W-:Y:S01]  /*42f0*/  STL [R1+0x2a80], R4 ;  /* 0x002a800401007387 */ /* 0x0001e20000100800 */
[----:B-1----:R-:W-:-:S03]  /*4300*/  IADD3 R3, R14, 0x1f0, RZ ;  /* 0x000001f00e037810 */ /* 0x002fc60007ffe0ff */
[----:B------:R-:W-:Y:S01]  /*4310*/  STL [R1+0x2a7c], R2 ;  /* 0x002a7c0201007387 */ /* 0x000fe20000100800 */
[C---:B--2---:R-:W-:Y:S02]  /*4320*/  IADD3 R0, R14.reuse, 0x1ef, RZ ;  /* 0x000001ef0e007810 */ /* 0x044fe40007ffe0ff */
[----:B0-----:R-:W-:-:S03]  /*4330*/  IADD3 R4, R14, 0x1f4, RZ ;  /* 0x000001f40e047810 */ /* 0x001fc60007ffe0ff */
[----:B------:R0:W-:Y:S04]  /*4340*/  STL [R1+0x2a84], R0 ;  /* 0x002a840001007387 */ /* 0x0001e80000100800 */
[----:B------:R1:W-:Y:S01]  /*4350*/  STL [R1+0x2a88], R3 ;  /* 0x002a880301007387 */ /* 0x0003e20000100800 */
[C---:B0-----:R-:W-:Y:S02]  /*4360*/  IADD3 R0, R14.reuse, 0x1f1, RZ ;  /* 0x000001f10e007810 */ /* 0x041fe40007ffe0ff */
[----:B-1----:R-:W-:-:S03]  /*4370*/  IADD3 R3, R14, 0x1f2, RZ ;  /* 0x000001f20e037810 */ /* 0x002fc60007ffe0ff */
[----:B------:R0:W-:Y:S04]  /*4380*/  STL [R1+0x2a90], R0 ;  /* 0x002a900001007387 */ /* 0x0001e80000100800 */
[----:B------:R1:W-:Y:S04]  /*4390*/  STL [R1+0x2a9c], R5 ;  /* 0x002a9c0501007387 */ /* 0x0003e80000100800 */
[----:B------:R-:W-:Y:S01]  /*43a0*/  STL [R1+0x2a94], R3 ;  /* 0x002a940301007387 */ /* 0x000fe20000100800 */
[----:B0-----:R-:W-:-:S03]  /*43b0*/  IADD3 R0, R14, 0x1f5, RZ ;  /* 0x000001f50e007810 */ /* 0x001fc60007ffe0ff */
[----:B------:R0:W-:Y:S01]  /*43c0*/  STL [R1+0x2aa0], R4 ;  /* 0x002aa00401007387 */ /* 0x0001e20000100800 */
[----:B-1----:R-:W-:-:S03]  /*43d0*/  IADD3 R5, R14, 0x1f6, RZ ;  /* 0x000001f60e057810 */ /* 0x002fc60007ffe0ff */
[----:B------:R1:W-:Y:S04]  /*43e0*/  STL [R1+0x2aa8], R0 ;  /* 0x002aa80001007387 */ /* 0x0003e80000100800 */
[----:B------:R2:W-:Y:S01]  /*43f0*/  STL [R1+0x2aac], R5 ;  /* 0x002aac0501007387 */ /* 0x0005e20000100800 */
[C---:B0-----:R-:W-:Y:S02]  /*4400*/  IADD3 R4, R14.reuse, 0x1f7, RZ ;  /* 0x000001f70e047810 */ /* 0x041fe40007ffe0ff */
[----:B-1----:R-:W-:-:S03]  /*4410*/  IADD3 R0, R14, 0x1f8, RZ ;  /* 0x000001f80e007810 */ /* 0x002fc60007ffe0ff */
[----:B------:R0:W-:Y:S01]  /*4420*/  STL [R1+0x2ab4], R4 ;  /* 0x002ab40401007387 */ /* 0x0001e20000100800 */
[----:B--2---:R-:W-:-:S03]  /*4430*/  IADD3 R5, R14, 0x1f9, RZ ;  /* 0x000001f90e057810 */ /* 0x004fc60007ffe0ff */
[----:B------:R1:W-:Y:S04]  /*4440*/  STL [R1+0x2ab8], R0 ;  /* 0x002ab80001007387 */ /* 0x0003e80000100800 */
[----:B------:R-:W-:Y:S01]  /*4450*/  STL [R1+0x2ac0], R5 ;  /* 0x002ac00501007387 */ /* 0x000fe20000100800 */
[C---:B0-----:R-:W-:Y:S02]  /*4460*/  IADD3 R4, R14.reuse, 0x1fa, RZ ;  /* 0x000001fa0e047810 */ /* 0x041fe40007ffe0ff */
[----:B-1----:R-:W-:-:S03]  /*4470*/  IADD3 R0, R14, 0x1fb, RZ ;  /* 0x000001fb0e007810 */ /* 0x002fc60007ffe0ff */
[----:B------:R0:W-:Y:S04]  /*4480*/  STL [R1+0x2ac4], R4 ;  /* 0x002ac40401007387 */ /* 0x0001e80000100800 */
[----:B------:R1:W-:Y:S01]  /*4490*/  STL [R1+0x2abc], R0 ;  /* 0x002abc0001007387 */ /* 0x0003e20000100800 */
[C---:B0-----:R-:W-:Y:S02]  /*44a0*/  IADD3 R4, R14.reuse, 0x1fd, RZ ;  /* 0x000001fd0e047810 */ /* 0x041fe40007ffe0ff */
[----:B-1----:R-:W-:-:S03]  /*44b0*/  IADD3 R0, R14, 0x1fe, RZ ;  /* 0x000001fe0e007810 */ /* 0x002fc60007ffe0ff */
[----:B------:R0:W-:Y:S04]  /*44c0*/  STL [R1+0x2aa4], R4 ;  /* 0x002aa40401007387 */ /* 0x0001e80000100800 */
[----:B------:R0:W-:Y:S04]  /*44d0*/  STL [R1+0x2ab0], R28 ;  /* 0x002ab01c01007387 */ /* 0x0001e80000100800 */
[----:B------:R0:W-:Y:S04]  /*44e0*/  STL [R1+0x2a98], R0 ;  /* 0x002a980001007387 */ /* 0x0001e80000100800 */
[----:B------:R0:W-:Y:S01]  /*44f0*/  STL [R1+0x2a8c], R29 ;  /* 0x002a8c1d01007387 */ /* 0x0001e20000100800 */
[----:B------:R-:W-:Y:S05]  /*4500*/  @P0 BRA `(.L_x_0) ;  /* 0x00000f8000000947 */ /* 0x000fea0003800000 */
[----:B------:R1:W-:Y:S01]  /*4510*/  STL [R1], RZ ;  /* 0x000000ff01007387 */ /* 0x0003e20000100800 */
[----:B0-----:R-:W-:Y:S01]  /*4520*/  IMAD.SHL.U32 R0, R12, 0x40, RZ ;  /* 0x000000400c007824 */ /* 0x001fe200078e00ff */
[----:B------:R-:W-:Y:S01]  /*4530*/  CS2R R24, SRZ ;  /* 0x0000000000187805 */ /* 0x000fe2000001ff00 */
[----:B------:R-:W-:Y:S01]  /*4540*/  CS2R R26, SRZ ;  /* 0x00000000001a7805 */ /* 0x000fe2000001ff00 */
[----:B------:R1:W-:Y:S01]  /*4550*/  STL [R1+0x4], RZ ;  /* 0x000004ff01007387 */ /* 0x0003e20000100800 */
[----:B------:R-:W-:Y:S01]  /*4560*/  CS2R R20, SRZ ;  /* 0x0000000000147805 */ /* 0x000fe2000001ff00 */
[----:B------:R-:W-:Y:S01]  /*4570*/  LOP3.LUT R0, R0, 0x1800, RZ, 0xc0, !PT ;  /* 0x0000180000007812 */ /* 0x000fe200078ec0ff */
[----:B------:R-:W-:Y:S01]  /*4580*/  CS2R R22, SRZ ;  /* 0x0000000000167805 */ /* 0x000fe2000001ff00 */
[----:B------:R1:W-:Y:S01]  /*4590*/  STL [R1+0x8], RZ ;  /* 0x000008ff01007387 */ /* 0x0003e20000100800 */
[----:B------:R-:W-:Y:S01]  /*45a0*/  CS2R R16, SRZ ;  /* 0x0000000000107805 */ /* 0x000fe2000001ff00 */
[----:B------:R-:W-:Y:S01]  /*45b0*/  CS2R R18, SRZ ;  /* 0x0000000000127805 */ /* 0x000fe2000001ff00 */
[----:B------:R-:W-:Y:S01]  /*45c0*/  CS2R R12, SRZ ;  /* 0x00000000000c7805 */ /* 0x000fe2000001ff00 */
[----:B------:R1:W-:Y:S01]  /*45d0*/  STL [R1+0xc], RZ ;  /* 0x00000cff01007387 */ /* 0x0003e20000100800 */
[----:B------:R-:W-:Y:S01]  /*45e0*/  CS2R R14, SRZ ;  /* 0x00000000000e7805 */ /* 0x000fe2000001ff00 */
[----:B------:R-:W-:Y:S01]  /*45f0*/  CS2R R8, SRZ ;  /* 0x0000000000087805 */ /* 0x000fe2000001ff00 */
[----:B------:R-:W-:Y:S01]  /*4600*/  CS2R R10, SRZ ;  /* 0x00000000000a7805 */ /* 0x000fe2000001ff00 */
[----:B------:R1:W-:Y:S01]  /*4610*/  STL [R1+0x10], RZ ;  /* 0x000010ff01007387 */ /* 0x0003e20000100800 */
[----:B------:R-:W-:Y:S01]  /*4620*/  CS2R R4, SRZ ;  /* 0x0000000000047805 */ /* 0x000fe2000001ff00 */
[----:B------:R-:W-:-:S02]  /*4630*/  CS2R R6, SRZ ;  /* 0x0000000000067805 */ /* 0x000fc4000001ff00 */
[----:B------:R1:W-:Y:S04]  /*4640*/  STL [R1+0x14], RZ ;  /* 0x000014ff01007387 */ /* 0x0003e80000100800 */
        /* <DEDUP_REMOVED lines=183> */
[----:B------:R1:W-:Y:S04]  /*51c0*/  STL [R1+0x22c8], R0 ;  /* 0x0022c80001007387 */ /* 0x0003e80000100800 */
        /* <DEDUP_REMOVED lines=42> */
[----:B------:R1:W-:Y:S01]  /*5470*/  STL [R1+0x3ac], RZ ;  /* 0x0003acff01007387 */ /* 0x0003e20000100800 */
[----:B------:R-:W-:Y:S05]  /*5480*/  BRA `(.L_x_1) ;  /* 0x000ad67000007947 */ /* 0x000fea0003800000 */
.L_x_0:
[----:B------:R-:W-:Y:S01]  /*5490*/  IABS R11, c[0x0][0x178] ;  /* 0x00005e00000b7a13 */ /* 0x000fe20000000000 */
[----:B------:R-:W-:Y:S01]  /*54a0*/  IMAD.MOV.U32 R15, RZ, RZ, R2 ;  /* 0x000000ffff0f7224 */ /* 0x000fe200078e0002 */
[----:B------:R-:W2:Y:S02]  /*54b0*/  LDL R26, [R1+0x2abc] ;  /* 0x002abc00011a7983 */ /* 0x000ea40000100800 */
[----:B------:R-:W1:Y:S02]  /*54c0*/  I2F.RP R2, R11 ;  /* 0x0000000b00027306 */ /* 0x000e640000209400 */
[----:B------:R-:W3:Y:S04]  /*54d0*/  LDL R27, [R1+0x2ac4] ;  /* 0x002ac400011b7983 */ /* 0x000ee80000100800 */
[----:B------:R-:W4:Y:S04]  /*54e0*/  LDL R8, [R1+0x22c4] ;  /* 0x0022c40001087983 */ /* 0x000f280000100800 */
[----:B------:R-:W5:Y:S04]  /*54f0*/  LDL R20, [R1+0x2ac0] ;  /* 0x002ac00001147983 */ /* 0x000f680000100800 */
[----:B------:R-:W2:Y:S01]  /*5500*/  LDL R22, [R1+0x2ab8] ;  /* 0x002ab80001167983 */ /* 0x000ea20000100800 */
[----:B-1----:R-:W1:Y:S01]  /*5510*/  MUFU.RCP R2, R2 ;  /* 0x0000000200027308 */ /* 0x002e620000001000 */
[----:B------:R-:W-:-:S02]  /*5520*/  IMAD.MOV.U32 R18, RZ, RZ, R3 ;  /* 0x000000ffff127224 */ /* 0x000fc400078e0003 */
[----:B------:R-:W2:Y:S04]  /*5530*/  LDL R23, [R1+0x2aac] ;  /* 0x002aac0001177983 */ /* 0x000ea80000100800 */
[----:B------:R-:W2:Y:S04]  /*5540*/  LDL R10, [R1+0x2aa8] ;  /* 0x002aa800010a7983 */ /* 0x000ea80000100800 */
[----:B------:R-:W2:Y:S04]  /*5550*/  LDL R7, [R1+0x2a84] ;  /* 0x002a840001077983 */ /* 0x000ea80000100800 */
[----:B------:R-:W2:Y:S01]  /*5560*/  LDL R21, [R1+0x2ab4] ;  /* 0x002ab40001157983 */ /* 0x000ea20000100800 */
[----:B-1----:R-:W-:-:S03]  /*5570*/  IADD3 R2, R2, 0xffffffe, RZ ;  /* 0x0ffffffe02027810 */ /* 0x002fc60007ffe0ff */
[----:B------:R-:W2:Y:S01]  /*5580*/  LDL R16, [R1+0x2aa0] ;  /* 0x002aa00001107983 */ /* 0x000ea20000100800 */
[----:B------:R1:W0:Y:S03]  /*5590*/  F2I.FTZ.U32.TRUNC.NTZ R3, R2 ;  /* 0x0000000200037305 */ /* 0x000226000021f000 */
[----:B------:R-:W2:Y:S04]  /*55a0*/  LDL R17, [R1+0x2a9c] ;  /* 0x002a9c0001117983 */ /* 0x000ea80000100800 */
[----:B------:R-:W2:Y:S01]  /*55b0*/  LDL R19, [R1+0x2a90] ;  /* 0x002a900001137983 */ /* 0x000ea20000100800 */
[----:B-1----:R-:W-:-:S03]  /*55c0*/  IMAD.MOV.U32 R2, RZ, RZ, RZ ;  /* 0x000000ffff027224 */ /* 0x002fc600078e00ff */
[----:B------:R-:W2:Y:S04]  /*55d0*/  LDL R12, [R1+0x2a78] ;  /* 0x002a7800010c7983 */ /* 0x000ea80000100800 */
[----:B------:R-:W2:Y:S01]  /*55e0*/  LDL R14, [R1+0x2a80] ;  /* 0x002a8000010e7983 */ /* 0x000ea20000100800 */
[----:B0-----:R-:W-:-:S03]  /*55f0*/  IMAD.MOV R9, RZ, RZ, -R3 ;  /* 0x000000ffff097224 */ /* 0x001fc600078e0a03 */
[----:B------:R-:W2:Y:S01]  /*5600*/  LDL R13, [R1+0x2a88] ;  /* 0x002a8800010d7983 */ /* 0x000ea20000100800 */
[----:B------:R-:W-:-:S04]  /*5610*/  IMAD R9, R9, R11, RZ ;  /* 0x0000000b09097224 */ /* 0x000fc800078e02ff */
[----:B------:R-:W-:Y:S02]  /*5620*/  IMAD.HI.U32 R9, R3, R9, R2 ;  /* 0x0000000903097227 */ /* 0x000fe400078e0002 */
[----:B------:R-:W2:Y:S04]  /*5630*/  LDL R3, [R1+0x2a98] ;  /* 0x002a980001037983 */ /* 0x000ea80000100800 */
[----:B------:R-:W3:Y:S01]  /*5640*/  LDL R2, [R1+0x2aa4] ;  /* 0x002aa40001027983 */ /* 0x000ee20000100800 */
[----:B------:R-:W-:Y:S01]  /*5650*/  IMAD.MOV.U32 R24, RZ, RZ, R29 ;  /* 0x000000ffff187224 */ /* 0x000fe200078e001d */
[----:B------:R-:W-:-:S04]  /*5660*/  IABS R29, c[0x0][0x17c] ;  /* 0x00005f00001d7a13 */ /* 0x000fc80000000000 */
[----:B------:R-:W0:Y:S08]  /*5670*/  I2F.RP R0, R29 ;  /* 0x0000001d00007306 */ /* 0x000e300000209400 */
[----:B0-----:R-:W0:Y:S01]  /*5680*/  MUFU.RCP R0, R0 ;  /* 0x0000000000007308 */ /* 0x001e220000001000 */
[----:B------:R-:W1:Y:S01]  /*5690*/  S2R R6, SR_TID.X ;  /* 0x0000000000067919 */ /* 0x000e620000002100 */
[----:B0-----:R-:W-:-:S06]  /*56a0*/  IADD3 R0, R0, 0xffffffe, RZ ;  /* 0x0ffffffe00007810 */ /* 0x001fcc0007ffe0ff */
[----:B------:R1:W0:Y:S01]  /*56b0*/  F2I.FTZ.U32.TRUNC.NTZ R5, R0 ;  /* 0x0000000000057305 */ /* 0x000222000021f000 */
[----:B------:R-:W-:Y:S02]  /*56c0*/  IMAD.MOV.U32 R25, RZ, RZ, R28 ;  /* 0x000000ffff197224 */ /* 0x000fe400078e001c */
[----:B------:R-:W-:Y:S01]  /*56d0*/  IMAD.MOV.U32 R4, RZ, RZ, RZ ;  /* 0x000000ffff047224 */ /* 0x000fe200078e00ff */
[----:B-1----:R-:W-:Y:S01]  /*56e0*/  LOP3.LUT R0, R6, 0x7, RZ, 0xc0, !PT ;  /* 0x0000000706007812 */ /* 0x002fe200078ec0ff */
[----:B0-----:R-:W-:-:S04]  /*56f0*/  IMAD.MOV R28, RZ, RZ, -R5 ;  /* 0x000000ffff1c7224 */ /* 0x001fc800078e0a05 */
[----:B------:R-:W-:-:S04]  /*5700*/  IMAD R28, R28, R29, RZ ;  /* 0x0000001d1c1c7224 */ /* 0x000fc800078e02ff */
[----:B------:R-:W-:-:S04]  /*5710*/  IMAD.HI.U32 R28, R5, R28, R4 ;  /* 0x0000001c051c7227 */ /* 0x000fc800078e0004 */
[----:B------:R-:W-:Y:S02]  /*5720*/  IMAD.SHL.U32 R4, R0, 0x10, RZ ;  /* 0x0000001000047824 */ /* 0x000fe400078e00ff */
[----:B------:R-:W-:Y:S01]  /*5730*/  IMAD.SHL.U32 R6, R6, 0x2, RZ ;  /* 0x0000000206067824 */ /* 0x000fe200078e00ff */
[----:B----4-:R-:W-:-:S05]  /*5740*/  IABS R8, R8 ;  /* 0x0000000800087213 */ /* 0x010fca0000000000 */
[----:B------:R-:W-:-:S04]  /*5750*/  IMAD.HI.U32 R9, R9, R8, RZ ;  /* 0x0000000809097227 */ /* 0x000fc800078e00ff */
[----:B------:R-:W-:-:S04]  /*5760*/  IMAD.MOV R9, RZ, RZ, -R9 ;  /* 0x000000ffff097224 */ /* 0x000fc800078e0a09 */
[----:B------:R-:W-:Y:S02]  /*5770*/  IMAD R8, R11, R9, R8 ;  /* 0x000000090b087224 */ /* 0x000fe400078e0208 */
[----:B--2---:R-:W-:Y:S01]  /*5780*/  IMAD.MOV.U32 R5, RZ, RZ, R3 ;  /* 0x000000ffff057224 */ /* 0x004fe200078e0003 */
[----:B------:R-:W-:Y:S01]  /*5790*/  IABS R3, R24 ;  /* 0x0000001800037213 */ /* 0x000fe20000000000 */
[----:B------:R-:W-:Y:S02]  /*57a0*/  IMAD.MOV.U32 R24, RZ, RZ, R25 ;  /* 0x000000ffff187224 */ /* 0x000fe400078e0019 */
[----:B------:R-:W-:-:S04]  /*57b0*/  IMAD.SHL.U32 R25, R0, 0x100, RZ ;  /* 0x0000010000197824 */ /* 0x000fc800078e00ff */
[----:B------:R-:W-:Y:S02]  /*57c0*/  IMAD.IADD R0, R25, 0x1, R4 ;  /* 0x0000000119007824 */ /* 0x000fe400078e0204 */
[----:B------:R-:W-:Y:S02]  /*57d0*/  IMAD.MOV.U32 R25, RZ, RZ, R26 ;  /* 0x000000ffff197224 */ /* 0x000fe400078e001a */
[----:B---3--:R-:W-:Y:S01]  /*57e0*/  IMAD.MOV.U32 R26, RZ, RZ, R27 ;  /* 0x000000ffff1a7224 */ /* 0x008fe200078e001b */
[----:B------:R-:W-:Y:S01]  /*57f0*/  IABS R5, R5 ;  /* 0x0000000500057213 */ /* 0x000fe20000000000 */
[----:B-----5:R-:W-:Y:S01]  /*5800*/  IMAD.MOV.U32 R27, RZ, RZ, R20 ;  /* 0x000000ffff1b7224 */ /* 0x020fe200078e0014 */
[----:B------:R-:W-:Y:S01]  /*5810*/  LOP3.LUT R4, R4, 0x30, R6, 0x78, !PT ;  /* 0x0000003004047812 */ /* 0x000fe200078e7806 */
[----:B------:R-:W-:Y:S01]  /*5820*/  IMAD.MOV.U32 R20, RZ, RZ, R22 ;  /* 0x000000ffff147224 */ /* 0x000fe200078e0016 */
[----:B------:R-:W-:Y:S01]  /*5830*/  IABS R2, R2 ;  /* 0x0000000200027213 */ /* 0x000fe20000000000 */
[----:B------:R-:W-:-:S02]  /*5840*/  IMAD.MOV.U32 R22, RZ, RZ, R23 ;  /* 0x000000ffff167224 */ /* 0x000fc400078e0017 */
[----:B------:R-:W-:Y:S01]  /*5850*/  IMAD.MOV.U32 R23, RZ, RZ, R10 ;  /* 0x000000ffff177224 */ /* 0x000fe200078e000a */
[----:B------:R-:W-:Y:S01]  /*5860*/  LOP3.LUT R0, R0, 0x10, R6, 0x78, !PT ;  /* 0x0000001000007812 */ /* 0x000fe200078e7806 */
[----:B------:R-:W-:Y:S01]  /*5870*/  IMAD.MOV.U32 R10, RZ, RZ, R7 ;  /* 0x000000ffff0a7224 */ /* 0x000fe200078e0007 */
[----:B------:R0:W-:Y:S01]  /*5880*/  STL [R1+0x794], R4 ;  /* 0x0007940401007387 */ /* 0x0001e20000100800 */
[----:B------:R-:W-:-:S04]  /*5890*/  IMAD.HI.U32 R7, R28, R3, RZ ;  /* 0x000000031c077227 */ /* 0x000fc800078e00ff */
[C---:B------:R-:W-:Y:S01]  /*58a0*/  IMAD.HI.U32 R6, R28.reuse, R5, RZ ;  /* 0x000000051c067227 */ /* 0x040fe200078e00ff */
[----:B------:R1:W-:Y:S03]  /*58b0*/  STL [R1+0x798], R0 ;  /* 0x0007980001007387 */ /* 0x0003e60000100800 */
[----:B0-----:R-:W-:-:S04]  /*58c0*/  IMAD.HI.U32 R4, R28, R2, RZ ;  /* 0x000000021c047227 */ /* 0x001fc800078e00ff */
[----:B------:R-:W-:Y:S02]  /*58d0*/  IMAD.MOV R7, RZ, RZ, -R7 ;  /* 0x000000ffff077224 */ /* 0x000fe400078e0a07 */
[----:B------:R-:W-:Y:S01]  /*58e0*/  IMAD.MOV R6, RZ, RZ, -R6 ;  /* 0x000000ffff067224 */ /* 0x000fe200078e0a06 */
[----:B-1----:R-:W-:Y:S01]  /*58f0*/  IABS R0, R24 ;  /* 0x0000001800007213 */ /* 0x002fe20000000000 */
[----:B------:R-:W-:Y:S02]  /*5900*/  IMAD.MOV R4, RZ, RZ, -R4 ;  /* 0x000000ffff047224 */ /* 0x000fe400078e0a04 */
[C---:B------:R-:W-:Y:S02]  /*5910*/  IMAD R7, R29.reuse, R7, R3 ;  /* 0x000000071d077224 */ /* 0x040fe400078e0203 */
[C---:B------:R-:W-:Y:S02]  /*5920*/  IMAD R5, R29.reuse, R6, R5 ;  /* 0x000000061d057224 */ /* 0x040fe400078e0205 */
[----:B------:R-:W-:Y:S01]  /*5930*/  IMAD R2, R29, R4, R2 ;  /* 0x000000041d027224 */ /* 0x000fe200078e0202 */
[----:B------:R0:W-:Y:S01]  /*5940*/  STL [R1+0x910], R8 ;  /* 0x0009100801007387 */ /* 0x0001e20000100800 */
[----:B------:R-:W-:Y:S01]  /*5950*/  IMAD.HI.U32 R3, R28, R0, RZ ;  /* 0x000000001c037227 */ /* 0x000fe200078e00ff */
[----:B------:R-:W-:-:S02]  /*5960*/  IABS R4, R26 ;  /* 0x0000001a00047213 */ /* 0x000fc40000000000 */
[----:B------:R-:W-:Y:S01]  /*5970*/  STL [R1+0x68], R7 ;  /* 0x0000680701007387 */ /* 0x000fe20000100800 */
[----:B------:R-:W-:-:S03]  /*5980*/  IMAD.MOV R3, RZ, RZ, -R3 ;  /* 0x000000ffff037224 */ /* 0x000fc600078e0a03 */
[----:B------:R1:W-:Y:S01]  /*5990*/  STL [R1+0x64], R5 ;  /* 0x0000640501007387 */ /* 0x0003e20000100800 */
[----:B0-----:R-:W-:-:S03]  /*59a0*/  IABS R8, R25 ;  /* 0x0000001900087213 */ /* 0x001fc60000000000 */
[----:B------:R0:W-:Y:S01]  /*59b0*/  STL [R1+0x60], R2 ;  /* 0x0000600201007387 */ /* 0x0001e20000100800 */
[----:B------:R-:W-:Y:S02]  /*59c0*/  IMAD R0, R29, R3, R0 ;  /* 0x000000031d007224 */ /* 0x000fe400078e0200 */
[----:B------:R-:W-:Y:S01]  /*59d0*/  IMAD.HI.U32 R9, R28, R8, RZ ;  /* 0x000000081c097227 */ /* 0x000fe200078e00ff */
[----:B-1----:R-:W-:-:S03]  /*59e0*/  IABS R5, R27 ;  /* 0x0000001b00057213 */ /* 0x002fc60000000000 */
[----:B------:R-:W-:Y:S01]  /*59f0*/  IMAD.HI.U32 R7, R28, R4, RZ ;  /* 0x000000041c077227 */ /* 0x000fe200078e00ff */
[----:B0-----:R-:W-:-:S03]  /*5a00*/  IABS R2, R20 ;  /* 0x0000001400027213 */ /* 0x001fc60000000000 */
[----:B------:R-:W-:-:S04]  /*5a10*/  IMAD.HI.U32 R6, R28, R5, RZ ;  /* 0x000000051c067227 */ /* 0x000fc800078e00ff */
[----:B------:R-:W-:Y:S01]  /*5a20*/  IMAD.HI.U32 R3, R28, R2, RZ ;  /* 0x000000021c037227 */ /* 0x000fe200078e00ff */
[----:B------:R0:W-:Y:S03]  /*5a30*/  STL [R1+0x5c], R0 ;  /* 0x00005c0001007387 */ /* 0x0001e60000100800 */
[----:B------:R-:W-:Y:S02]  /*5a40*/  IMAD.MOV R9, RZ, RZ, -R9 ;  /* 0x000000ffff097224 */ /* 0x000fe400078e0a09 */
[----:B------:R-:W-:Y:S02]  /*5a50*/  IMAD.MOV R7, RZ, RZ, -R7 ;  /* 0x000000ffff077224 */ /* 0x000fe400078e0a07 */
[----:B------:R-:W-:Y:S02]  /*5a60*/  IMAD.MOV R6, RZ, RZ, -R6 ;  /* 0x000000ffff067224 */ /* 0x000fe400078e0a06 */
[----:B------:R-:W-:Y:S01]  /*5a70*/  IMAD.MOV R3, RZ, RZ, -R3 ;  /* 0x000000ffff037224 */ /* 0x000fe200078e0a03 */
[----:B0-----:R-:W-:Y:S01]  /*5a80*/  IABS R0, R21 ;  /* 0x0000001500007213 */ /* 0x001fe20000000000 */
[----:B------:R-:W-:-:S02]  /*5a90*/  IMAD R8, R29, R9, R8 ;  /* 0x000000091d087224 */ /* 0x000fc400078e0208 */
[C---:B------:R-:W-:Y:S02]  /*5aa0*/  IMAD R7, R29.reuse, R7, R4 ;  /* 0x000000071d077224 */ /* 0x040fe400078e0204 */
[C---:B------:R-:W-:Y:S02]  /*5ab0*/  IMAD R5, R29.reuse, R6, R5 ;  /* 0x000000061d057224 */ /* 0x040fe400078e0205 */
[----:B------:R-:W-:Y:S01]  /*5ac0*/  IMAD R2, R29, R3, R2 ;  /* 0x000000031d027224 */ /* 0x000fe200078e0202 */
[----:B------:R0:W-:Y:S01]  /*5ad0*/  STL [R1+0x58], R8 ;  /* 0x0000580801007387 */ /* 0x0001e20000100800 */
[----:B------:R-:W-:Y:S01]  /*5ae0*/  IMAD.HI.U32 R4, R28, R0, RZ ;  /* 0x000000001c047227 */ /* 0x000fe200078e00ff */
[----:B------:R-:W-:Y:S02]  /*5af0*/  IABS R3, R23 ;  /* 0x0000001700037213 */ /* 0x000fe40000000000 */
        /* <DEDUP_REMOVED lines=11> */
[----:B------:R-:W-:-:S04]  /*5bb0*/  IMAD.HI.U32 R4, R28, R2, RZ ;  /* 0x000000021c047227 */ /* 0x000fc800078e00ff */
[----:B------:R-:W-:Y:S02]  /*5bc0*/  IMAD.MOV R9, RZ, RZ, -R9 ;  /* 0x000000ffff097224 */ /* 0x000fe400078e0a09 */
[----:B------:R-:W-:Y:S02]  /*5bd0*/  IMAD.MOV R7, RZ, RZ, -R7 ;  /* 0x000000ffff077224 */ /* 0x000fe400078e0a07 */
[----:B------:R-:W-:Y:S02]  /*5be0*/  IMAD.MOV R6, RZ, RZ, -R6 ;  /* 0x000000ffff067224 */ /* 0x000fe400078e0a06 */
[----:B------:R-:W-:Y:S02]  /*5bf0*/  IMAD.MOV R4, RZ, RZ, -R4 ;  /* 0x000000ffff047224 */ /* 0x000fe400078e0a04 */
[C---:B------:R-:W-:Y:S02]  /*5c00*/  IMAD R8, R29.reuse, R9, R8 ;  /* 0x000000091d087224 */ /* 0x040fe400078e0208 */
[----:B------:R-:W-:-:S02]  /*5c10*/  IMAD R7, R29, R7, R3 ;  /* 0x000000071d077224 */ /* 0x000fc400078e0203 */
[C---:B------:R-:W-:Y:S01]  /*5c20*/  IMAD R5, R29.reuse, R6, R5 ;  /* 0x000000061d057224 */ /* 0x040fe200078e0205 */
[----:B------:R-:W-:Y:S01]  /*5c30*/  STL [R1+0x48], R0 ;  /* 0x0000480001007387 */ /* 0x000fe20000100800 */
[----:B------:R-:W-:-:S03]  /*5c40*/  IMAD R2, R29, R4, R2 ;  /* 0x000000041d027224 */ /* 0x000fc600078e0202 */
[----:B------:R0:W-:Y:S04]  /*5c50*/  STL [R1+0x44], R8 ;  /* 0x0000440801007387 */ /* 0x0001e80000100800 */
[----:B------:R-:W-:Y:S04]  /*5c60*/  STL [R1+0x40], R7 ;  /* 0x0000400701007387 */ /* 0x000fe80000100800 */
[----:B------:R1:W-:Y:S01]  /*5c70*/  STL [R1+0x3c], R5 ;  /* 0x00003c0501007387 */ /* 0x0003e20000100800 */
[----:B0-----:R-:W-:-:S03]  /*5c80*/  IABS R8, R19 ;  /* 0x0000001300087213 */ /* 0x001fc60000000000 */
[----:B------:R0:W-:Y:S01]  /*5c90*/  STL [R1+0x38], R2 ;  /* 0x0000380201007387 */ /* 0x0001e20000100800 */
[----:B------:R-:W-:-:S03]  /*5ca0*/  IABS R0, R18 ;  /* 0x0000001200007213 */ /* 0x000fc60000000000 */
[----:B------:R-:W2:Y:S01]  /*5cb0*/  LDL R19, [R1+0x2a74] ;  /* 0x002a740001137983 */ /* 0x000ea20000100800 */
[----:B-1----:R-:W-:-:S03]  /*5cc0*/  IABS R5, R10 ;  /* 0x0000000a00057213 */ /* 0x002fc60000000000 */
[----:B------:R-:W3:Y:S01]  /*5cd0*/  LDL R10, [R1+0x2a70] ;  /* 0x002a7000010a7983 */ /* 0x000ee20000100800 */
[----:B------:R-:W-:-:S04]  /*5ce0*/  IMAD.HI.U32 R3, R28, R0, RZ ;  /* 0x000000001c037227 */ /* 0x000fc800078e00ff */
[----:B------:R-:W-:Y:S02]  /*5cf0*/  IMAD.MOV R3, RZ, RZ, -R3 ;  /* 0x000000ffff037224 */ /* 0x000fe400078e0a03 */
[----:B------:R-:W-:Y:S02]  /*5d00*/  IMAD.MOV.U32 R18, RZ, RZ, R12 ;  /* 0x000000ffff127224 */ /* 0x000fe400078e000c */
[----:B------:R-:W-:Y:S01]  /*5d10*/  IMAD R0, R29, R3, R0 ;  /* 0x000000031d007224 */ /* 0x000fe200078e0200 */
[----:B------:R-:W4:Y:S01]  /*5d20*/  LDL R12, [R1+0x2a6c] ;  /* 0x002a6c00010c7983 */ /* 0x000f220000100800 */
[----:B0-----:R-:W-:-:S03]  /*5d30*/  IABS R2, R14 ;  /* 0x0000000e00027213 */ /* 0x001fc60000000000 */
[----:B------:R0:W-:Y:S04]  /*5d40*/  STL [R1+0x34], R0 ;  /* 0x0000340001007387 */ /* 0x0001e80000100800 */
[----:B------:R-:W5:Y:S01]  /*5d50*/  LDL R14, [R1+0x2a68] ;  /* 0x002a6800010e7983 */ /* 0x000f620000100800 */
[----:B------:R-:W-:Y:S01]  /*5d60*/  IABS R4, R13 ;  /* 0x0000000d00047213 */ /* 0x000fe20000000000 */
[----:B------:R-:W-:-:S04]  /*5d70*/  IMAD.HI.U32 R9, R28, R8, RZ ;  /* 0x000000081c097227 */ /* 0x000fc800078e00ff */
[----:B------:R-:W-:-:S04]  /*5d80*/  IMAD.HI.U32 R7, R28, R4, RZ ;  /* 0x000000041c077227 */ /* 0x000fc800078e00ff */
[----:B------:R-:W-:Y:S02]  /*5d90*/  IMAD.MOV R9, RZ, RZ, -R9 ;  /* 0x000000ffff097224 */ /* 0x000fe400078e0a09 */
[----:B------:R-:W-:Y:S02]  /*5da0*/  IMAD.MOV R7, RZ, RZ, -R7 ;  /* 0x000000ffff077224 */ /* 0x000fe400078e0a07 */
[----:B------:R-:W-:-:S04]  /*5db0*/  IMAD.HI.U32 R6, R28, R5, RZ ;  /* 0x000000051c067227 */ /* 0x000fc800078e00ff */
[----:B------:R-:W-:Y:S02]  /*5dc0*/  IMAD R8, R29, R9, R8 ;  /* 0x000000091d087224 */ /* 0x000fe400078e0208 */
[----:B------:R-:W-:-:S04]  /*5dd0*/  IMAD.HI.U32 R3, R28, R2, RZ ;  /* 0x000000021c037227 */ /* 0x000fc800078e00ff */
[C---:B------:R-:W-:Y:S01]  /*5de0*/  IMAD R7, R29.reuse, R7, R4 ;  /* 0x000000071d077224 */ /* 0x040fe200078e0204 */
[----:B------:R1:W-:Y:S01]  /*5df0*/  STL [R1+0x30], R8 ;  /* 0x0000300801007387 */ /* 0x0003e20000100800 */
[----:B------:R-:W-:Y:S01]  /*5e00*/  IMAD.MOV R6, RZ, RZ, -R6 ;  /* 0x000000ffff067224 */ /* 0x000fe200078e0a06 */
[----:B0-----:R-:W-:Y:S01]  /*5e10*/  IABS R0, R15 ;  /* 0x0000000f00007213 */ /* 0x001fe20000000000 */
[----:B------:R-:W-:Y:S01]  /*5e20*/  IMAD.MOV R3, RZ, RZ, -R3 ;  /* 0x000000ffff037224 */ /* 0x000fe200078e0a03 */
[----:B------:R-:W-:Y:S01]  /*5e30*/  STL [R1+0x2c], R7 ;  /* 0x00002c0701007387 */ /* 0x000fe20000100800 */
[----:B------:R-:W-:-:S03]  /*5e40*/  IMAD R5, R29, R6, R5 ;  /* 0x000000061d057224 */ /* 0x000fc600078e0205 */
[----:B------:R-:W5:Y:S01]  /*5e50*/  LDL R15, [R1+0x2a64] ;  /* 0x002a6400010f7983 */ /* 0x000f620000100800 */
[----:B------:R-:W-:Y:S01]  /*5e60*/  IMAD R13, R29, R3, R2 ;  /* 0x000000031d0d7224 */ /* 0x000fe200078e0202 */
[----:B-1----:R-:W-:Y:S02]  /*5e70*/  IABS R8, R18 ;  /* 0x0000001200087213 */ /* 0x002fe40000000000 */
[----:B------:R3:W-:Y:S04]  /*5e80*/  STL [R1+0x28], R5 ;  /* 0x0000280501007387 */ /* 0x0007e80000100800 */
[----:B------:R-:W-:Y:S04]  /*5e90*/  STL [R1+0x2cf8], R13 ;  /* 0x002cf80d01007387 */ /* 0x000fe80000100800 */
[----:B------:R-:W5:Y:S01]  /*5ea0*/  LDL R18, [R1+0x2a60] ;  /* 0x002a600001127983 */ /* 0x000f620000100800 */
[----:B------:R-:W-:-:S04]  /*5eb0*/  IMAD.HI.U32 R4, R28, R0, RZ ;  /* 0x000000001c047227 */ /* 0x000fc800078e00ff */
[----:B------:R-:W-:-:S04]  /*5ec0*/  IMAD.HI.U32 R9, R28, R8, RZ ;  /* 0x000000081c097227 */ /* 0x000fc800078e00ff */
[----:B------:R-:W-:Y:S02]  /*5ed0*/  IMAD.MOV R4, RZ, RZ, -R4 ;  /* 0x000000ffff047224 */ /* 0x000fe400078e0a04 */
[----:B------:R-:W-:Y:S02]  /*5ee0*/  IMAD.MOV R9, RZ, RZ, -R9 ;  /* 0x000000ffff097224 */ /* 0x000fe400078e0a09 */
[C---:B------:R-:W-:Y:S02]  /*5ef0*/  IMAD R0, R29.reuse, R4, R0 ;  /* 0x000000041d007224 */ /* 0x040fe400078e0200 */
[----:B------:R-:W-:Y:S01]  /*5f00*/  IMAD R8, R29, R9, R8 ;  /* 0x000000091d087224 */ /* 0x000fe200078e0208 */
[----:B--2---:R-:W-:Y:S02]  /*5f10*/  IABS R3, R19 ;  /* 0x0000001300037213 */ /* 0x004fe40000000000 */
[----:B------:R-:W2:Y:S01]  /*5f20*/  LDL R19, [R1+0x2a5c] ;  /* 0x002a5c0001137983 */ /* 0x000ea20000100800 */
[----:B---3--:R-:W-:-:S03]  /*5f30*/  IABS R5, R10 ;  /* 0x0000000a00057213 */ /* 0x008fc60000000000 */
[----:B------:R-:W3:Y:S01]  /*5f40*/  LDL R10, [R1+0x2a58] ;  /* 0x002a5800010a7983 */ /* 0x000ee20000100800 */
[----:B------:R-:W-:-:S04]  /*5f50*/  IMAD.HI.U32 R7, R28, R3, RZ ;  /* 0x000000031c077227 */ /* 0x000fc800078e00ff */
[----:B------:R-:W-:Y:S01]  /*5f60*/  IMAD.MOV R7, RZ, RZ, -R7 ;  /* 0x000000ffff077224 */ /* 0x000fe200078e0a07 */
[----:B----4-:R-:W-:-:S03]  /*5f70*/  IABS R2, R12 ;  /* 0x0000000c00027213 */ /* 0x010fc60000000000 */
[----:B------:R-:W-:Y:S01]  /*5f80*/  IMAD R7, R29, R7, R3 ;  /* 0x000000071d077224 */ /* 0x000fe200078e0203 */
[----:B------:R-:W4:Y:S04]  /*5f90*/  LDL R12, [R1+0x2a54] ;  /* 0x002a5400010c7983 */ /* 0x000f280000100800 */
[----:B------:R5:W-:Y:S04]  /*5fa0*/  STL [R1+0x790], R0 ;  /* 0x0007900001007387 */ /* 0x000be80000100800 */
[----:B------:R0:W-:Y:S04]  /*5fb0*/  STL [R1+0x778], R8 ;  /* 0x0007780801007387 */ /* 0x0001e80000100800 */
[----:B------:R1:W-:Y:S01]  /*5fc0*/  STL [R1+0x77c], R7 ;  /* 0x00077c0701007387 */ /* 0x0003e20000100800 */
[----:B-----5:R-:W-:-:S03]  /*5fd0*/  IABS R0, R14 ;  /* 0x0000000e00007213 */ /* 0x020fc60000000000 */
[----:B------:R-:W5:Y:S01]  /*5fe0*/  LDL R14, [R1+0x2a4c] ;  /* 0x002a4c00010e7983 */ /* 0x000f620000100800 */
[----:B------:R-:W-:-:S04]  /*5ff0*/  IMAD.HI.U32 R6, R28, R5, RZ ;  /* 0x000000051c067227 */ /* 0x000fc800078e00ff */
[----:B------:R-:W-:-:S04]  /*6000*/  IMAD.HI.U32 R4, R28, R2, RZ ;  /* 0x000000021c047227 */ /* 0x000fc800078e00ff */
[----:B------:R-:W-:Y:S02]  /*6010*/  IMAD.MOV R6, RZ, RZ, -R6 ;  /* 0x000000ffff067224 */ /* 0x000fe400078e0a06 */
[----:B------:R-:W-:Y:S02]  /*6020*/  IMAD.MOV R4, RZ, RZ, -R4 ;  /* 0x000000ffff047224 */ /* 0x000fe400078e0a04 */
[C---:B------:R-:W-:Y:S02]  /*6030*/  IMAD R5, R29.reuse, R6, R5 ;  /* 0x000000061d057224 */ /* 0x040fe400078e0205 */
[----:B------:R-:W-:-:S03]  /*6040*/  IMAD R2, R29, R4, R2 ;  /* 0x000000041d027224 */ /* 0x000fc600078e0202 */
[----:B------:R2:W-:Y:S04]  /*6050*/  STL [R1+0x780], R5 ;  /* 0x0007800501007387 */ /* 0x0005e80000100800 */
[----:B------:R3:W-:Y:S01]  /*6060*/  STL [R1+0x788], R2 ;  /* 0x0007880201007387 */ /* 0x0007e20000100800 */
[----:B0-----:R-:W-:-:S03]  /*6070*/  IABS R8, R15 ;  /* 0x0000000f00087213 */ /* 0x001fc60000000000 */
[----:B------:R-:W5:Y:S01]  /*6080*/  LDL R15, [R1+0x2a50] ;  /* 0x002a5000010f7983 */ /* 0x000f620000100800 */
[----:B------:R-:W-:-:S03]  /*6090*/  IABS R4, R18 ;  /* 0x0000001200047213 */ /* 0x000fc60000000000 */
[----:B------:R-:W5:Y:S01]  /*60a0*/  LDL R18, [R1+0x2a44] ;  /* 0x002a440001127983 */ /* 0x000f620000100800 */
[----:B------:R-:W-:-:S04]  /*60b0*/  IMAD.HI.U32 R3, R28, R0, RZ ;  /* 0x000000001c037227 */ /* 0x000fc800078e00ff */
[----:B------:R-:W-:Y:S02]  /*60c0*/  IMAD.MOV R3, RZ, RZ, -R3 ;  /* 0x000000ffff037224 */ /* 0x000fe400078e0a03 */
[----:B------:R-:W-:-:S04]  /*60d0*/  IMAD.HI.U32 R9, R28, R8, RZ ;  /* 0x000000081c097227 */ /* 0x000fc800078e00ff */
[----:B-1----:R-:W-:-:S04]  /*60e0*/  IMAD.HI.U32 R7, R28, R4, RZ ;  /* 0x000000041c077227 */ /* 0x002fc800078e00ff */
[C---:B------:R-:W-:Y:S02]  /*60f0*/  IMAD R0, R29.reuse, R3, R0 ;  /* 0x000000031d007224 */ /* 0x040fe400078e0200 */
        /* <DEDUP_REMOVED lines=9> */
[----:B------:R-:W-:-:S04]  /*6190*/  IMAD.HI.U32 R3, R28, R2, RZ ;  /* 0x000000021c037227 */ /* 0x000fc800078e00ff */
[----:B------:R-:W-:Y:S02]  /*61a0*/  IMAD.MOV R6, RZ, RZ, -R6 ;  /* 0x000000ffff067224 */ /* 0x000fe400078e0a06 */
[----:B------:R-:W-:Y:S01]  /*61b0*/  IMAD.MOV R3, RZ, RZ, -R3 ;  /* 0x000000ffff037224 */ /* 0x000fe200078e0a03 */
[----:B------:R4:W-:Y:S01]  /*61c0*/  STL [R1+0x784], R0 ;  /* 0x0007840001007387 */ /* 0x0009e20000100800 */
[C---:B------:R-:W-:Y:S02]  /*61d0*/  IMAD R5, R29.reuse, R6, R5 ;  /* 0x000000061d057224 */ /* 0x040fe400078e0205 */
[----:B------:R-:W-:Y:S01]  /*61e0*/  IMAD R2, R29, R3, R2 ;  /* 0x000000031d027224 */ /* 0x000fe200078e0202 */
[----:B------:R5:W-:Y:S04]  /*61f0*/  STL [R1+0x764], R8 ;  /* 0x0007640801007387 */ /* 0x000be80000100800 */
[----:B------:R-:W-:Y:S01]  /*6200*/  STL [R1+0x768], R7 ;  /* 0x0007680701007387 */ /* 0x000fe20000100800 */
[----:B----4-:R-:W-:-:S03]  /*6210*/  IABS R0, R12 ;  /* 0x0000000c00007213 */ /* 0x010fc60000000000 */
[----:B------:R-:W4:Y:S01]  /*6220*/  LDL R12, [R1+0x2a3c] ;  /* 0x002a3c00010c7983 */ /* 0x000f220000100800 */
[----:B-----5:R-:W-:-:S03]  /*6230*/  IABS R8, R14 ;  /* 0x0000000e00087213 */ /* 0x020fc60000000000 */
[----:B------:R0:W-:Y:S04]  /*6240*/  STL [R1+0x76c], R5 ;  /* 0x00076c0501007387 */ /* 0x0001e80000100800 */
[----:B------:R2:W-:Y:S04]  /*6250*/  STL [R1+0x774], R2 ;  /* 0x0007740201007387 */ /* 0x0005e80000100800 */
[----:B------:R-:W5:Y:S01]  /*6260*/  LDL R14, [R1+0x2a38] ;  /* 0x002a3800010e7983 */ /* 0x000f620000100800 */
[----:B------:R-:W-:Y:S01]  /*6270*/  IMAD.HI.U32 R4, R28, R0, RZ ;  /* 0x000000001c047227 */ /* 0x000fe200078e00ff */
[----:B------:R-:W-:-:S02]  /*6280*/  IABS R3, R15 ;  /* 0x0000000f00037213 */ /* 0x000fc40000000000 */
[----:B------:R-:W5:Y:S01]  /*6290*/  LDL R15, [R1+0x2a34] ;  /* 0x002a3400010f7983 */ /* 0x000f620000100800 */
[C---:B------:R-:W-:Y:S01]  /*62a0*/  IMAD.HI.U32 R9, R28.reuse, R8, RZ ;  /* 0x000000081c097227 */ /* 0x040fe200078e00ff */
[----:B0-----:R-:W-:Y:S02]  /*62b0*/  IABS R5, R18 ;  /* 0x0000001200057213 */ /* 0x001fe40000000000 */
[----:B------:R-:W5:Y:S01]  /*62c0*/  LDL R18, [R1+0x2a30] ;  /* 0x002a300001127983 */ /* 0x000f620000100800 */
[----:B------:R-:W-:-:S04]  /*62d0*/  IMAD.HI.U32 R7, R28, R3, RZ ;  /* 0x000000031c077227 */ /* 0x000fc800078e00ff */
[----:B------:R-:W-:Y:S02]  /*62e0*/  IMAD.MOV R4, RZ, RZ, -R4 ;  /* 0x000000ffff047224 */ /* 0x000fe400078e0a04 */
[----:B------:R-:W-:Y:S02]  /*62f0*/  IMAD.MOV R9, RZ, RZ, -R9 ;  /* 0x000000ffff097224 */ /* 0x000fe400078e0a09 */
[----:B------:R-:W-:Y:S02]  /*6300*/  IMAD.MOV R7, RZ, RZ, -R7 ;  /* 0x000000ffff077224 */ /* 0x000fe400078e0a07 */
[C---:B------:R-:W-:Y:S02]  /*6310*/  IMAD R0, R29.reuse, R4, R0 ;  /* 0x000000041d007224 */ /* 0x040fe400078e0200 */
[C---:B------:R-:W-:Y:S02]  /*6320*/  IMAD R8, R29.reuse, R9, R8 ;  /* 0x000000091d087224 */ /* 0x040fe400078e0208 */
[----:B------:R-:W-:-:S02]  /*6330*/  IMAD R7, R29, R7, R3 ;  /* 0x000000071d077224 */ /* 0x000fc400078e0203 */
[----:B------:R-:W-:-:S04]  /*6340*/  IMAD.HI.U32 R6, R28, R5, RZ ;  /* 0x000000051c067227 */ /* 0x000fc800078e00ff */
[----:B------:R-:W-:-:S04]  /*6350*/  IMAD.MOV R6, RZ, RZ, -R6 ;  /* 0x000000ffff067224 */ /* 0x000fc800078e0a06 */
[----:B------:R-:W-:Y:S01]  /*6360*/  IMAD R5, R29, R6, R5 ;  /* 0x000000061d057224 */ /* 0x000fe200078e0205 */
[----:B--2---:R-:W-:Y:S02]  /*6370*/  IABS R2, R19 ;  /* 0x0000001300027213 */ /* 0x004fe40000000000 */
[----:B------:R-:W2:Y:S04]  /*6380*/  LDL R19, [R1+0x2a2c] ;  /* 0x002a2c0001137983 */ /* 0x000ea80000100800 */
[----:B------:R3:W-:Y:S01]  /*6390*/  STL [R1+0x770], R0 ;  /* 0x0007700001007387 */ /* 0x0007e20000100800 */
[----:B------:R-:W-:-:S03]  /*63a0*/  IMAD.HI.U32 R4, R28, R2, RZ ;  /* 0x000000021c047227 */ /* 0x000fc600078e00ff */
[----:B------:R4:W-:Y:S04]  /*63b0*/  STL [R1+0x750], R8 ;  /* 0x0007500801007387 */ /* 0x0009e80000100800 */
[----:B------:R-:W-:Y:S01]  /*63c0*/  STL [R1+0x754], R7 ;  /* 0x0007540701007387 */ /* 0x000fe20000100800 */
[----:B---3--:R-:W-:-:S03]  /*63d0*/  IABS R0, R10 ;  /* 0x0000000a00007213 */ /* 0x008fc60000000000 */
[----:B------:R-:W3:Y:S01]  /*63e0*/  LDL R10, [R1+0x2a28] ;  /* 0x002a2800010a7983 */ /* 0x000ee20000100800 */
[----:B------:R-:W-:-:S04]  /*63f0*/  IMAD.MOV R4, RZ, RZ, -R4 ;  /* 0x000000ffff047224 */ /* 0x000fc800078e0a04 */
[----:B------:R-:W-:Y:S01]  /*6400*/  IMAD R2, R29, R4, R2 ;  /* 0x000000041d027224 */ /* 0x000fe200078e0202 */
[----:B------:R0:W-:Y:S01]  /*6410*/  STL [R1+0x758], R5 ;  /* 0x0007580501007387 */ /* 0x0001e20000100800 */
[----:B----4-:R-:W-:-:S03]  /*6420*/  IABS R8, R12 ;  /* 0x0000000c00087213 */ /* 0x010fc60000000000 */
[----:B------:R1:W-:Y:S04]  /*6430*/  STL [R1+0x760], R2 ;  /* 0x0007600201007387 */ /* 0x0003e80000100800 */
[----:B------:R-:W4:Y:S01]  /*6440*/  LDL R12, [R1+0x2a24] ;  /* 0x002a2400010c7983 */ /* 0x000f220000100800 */
[----:B-----5:R-:W-:-:S03]  /*6450*/  IABS R4, R14 ;  /* 0x0000000e00047213 */ /* 0x020fc60000000000 */
[----:B------:R-:W5:Y:S01]  /*6460*/  LDL R14, [R1+0x2a20] ;  /* 0x002a2000010e7983 */ /* 0x000f620000100800 */
[----:B------:R-:W-:-:S04]  /*6470*/  IMAD.HI.U32 R3, R28, R0, RZ ;  /* 0x000000001c037227 */ /* 0x000fc800078e00ff */
[----:B------:R-:W-:Y:S01]  /*6480*/  IMAD.MOV R3, RZ, RZ, -R3 ;  /* 0x000000ffff037224 */ /* 0x000fe200078e0a03 */
[----:B0-----:R-:W-:Y:S02]  /*6490*/  IABS R5, R15 ;  /* 0x0000000f00057213 */ /* 0x001fe40000000000 */
[----:B------:R-:W5:Y:S01]  /*64a0*/  LDL R15, [R1+0x2a1c] ;  /* 0x002a1c00010f7983 */ /* 0x000f620000100800 */
[----:B------:R-:W-:-:S04]  /*64b0*/  IMAD.HI.U32 R9, R28, R8, RZ ;  /* 0x000000081c097227 */ /* 0x000fc800078e00ff */
[----:B------:R-:W-:Y:S01]  /*64c0*/  IMAD.HI.U32 R7, R28, R4, RZ ;  /* 0x000000041c077227 */ /* 0x000fe200078e00ff */
[----:B-1----:R-:W-:-:S03]  /*64d0*/  IABS R2, R18 ;  /* 0x0000001200027213 */ /* 0x002fc60000000000 */
[----:B------:R-:W-:Y:S01]  /*64e0*/  IMAD R0, R29, R3, R0 ;  /* 0x000000031d007224 */ /* 0x000fe200078e0200 */
[----:B------:R-:W5:Y:S01]  /*64f0*/  LDL R18, [R1+0x2a18] ;  /* 0x002a180001127983 */ /* 0x000f620000100800 */
[----:B------:R-:W-:-:S04]  /*6500*/  IMAD.HI.U32 R6, R28, R5, RZ ;  /* 0x000000051c067227 */ /* 0x000fc800078e00ff */
[----:B------:R-:W-:-:S04]  /*6510*/  IMAD.HI.U32 R3, R28, R2, RZ ;  /* 0x000000021c037227 */ /* 0x000fc800078e00ff */
[----:B------:R-:W-:Y:S02]  /*6520*/  IMAD.MOV R9, RZ, RZ, -R9 ;  /* 0x000000ffff097224 */ /* 0x000fe400078e0a09 */
[----:B------:R-:W-:Y:S02]  /*6530*/  IMAD.MOV R7, RZ, RZ, -R7 ;  /* 0x000000ffff077224 */ /* 0x000fe400078e0a07 */
[----:B------:R-:W-:Y:S02]  /*6540*/  IMAD.MOV R6, RZ, RZ, -R6 ;  /* 0x000000ffff067224 */ /* 0x000fe400078e0a06 */
[----:B------:R-:W-:Y:S02]  /*6550*/  IMAD.MOV R3, RZ, RZ, -R3 ;  /* 0x000000ffff037224 */ /* 0x000fe400078e0a03 */
[C---:B------:R-:W-:Y:S02]  /*6560*/  IMAD R8, R29.reuse, R9, R8 ;  /* 0x000000091d087224 */ /* 0x040fe400078e0208 */
[C---:B------:R-:W-:Y:S01]  /*6570*/  IMAD R7, R29.reuse, R7, R4 ;  /* 0x000000071d077224 */ /* 0x040fe200078e0204 */
[----:B------:R2:W-:Y:S01]  /*6580*/  STL [R1+0x75c], R0 ;  /* 0x00075c0001007387 */ /* 0x0005e20000100800 */
[----:B------:R-:W-:-:S02]  /*6590*/  IMAD R5, R29, R6, R5 ;  /* 0x000000061d057224 */ /* 0x000fc400078e0205 */
[----:B------:R-:W-:Y:S01]  /*65a0*/  IMAD R2, R29, R3, R2 ;  /* 0x000000031d027224 */ /* 0x000fe200078e0202 */
[----:B------:R3:W-:Y:S04]  /*65b0*/  STL [R1+0x73c], R8 ;  /* 0x00073c0801007387 */ /* 0x0007e80000100800 */
[----:B------:R-:W-:Y:S01]  /*65c0*/  STL [R1+0x740], R7 ;  /* 0x0007400701007387 */ /* 0x000fe20000100800 */
[----:B--2---:R-:W-:-:S03]  /*65d0*/  IABS R0, R19 ;  /* 0x0000001300007213 */ /* 0x004fc60000000000 */
[----:B------:R-:W2:Y:S04]  /*65e0*/  LDL R19, [R1+0x2a14] ;  /* 0x002a140001137983 */ /* 0x000ea80000100800 */
[----:B------:R5:W-:Y:S04]  /*65f0*/  STL [R1+0x744], R5 ;  /* 0x0007440501007387 */ /* 0x000be80000100800 */
[----:B------:R0:W-:Y:S01]  /*6600*/  STL [R1+0x74c], R2 ;  /* 0x00074c0201007387 */ /* 0x0001e20000100800 */
[----:B---3--:R-:W-:-:S03]  /*6610*/  IABS R8, R10 ;  /* 0x0000000a00087213 */ /* 0x008fc60000000000 */
[----:B------:R-:W3:Y:S01]  /*6620*/  LDL R10, [R1+0x2a10] ;  /* 0x002a1000010a7983 */ /* 0x000ee20000100800 */
[----:B----4-:R-:W-:-:S03]  /*6630*/  IABS R3, R12 ;  /* 0x0000000c00037213 */ /* 0x010fc60000000000 */
[----:B------:R-:W4:Y:S01]  /*6640*/  LDL R12, [R1+0x2a0c] ;  /* 0x002a0c00010c7983 */ /* 0x000f220000100800 */
[----:B-----5:R-:W-:-:S03]  /*6650*/  IABS R5, R14 ;  /* 0x0000000e00057213 */ /* 0x020fc60000000000 */
[----:B------:R-:W5:Y:S01]  /*6660*/  LDL R14, [R1+0x2a08] ;  /* 0x002a0800010e7983 */ /* 0x000f620000100800 */
[----:B------:R-:W-:-:S04]  /*6670*/  IMAD.HI.U32 R4, R28, R0, RZ ;  /* 0x000000001c047227 */ /* 0x000fc800078e00ff */
[----:B------:R-:W-:-:S04]  /*6680*/  IMAD.HI.U32 R9, R28, R8, RZ ;  /* 0x000000081c097227 */ /* 0x000fc800078e00ff */
[----:B------:R-:W-:Y:S01]  /*6690*/  IMAD.HI.U32 R7, R28, R3, RZ ;  /* 0x000000031c077227 */ /* 0x000fe200078e00ff */
[----:B0-----:R-:W-:Y:S02]  /*66a0*/  IABS R2, R15 ;  /* 0x0000000f00027213 */ /* 0x001fe40000000000 */
[----:B------:R-:W5:Y:S01]  /*66b0*/  LDL R15, [R1+0x2a04] ;  /* 0x002a0400010f7983 */ /* 0x000f620000100800 */
[----:B------:R-:W-:Y:S02]  /*66c0*/  IMAD.MOV R4, RZ, RZ, -R4 ;  /* 0x000000ffff047224 */ /* 0x000fe400078e0a04 */
[----:B------:R-:W-:Y:S02]  /*66d0*/  IMAD.MOV R9, RZ, RZ, -R9 ;  /* 0x000000ffff097224 */ /* 0x000fe400078e0a09 */
[----:B------:R-:W-:Y:S02]  /*66e0*/  IMAD.MOV R7, RZ, RZ, -R7 ;  /* 0x000000ffff077224 */ /* 0x000fe400078e0a07 */
[----:B------:R-:W-:-:S02]  /*66f0*/  IMAD R0, R29, R4, R0 ;  /* 0x000000041d007224 */ /* 0x000fc400078e0200 */
[----:B------:R-:W-:-:S04]  /*6700*/  IMAD.HI.U32 R6, R28, R5, RZ ;  /* 0x000000051c067227 */ /* 0x000fc800078e00ff */
[----:B------:R-:W-:-:S04]  /*6710*/  IMAD.HI.U32 R4, R28, R2, RZ ;  /* 0x000000021c047227 */ /* 0x000fc800078e00ff */
[C---:B------:R-:W-:Y:S02]  /*6720*/  IMAD R8, R29.reuse, R9, R8 ;  /* 0x000000091d087224 */ /* 0x040fe400078e0208 */
[C---:B------:R-:W-:Y:S01]  /*6730*/  IMAD R7, R29.reuse, R7, R3 ;  /* 0x000000071d077224 */ /* 0x040fe200078e0203 */
[----:B------:R0:W-:Y:S01]  /*6740*/  STL [R1+0x748], R0 ;  /* 0x0007480001007387 */ /* 0x0001e20000100800 */
[----:B------:R-:W-:Y:S02]  /*6750*/  IMAD.MOV R6, RZ, RZ, -R6 ;  /* 0x000000ffff067224 */ /* 0x000fe400078e0a06 */
[----:B------:R-:W-:Y:S01]  /*6760*/  IMAD.MOV R4, RZ, RZ, -R4 ;  /* 0x000000ffff047224 */ /* 0x000fe200078e0a04 */
[----:B------:R2:W-:Y:S01]  /*6770*/  STL [R1+0x728], R8 ;  /* 0x0007280801007387 */ /* 0x0005e20000100800 */
[----:B------:R-:W-:-:S03]  /*6780*/  IMAD R5, R29, R6, R5 ;  /* 0x000000061d057224 */ /* 0x000fc600078e0205 */
[----:B------:R-:W-:Y:S01]  /*6790*/  STL [R1+0x72c], R7 ;  /* 0x00072c0701007387 */ /* 0x000fe20000100800 */
[----:B0-----:R-:W-:Y:S01]  /*67a0*/  IABS R0, R18 ;  /* 0x0000001200007213 */ /* 0x001fe20000000000 */
[----:B------:R-:W-:Y:S02]  /*67b0*/  IMAD R2, R29, R4, R2 ;  /* 0x000000041d027224 */ /* 0x000fe400078e0202 */
[----:B------:R-:W5:Y:S04]  /*67c0*/  LDL R18, [R1+0x2a00] ;  /* 0x002a000001127983 */ /* 0x000f680000100800 */
[----:B------:R4:W-:Y:S04]  /*67d0*/  STL [R1+0x730], R5 ;  /* 0x0007300501007387 */ /* 0x0009e80000100800 */
[----:B------:R5:W-:Y:S01]  /*67e0*/  STL [R1+0x738], R2 ;  /* 0x0007380201007387 */ /* 0x000be20000100800 */
[----:B--2---:R-:W-:-:S03]  /*67f0*/  IABS R8, R19 ;  /* 0x0000001300087213 */ /* 0x004fc60000000000 */
[----:B------:R-:W2:Y:S01]  /*6800*/  LDL R19, [R1+0x29fc] ;  /* 0x0029fc0001137983 */ /* 0x000ea20000100800 */
        /* <DEDUP_REMOVED lines=8> */
[----:B------:R-:W-:-:S04]  /*6890*/  IMAD.HI.U32 R7, R28, R4, RZ ;  /* 0x000000041c077227 */ /* 0x000fc800078e00ff */
[----:B------:R-:W-:Y:S02]  /*68a0*/  IMAD.MOV R3, RZ, RZ, -R3 ;  /* 0x000000ffff037224 */ /* 0x000fe400078e0a03 */
[----:B------:R-:W-:Y:S02]  /*68b0*/  IMAD.MOV R9, RZ, RZ, -R9 ;  /* 0x000000ffff097224 */ /* 0x000fe400078e0a09 */
[----:B------:R-:W-:Y:S02]  /*68c0*/  IMAD.MOV R7, RZ, RZ, -R7 ;  /* 0x000000ffff077224 */ /* 0x000fe400078e0a07 */
[C---:B------:R-:W-:Y:S02]  /*68d0*/  IMAD R0, R29.reuse, R3, R0 ;  /* 0x000000031d007224 */ /* 0x040fe400078e0200 */
[C---:B------:R-:W-:Y:S02]  /*68e0*/  IMAD R8, R29.reuse, R9, R8 ;  /* 0x000000091d087224 */ /* 0x040fe400078e0208 */
[----:B------:R-:W-:Y:S01]  /*68f0*/  IMAD R7, R29, R7, R4 ;  /* 0x000000071d077224 */ /* 0x000fe200078e0204 */
[----:B------:R0:W-:Y:S04]  /*6900*/  STL [R1+0x734], R0 ;  /* 0x0007340001007387 */ /* 0x0001e80000100800 */
[----:B------:R1:W-:Y:S04]  /*6910*/  STL [R1+0x714], R8 ;  /* 0x0007140801007387 */ /* 0x0003e80000100800 */
[----:B------:R1:W-:Y:S01]  /*6920*/  STL [R1+0x718], R7 ;  /* 0x0007180701007387 */ /* 0x0003e20000100800 */
[----:B0-----:R-:W-:-:S03]  /*6930*/  IABS R0, R15 ;  /* 0x0000000f00007213 */ /* 0x001fc60000000000 */
[----:B------:R-:W5:Y:S01]  /*6940*/  LDL R15, [R1+0x29ec] ;  /* 0x0029ec00010f7983 */ /* 0x000f620000100800 */
[----:B------:R-:W-:-:S04]  /*6950*/  IMAD.HI.U32 R6, R28, R5, RZ ;  /* 0x000000051c067227 */ /* 0x000fc800078e00ff */
[----:B------:R-:W-:-:S04]  /*6960*/  IMAD.HI.U32 R3, R28, R2, RZ ;  /* 0x000000021c037227 */ /* 0x000fc800078e00ff */
[----:B------:R-:W-:Y:S02]  /*6970*/  IMAD.MOV R6, RZ, RZ, -R6 ;  /* 0x000000ffff067224 */ /* 0x000fe400078e0a06 */
[----:B------:R-:W-:Y:S02]  /*6980*/  IMAD.MOV R3, RZ, RZ, -R3 ;  /* 0x000000ffff037224 */ /* 0x000fe400078e0a03 */
[C---:B------:R-:W-:Y:S02]  /*6990*/  IMAD R5, R29.reuse, R6, R5 ;  /* 0x000000061d057224 */ /* 0x040fe400078e0205 */
[----:B------:R-:W-:Y:S01]  /*69a0*/  IMAD R2, R29, R3, R2 ;  /* 0x000000031d027224 */ /* 0x000fe200078e0202 */
[----:B-1----:R-:W-:Y:S02]  /*69b0*/  IABS R8, R18 ;  /* 0x0000001200087213 */ /* 0x002fe40000000000 */
[----:B------:R3:W-:Y:S04]  /*69c0*/  STL [R1+0x71c], R5 ;  /* 0x00071c0501007387 */ /* 0x0007e80000100800 */
[----:B------:R4:W-:Y:S04]  /*69d0*/  STL [R1+0x724], R2 ;  /* 0x0007240201007387 */ /* 0x0009e80000100800 */
        /* <DEDUP_REMOVED lines=8> */
[----:B------:R-:W2:Y:S03]  /*6a60*/  LDL R19, [R1+0x29e4] ;  /* 0x0029e40001137983 */ /* 0x000ea60000100800 */
[----:B------:R-:W-:Y:S01]  /*6a70*/  IMAD.HI.U32 R7, R28, R3, RZ ;  /* 0x000000031c077227 */ /* 0x000fe200078e00ff */
[----:B---3--:R-:W-:-:S02]  /*6a80*/  IABS R5, R10 ;  /* 0x0000000a00057213 */ /* 0x008fc40000000000 */
[----:B------:R-:W3:Y:S01]  /*6a90*/  LDL R10, [R1+0x29e0] ;  /* 0x0029e000010a7983 */ /* 0x000ee20000100800 */
[----:B------:R-:W-:-:S04]  /*6aa0*/  IMAD.MOV R7, RZ, RZ, -R7 ;  /* 0x000000ffff077224 */ /* 0x000fc800078e0a07 */
[----:B------:R-:W-:Y:S01]  /*6ab0*/  IMAD R7, R29, R7, R3 ;  /* 0x000000071d077224 */ /* 0x000fe200078e0203 */
[----:B----4-:R-:W-:Y:S02]  /*6ac0*/  IABS R2, R12 ;  /* 0x0000000c00027213 */ /* 0x010fe40000000000 */
        /* <DEDUP_REMOVED lines=13> */
[----:B------:R3:W-:Y:S04]  /*6ba0*/  STL [R1+0x710], R2 ;  /* 0x0007100201007387 */ /* 0x0007e80000100800 */
[----:B------:R-:W5:Y:S01]  /*6bb0*/  LDL R17, [R1+0x29d0] ;  /* 0x0029d00001117983 */ /* 0x000f620000100800 */
[----:B0-----:R-:W-:-:S03]  /*6bc0*/  IABS R8, R15 ;  /* 0x0000000f00087213 */ /* 0x001fc60000000000 */
[----:B------:R-:W5:Y:S01]  /*6bd0*/  LDL R15, [R1+0x29d4] ;  /* 0x0029d400010f7983 */ /* 0x000f620000100800 */
[----:B------:R-:W-:-:S04]  /*6be0*/  IMAD.HI.U32 R3, R28, R0, RZ ;  /* 0x000000001c037227 */ /* 0x000fc800078e00ff */
[----:B------:R-:W-:-:S04]  /*6bf0*/  IMAD.MOV R3, RZ, RZ, -R3 ;  /* 0x000000ffff037224 */ /* 0x000fc800078e0a03 */
[----:B------:R-:W-:Y:S01]  /*6c00*/  IMAD R0, R29, R3, R0 ;  /* 0x000000031d007224 */ /* 0x000fe200078e0200 */
[----:B------:R-:W-:Y:S02]  /*6c10*/  IABS R4, R18 ;  /* 0x0000001200047213 */ /* 0x000fe40000000000 */
[----:B------:R-:W5:Y:S03]  /*6c20*/  LDL R18, [R1+0x29cc] ;  /* 0x0029cc0001127983 */ /* 0x000f660000100800 */
[----:B-1----:R-:W-:-:S04]  /*6c30*/  IMAD.HI.U32 R7, R28, R4, RZ ;  /* 0x000000041c077227 */ /* 0x002fc800078e00ff */
[----:B------:R-:W-:Y:S02]  /*6c40*/  IMAD.MOV R7, RZ, RZ, -R7 ;  /* 0x000000ffff077224 */ /* 0x000fe400078e0a07 */
[----:B------:R-:W-:-:S04]  /*6c50*/  IMAD.HI.U32 R9, R28, R8, RZ ;  /* 0x000000081c097227 */ /* 0x000fc800078e00ff */
[----:B------:R-:W-:Y:S02]  /*6c60*/  IMAD R7, R29, R7, R4 ;  /* 0x000000071d077224 */ /* 0x000fe400078e0204 */
[----:B------:R-:W-:Y:S01]  /*6c70*/  IMAD.MOV R9, RZ, RZ, -R9 ;  /* 0x000000ffff097224 */ /* 0x000fe200078e0a09 */
[----:B--2---:R-:W-:-:S05]  /*6c80*/  IABS R5, R19 ;  /* 0x0000001300057213 */ /* 0x004fca0000000000 */
[C---:B------:R-:W-:Y:S01]  /*6c90*/  IMAD.HI.U32 R6, R28.reuse, R5, RZ ;  /* 0x000000051c067227 */ /* 0x040fe200078e00ff */
[----:B---3--:R-:W-:Y:S02]  /*6ca0*/  IABS R2, R10 ;  /* 0x0000000a00027213 */ /* 0x008fe40000000000 */
[----:B------:R-:W2:Y:S03]  /*6cb0*/  LDL R10, [R1+0x29c8] ;  /* 0x0029c800010a7983 */ /* 0x000ea60000100800 */
[----:B------:R-:W-:-:S04]  /*6cc0*/  IMAD.HI.U32 R3, R28, R2, RZ ;  /* 0x000000021c037227 */ /* 0x000fc800078e00ff */
[----:B------:R-:W-:Y:S02]  /*6cd0*/  IMAD.MOV R6, RZ, RZ, -R6 ;  /* 0x000000ffff067224 */ /* 0x000fe400078e0a06 */
[----:B------:R-:W-:Y:S01]  /*6ce0*/  IMAD.MOV R3, RZ, RZ, -R3 ;  /* 0x000000ffff037224 */ /* 0x000fe200078e0a03 */
[----:B------:R4:W-:Y:S01]  /*6cf0*/  STL [R1+0x70c], R0 ;  /* 0x00070c0001007387 */ /* 0x0009e20000100800 */
[C---:B------:R-:W-:Y:S02]  /*6d00*/  IMAD R5, R29.reuse, R6, R5 ;  /* 0x000000061d057224 */ /* 0x040fe400078e0205 */
[C---:B------:R-:W-:Y:S01]  /*6d10*/  IMAD R2, R29.reuse, R3, R2 ;  /* 0x000000031d027224 */ /* 0x040fe200078e0202 */
[----:B------:R-:W-:Y:S04]  /*6d20*/  STL [R1+0x6f0], R7 ;  /* 0x0006f00701007387 */ /* 0x000fe80000100800 */
[----:B------:R-:W3:Y:S01]  /*6d30*/  LDL R19, [R1+0x29c4] ;  /* 0x0029c40001137983 */ /* 0x000ee20000100800 */
[----:B----4-:R-:W-:Y:S01]  /*6d40*/  IABS R0, R12 ;  /* 0x0000000c00007213 */ /* 0x010fe20000000000 */
[----:B------:R-:W-:-:S02]  /*6d50*/  IMAD R12, R29, R9, R8 ;  /* 0x000000091d0c7224 */ /* 0x000fc400078e0208 */
[----:B------:R0:W-:Y:S04]  /*6d60*/  STL [R1+0x6f4], R5 ;  /* 0x0006f40501007387 */ /* 0x0001e80000100800 */
[----:B------:R1:W-:Y:S01]  /*6d70*/  STL [R1+0x6fc], R2 ;  /* 0x0006fc0201007387 */ /* 0x0003e20000100800 */
[----:B-----5:R-:W-:-:S03]  /*6d80*/  IABS R8, R14 ;  /* 0x0000000e00087213 */ /* 0x020fc60000000000 */
[----:B------:R-:W4:Y:S01]  /*6d90*/  LDL R14, [R1+0x29c0] ;  /* 0x0029c000010e7983 */ /* 0x000f220000100800 */
[----:B------:R-:W-:-:S04]  /*6da0*/  IMAD.HI.U32 R4, R28, R0, RZ ;  /* 0x000000001c047227 */ /* 0x000fc800078e00ff */
[----:B------:R-:W-:-:S04]  /*6db0*/  IMAD.HI.U32 R9, R28, R8, RZ ;  /* 0x000000081c097227 */ /* 0x000fc800078e00ff */
[----:B------:R-:W-:Y:S02]  /*6dc0*/  IMAD.MOV R4, RZ, RZ, -R4 ;  /* 0x000000ffff047224 */ /* 0x000fe400078e0a04 */
[----:B------:R-:W-:Y:S01]  /*6dd0*/  IMAD.MOV R9, RZ, RZ, -R9 ;  /* 0x000000ffff097224 */ /* 0x000fe200078e0a09 */
[----:B------:R-:W-:Y:S02]  /*6de0*/  IABS R3, R15 ;  /* 0x0000000f00037213 */ /* 0x000fe40000000000 */
[----:B------:R-:W5:Y:S01]  /*6df0*/  LDL R15, [R1+0x29bc] ;  /* 0x0029bc00010f7983 */ /* 0x000f620000100800 */
[----:B0-----:R-:W-:-:S03]  /*6e00*/  IABS R5, R17 ;  /* 0x0000001100057213 */ /* 0x001fc60000000000 */
[----:B------:R-:W5:Y:S01]  /*6e10*/  LDL R17, [R1+0x29b8] ;  /* 0x0029b80001117983 */ /* 0x000f620000100800 */
[----:B------:R-:W-:-:S04]  /*6e20*/  IMAD.HI.U32 R7, R28, R3, RZ ;  /* 0x000000031c077227 */ /* 0x000fc800078e00ff */
[----:B------:R-:W-:Y:S02]  /*6e30*/  IMAD.MOV R7, RZ, RZ, -R7 ;  /* 0x000000ffff077224 */ /* 0x000fe400078e0a07 */
[C---:B------:R-:W-:Y:S02]  /*6e40*/  IMAD R0, R29.reuse, R4, R0 ;  /* 0x000000041d007224 */ /* 0x040fe400078e0200 */
[C---:B------:R-:W-:Y:S02]  /*6e50*/  IMAD R8, R29.reuse, R9, R8 ;  /* 0x000000091d087224 */ /* 0x040fe400078e0208 */
[----:B------:R-:W-:Y:S01]  /*6e60*/  IMAD R7, R29, R7, R3 ;  /* 0x000000071d077224 */ /* 0x000fe200078e0203 */
[----:B-1----:R-:W-:Y:S02]  /*6e70*/  IABS R2, R18 ;  /* 0x0000001200027213 */ /* 0x002fe40000000000 */
[----:B------:R-:W5:Y:S01]  /*6e80*/  LDL R18, [R1+0x29b4] ;  /* 0x0029b40001127983 */ /* 0x000f620000100800 */
[----:B------:R-:W-:-:S03]  /*6e90*/  IMAD.HI.U32 R6, R28, R5, RZ ;  /* 0x000000051c067227 */ /* 0x000fc600078e00ff */
[----:B------:R2:W-:Y:S01]  /*6ea0*/  STL [R1+0x6f8], R0 ;  /* 0x0006f80001007387 */ /* 0x0005e20000100800 */
[----:B------:R-:W-:-:S03]  /*6eb0*/  IMAD.HI.U32 R4, R28, R2, RZ ;  /* 0x000000021c047227 */ /* 0x000fc600078e00ff */
[----:B------:R3:W-:Y:S01]  /*6ec0*/  STL [R1+0x6d8], R8 ;  /* 0x0006d80801007387 */ /* 0x0007e20000100800 */
[----:B------:R-:W-:-:S03]  /*6ed0*/  IMAD.MOV R6, RZ, RZ, -R6 ;  /* 0x000000ffff067224 */ /* 0x000fc600078e0a06 */
[----:B------:R0:W-:Y:S01]  /*6ee0*/  STL [R1+0x6dc], R7 ;  /* 0x0006dc0701007387 */ /* 0x0001e20000100800 */
[----:B------:R-:W-:Y:S02]  /*6ef0*/  IMAD.MOV R4, RZ, RZ, -R4 ;  /* 0x000000ffff047224 */ /* 0x000fe400078e0a04 */
[C---:B------:R-:W-:Y:S02]  /*6f00*/  IMAD R5, R29.reuse, R6, R5 ;  /* 0x000000061d057224 */ /* 0x040fe400078e0205 */
[----:B------:R-:W-:Y:S01]  /*6f10*/  IMAD R2, R29, R4, R2 ;  /* 0x000000041d027224 */ /* 0x000fe200078e0202 */
[----:B--2---:R-:W-:Y:S02]  /*6f20*/  IABS R0, R10 ;  /* 0x0000000a00007213 */ /* 0x004fe40000000000 */
[----:B------:R-:W2:Y:S04]  /*6f30*/  LDL R10, [R1+0x29b0] ;  /* 0x0029b000010a7983 */ /* 0x000ea80000100800 */
[----:B------:R5:W-:Y:S04]  /*6f40*/  STL [R1+0x6e0], R5 ;  /* 0x0006e00501007387 */ /* 0x000be80000100800 */
[----:B------:R1:W-:Y:S01]  /*6f50*/  STL [R1+0x6e8], R2 ;  /* 0x0006e80201007387 */ /* 0x0003e20000100800 */
[----:B---3--:R-:W-:-:S03]  /*6f60*/  IABS R8, R19 ;  /* 0x0000001300087213 */ /* 0x008fc60000000000 */
[----:B------:R-:W3:Y:S01]  /*6f70*/  LDL R19, [R1+0x29ac] ;  /* 0x0029ac0001137983 */ /* 0x000ee20000100800 */
[----:B----4-:R-:W-:-:S03]  /*6f80*/  IABS R4, R14 ;  /* 0x0000000e00047213 */ /* 0x010fc60000000000 */
[----:B------:R-:W4:Y:S01]  /*6f90*/  LDL R14, [R1+0x29a8] ;  /* 0x0029a800010e7983 */ /* 0x000f220000100800 */
[----:B------:R-:W-:-:S04]  /*6fa0*/  IMAD.HI.U32 R3, R28, R0, RZ ;  /* 0x000000001c037227 */ /* 0x000fc800078e00ff */
[----:B------:R-:W-:-:S04]  /*6fb0*/  IMAD.HI.U32 R9, R28, R8, RZ ;  /* 0x000000081c097227 */ /* 0x000fc800078e00ff */
[----:B0-----:R-:W-:-:S04]  /*6fc0*/  IMAD.HI.U32 R7, R28, R4, RZ ;  /* 0x000000041c077227 */ /* 0x001fc800078e00ff */
[----:B------:R-:W-:Y:S02]  /*6fd0*/  IMAD.MOV R3, RZ, RZ, -R3 ;  /* 0x000000ffff037224 */ /* 0x000fe400078e0a03 */
[----:B------:R-:W-:Y:S02]  /*6fe0*/  IMAD.MOV R9, RZ, RZ, -R9 ;  /* 0x000000ffff097224 */ /* 0x000fe400078e0a09 */
[----:B------:R-:W-:Y:S01]  /*6ff0*/  IMAD.MOV R7, RZ, RZ, -R7 ;  /* 0x000000ffff077224 */ /* 0x000fe200078e0a07 */
[----:B-----5:R-:W-:Y:S02]  /*7000*/  IABS R5, R15 ;  /* 0x0000000f00057213 */ /* 0x020fe40000000000 */
[----:B------:R-:W5:Y:S01]  /*7010*/  LDL R15, [R1+0x29a4] ;  /* 0x0029a400010f7983 */ /* 0x000f620000100800 */
[----:B-1----:R-:W-:-:S03]  /*7020*/  IABS R2, R17 ;  /* 0x0000001100027213 */ /* 0x002fc60000000000 */
[----:B------:R-:W5:Y:S01]  /*7030*/  LDL R17, [R1+0x29a0] ;  /* 0x0029a00001117983 */ /* 0x000f620000100800 */
[----:B------:R-:W-:Y:S02]  /*7040*/  IMAD R0, R29, R3, R0 ;  /* 0x000000031d007224 */ /* 0x000fe400078e0200 */
[----:B------:R-:W-:-:S04]  /*7050*/  IMAD.HI.U32 R6, R28, R5, RZ ;  /* 0x000000051c067227 */ /* 0x000fc800078e00ff */
[C---:B------:R-:W-:Y:S02]  /*7060*/  IMAD R8, R29.reuse, R9, R8 ;  /* 0x000000091d087224 */ /* 0x040fe400078e0208 */
[----:B------:R-:W-:Y:S01]  /*7070*/  IMAD.HI.U32 R3, R28, R2, RZ ;  /* 0x000000021c037227 */ /* 0x000fe200078e00ff */
[----:B------:R0:W-:Y:S03]  /*7080*/  STL [R1+0x6e4], R0 ;  /* 0x0006e40001007387 */ /* 0x0001e60000100800 */
[C---:B------:R-:W-:Y:S01]  /*7090*/  IMAD R7, R29.reuse, R7, R4 ;  /* 0x000000071d077224 */ /* 0x040fe200078e0204 */
[----:B------:R2:W-:Y:S01]  /*70a0*/  STL [R1+0x6c4], R8 ;  /* 0x0006c40801007387 */ /* 0x0005e20000100800 */
[----:B------:R-:W-:Y:S02]  /*70b0*/  IMAD.MOV R6, RZ, RZ, -R6 ;  /* 0x000000ffff067224 */ /* 0x000fe400078e0a06 */
[----:B------:R-:W-:Y:S01]  /*70c0*/  IMAD.MOV R3, RZ, RZ, -R3 ;  /* 0x000000ffff037224 */ /* 0x000fe200078e0a03 */
[----:B------:R-:W-:Y:S01]  /*70d0*/  STL [R1+0x6c8], R7 ;  /* 0x0006c80701007387 */ /* 0x000fe20000100800 */
[----:B0-----:R-:W-:Y:S01]  /*70e0*/  IABS R0, R18 ;  /* 0x0000001200007213 */ /* 0x001fe20000000000 */
[----:B------:R-:W-:-:S02]  /*70f0*/  IMAD R5, R29, R6, R5 ;  /* 0x000000061d057224 */ /* 0x000fc400078e0205 */
[----:B------:R-:W5:Y:S01]  /*7100*/  LDL R18, [R1+0x299c] ;  /* 0x00299c0001127983 */ /* 0x000f620000100800 */
[----:B------:R-:W-:-:S03]  /*7110*/  IMAD R2, R29, R3, R2 ;  /* 0x000000031d027224 */ /* 0x000fc600078e0202 */
        /* <DEDUP_REMOVED lines=17> */
[----:B-----5:R-:W-:-:S02]  /*7230*/  IABS R2, R15 ;  /* 0x0000000f00027213 */ /* 0x020fc40000000000 */
[----:B------:R-:W5:Y:S01]  /*7240*/  LDL R15, [R1+0x298c] ;  /* 0x00298c00010f7983 */ /* 0x000f620000100800 */
[----:B------:R-:W-:-:S03]  /*7250*/  IMAD.HI.U32 R6, R28, R5, RZ ;  /* 0x000000051c067227 */ /* 0x000fc600078e00ff */
[----:B------:R0:W-:Y:S01]  /*7260*/  STL [R1+0x6d0], R0 ;  /* 0x0006d00001007387 */ /* 0x0001e20000100800 */
[----:B------:R-:W-:-:S03]  /*7270*/  IMAD.HI.U32 R4, R28, R2, RZ ;  /* 0x000000021c047227 */ /* 0x000fc600078e00ff */
[----:B------:R1:W-:Y:S01]  /*7280*/  STL [R1+0x6b0], R8 ;  /* 0x0006b00801007387 */ /* 0x0003e20000100800 */
[----:B------:R-:W-:Y:S02]  /*7290*/  IMAD.MOV R6, RZ, RZ, -R6 ;  /* 0x000000ffff067224 */ /* 0x000fe400078e0a06 */
[----:B------:R-:W-:Y:S01]  /*72a0*/  IMAD.MOV R4, RZ, RZ, -R4 ;  /* 0x000000ffff047224 */ /* 0x000fe200078e0a04 */
[----:B------:R-:W-:Y:S01]  /*72b0*/  STL [R1+0x6b4], R7 ;  /* 0x0006b40701007387 */ /* 0x000fe20000100800 */
[----:B0-----:R-:W-:-:S03]  /*72c0*/  IABS R0, R17 ;  /* 0x0000001100007213 */ /* 0x001fc60000000000 */
[----:B------:R-:W5:Y:S01]  /*72d0*/  LDL R17, [R1+0x2988] ;  /* 0x0029880001117983 */ /* 0x000f620000100800 */
[C---:B------:R-:W-:Y:S02]  /*72e0*/  IMAD R5, R29.reuse, R6, R5 ;  /* 0x000000061d057224 */ /* 0x040fe400078e0205 */
[----:B------:R-:W-:-:S03]  /*72f0*/  IMAD R2, R29, R4, R2 ;  /* 0x000000041d027224 */ /* 0x000fc600078e0202 */
[----:B------:R3:W-:Y:S01]  /*7300*/  STL [R1+0x6b8], R5 ;  /* 0x0006b80501007387 */ /* 0x0007e20000100800 */
[----:B-1----:R-:W-:-:S03]  /*7310*/  IABS R8, R18 ;  /* 0x0000001200087213 */ /* 0x002fc60000000000 */
[----:B------:R4:W-:Y:S04]  /*7320*/  STL [R1+0x6c0], R2 ;  /* 0x0006c00201007387 */ /* 0x0009e80000100800 */
[----:B------:R-:W5:Y:S01]  /*7330*/  LDL R18, [R1+0x2984] ;  /* 0x0029840001127983 */ /* 0x000f620000100800 */
        /* <DEDUP_REMOVED lines=21> */
[----:B------:R1:W-:Y:S01]  /*7490*/  STL [R1+0x6a0], R7 ;  /* 0x0006a00701007387 */ /* 0x0003e20000100800 */
[----:B-----5:R-:W-:Y:S01]  /*74a0*/  IABS R0, R15 ;  /* 0x0000000f00007213 */ /* 0x020fe20000000000 */
[----:B------:R-:W-:-:S02]  /*74b0*/  IMAD R5, R29, R6, R5 ;  /* 0x000000061d057224 */ /* 0x000fc400078e0205 */
[----:B------:R-:W5:Y:S01]  /*74c0*/  LDL R15, [R1+0x2974] ;  /* 0x00297400010f7983 */ /* 0x000f620000100800 */
[----:B------:R-:W-:-:S03]  /*74d0*/  IMAD R2, R29, R3, R2 ;  /* 0x000000031d027224 */ /* 0x000fc600078e0202 */
[----:B------:R2:W-:Y:S01]  /*74e0*/  STL [R1+0x6a4], R5 ;  /* 0x0006a40501007387 */ /* 0x0005e20000100800 */
[----:B0-----:R-:W-:-:S03]  /*74f0*/  IABS R8, R17 ;  /* 0x0000001100087213 */ /* 0x001fc60000000000 */
[----:B------:R3:W-:Y:S04]  /*7500*/  STL [R1+0x6ac], R2 ;  /* 0x0006ac0201007387 */ /* 0x0007e80000100800 */
[----:B------:R-:W5:Y:S01]  /*7510*/  LDL R17, [R1+0x2970] ;  /* 0x0029700001117983 */ /* 0x000f620000100800 */
[----:B------:R-:W-:-:S03]  /*7520*/  IABS R3, R18 ;  /* 0x0000001200037213 */ /* 0x000fc60000000000 */
[----:B------:R-:W5:Y:S01]  /*7530*/  LDL R18, [R1+0x296c] ;  /* 0x00296c0001127983 */ /* 0x000f620000100800 */
[----:B------:R-:W-:-:S04]  /*7540*/  IMAD.HI.U32 R4, R28, R0, RZ ;  /* 0x000000001c047227 */ /* 0x000fc800078e00ff */
[----:B------:R-:W-:-:S04]  /*7550*/  IMAD.HI.U32 R9, R28, R8, RZ ;  /* 0x000000081c097227 */ /* 0x000fc800078e00ff */
[----:B-1----:R-:W-:-:S04]  /*7560*/  IMAD.HI.U32 R7, R28, R3, RZ ;  /* 0x000000031c077227 */ /* 0x002fc800078e00ff */
[----:B------:R-:W-:Y:S02]  /*7570*/  IMAD.MOV R4, RZ, RZ, -R4 ;  /* 0x000000ffff047224 */ /* 0x000fe400078e0a04 */
[----:B------:R-:W-:Y:S02]  /*7580*/  IMAD.MOV R9, RZ, RZ, -R9 ;  /* 0x000000ffff097224 */ /* 0x000fe400078e0a09 */
[----:B------:R-:W-:Y:S02]  /*7590*/  IMAD.MOV R7, RZ, RZ, -R7 ;  /* 0x000000ffff077224 */ /* 0x000fe400078e0a07 */
[C---:B------:R-:W-:Y:S02]  /*75a0*/  IMAD R0, R29.reuse, R4, R0 ;  /* 0x000000041d007224 */ /* 0x040fe400078e0200 */
[C---:B------:R-:W-:Y:S02]  /*75b0*/  IMAD R8, R29.reuse, R9, R8 ;  /* 0x000000091d087224 */ /* 0x040fe400078e0208 */
[----:B------:R-:W-:Y:S01]  /*75c0*/  IMAD R7, R29, R7, R3 ;  /* 0x000000071d077224 */ /* 0x000fe200078e0203 */
[----:B--2---:R-:W-:-:S02]  /*75d0*/  IABS R5, R10 ;  /* 0x0000000a00057213 */ /* 0x004fc40000000000 */
[----:B------:R-:W2:Y:S01]  /*75e0*/  LDL R10, [R1+0x2968] ;  /* 0x00296800010a7983 */ /* 0x000ea20000100800 */
[----:B---3--:R-:W-:-:S03]  /*75f0*/  IABS R2, R19 ;  /* 0x0000001300027213 */ /* 0x008fc60000000000 */
[----:B------:R-:W3:Y:S04]  /*7600*/  LDL R19, [R1+0x2964] ;  /* 0x0029640001137983 */ /* 0x000ee80000100800 */
[----:B------:R4:W-:Y:S04]  /*7610*/  STL [R1+0x6a8], R0 ;  /* 0x0006a80001007387 */ /* 0x0009e80000100800 */
[----:B------:R5:W-:Y:S04]  /*7620*/  STL [R1+0x688], R8 ;  /* 0x0006880801007387 */ /* 0x000be80000100800 */
[----:B------:R-:W-:Y:S01]  /*7630*/  STL [R1+0x68c], R7 ;  /* 0x00068c0701007387 */ /* 0x000fe20000100800 */
[----:B----4-:R-:W-:-:S03]  /*7640*/  IABS R0, R14 ;  /* 0x0000000e00007213 */ /* 0x010fc60000000000 */
[----:B------:R-:W4:Y:S01]  /*7650*/  LDL R14, [R1+0x2960] ;  /* 0x00296000010e7983 */ /* 0x000f220000100800 */
        /* <DEDUP_REMOVED lines=8> */
[----:B-----5:R-:W-:-:S03]  /*76e0*/  IABS R8, R15 ;  /* 0x0000000f00087213 */ /* 0x020fc60000000000 */
[----:B------:R-:W5:Y:S01]  /*76f0*/  LDL R15, [R1+0x295c] ;  /* 0x00295c00010f7983 */ /* 0x000f620000100800 */
[----:B------:R-:W-:-:S03]  /*7700*/  IABS R4, R17 ;  /* 0x0000001100047213 */ /* 0x000fc60000000000 */
[----:B------:R-:W5:Y:S01]  /*7710*/  LDL R17, [R1+0x2958] ;  /* 0x0029580001117983 */ /* 0x000f620000100800 */
[C---:B------:R-:W-:Y:S01]  /*7720*/  IMAD.HI.U32 R3, R28.reuse, R0, RZ ;  /* 0x000000001c037227 */ /* 0x040fe200078e00ff */
[----:B0-----:R-:W-:Y:S02]  /*7730*/  IABS R5, R18 ;  /* 0x0000001200057213 */ /* 0x001fe40000000000 */
[----:B------:R-:W5:Y:S01]  /*7740*/  LDL R18, [R1+0x2954] ;  /* 0x0029540001127983 */ /* 0x000f620000100800 */
[----:B------:R-:W-:-:S04]  /*7750*/  IMAD.HI.U32 R9, R28, R8, RZ ;  /* 0x000000081c097227 */ /* 0x000fc800078e00ff */
[----:B------:R-:W-:Y:S02]  /*7760*/  IMAD.MOV R3, RZ, RZ, -R3 ;  /* 0x000000ffff037224 */ /* 0x000fe400078e0a03 */
[----:B------:R-:W-:-:S04]  /*7770*/  IMAD.HI.U32 R7, R28, R4, RZ ;  /* 0x000000041c077227 */ /* 0x000fc800078e00ff */
[----:B------:R-:W-:Y:S02]  /*7780*/  IMAD.MOV R9, RZ, RZ, -R9 ;  /* 0x000000ffff097224 */ /* 0x000fe400078e0a09 */
[----:B------:R-:W-:Y:S02]  /*7790*/  IMAD R0, R29, R3, R0 ;  /* 0x000000031d007224 */ /* 0x000fe400078e0200 */
[----:B------:R-:W-:-:S04]  /*77a0*/  IMAD.HI.U32 R6, R28, R5, RZ ;  /* 0x000000051c067227 */ /* 0x000fc800078e00ff */
[----:B------:R-:W-:Y:S02]  /*77b0*/  IMAD.MOV R7, RZ, RZ, -R7 ;  /* 0x000000ffff077224 */ /* 0x000fe400078e0a07 */
[C---:B------:R-:W-:Y:S02]  /*77c0*/  IMAD R8, R29.reuse, R9, R8 ;  /* 0x000000091d087224 */ /* 0x040fe400078e0208 */
[----:B------:R-:W-:Y:S02]  /*77d0*/  IMAD.MOV R6, RZ, RZ, -R6 ;  /* 0x000000ffff067224 */ /* 0x000fe400078e0a06 */
[C---:B------:R-:W-:Y:S02]  /*77e0*/  IMAD R7, R29.reuse, R7, R4 ;  /* 0x000000071d077224 */ /* 0x040fe400078e0204 */
[C---:B------:R-:W-:Y:S01]  /*77f0*/  IMAD R5, R29.reuse, R6, R5 ;  /* 0x000000061d057224 */ /* 0x040fe200078e0205 */
[----:B--2---:R-:W-:Y:S02]  /*7800*/  IABS R2, R10 ;  /* 0x0000000a00027213 */ /* 0x004fe40000000000 */
[----:B------:R-:W2:Y:S03]  /*7810*/  LDL R10, [R1+0x2950] ;  /* 0x00295000010a7983 */ /* 0x000ea60000100800 */
[----:B------:R-:W-:Y:S01]  /*7820*/  IMAD.HI.U32 R3, R28, R2, RZ ;  /* 0x000000021c037227 */ /* 0x000fe200078e00ff */
[----:B------:R3:W-:Y:S03]  /*7830*/  STL [R1+0x694], R0 ;  /* 0x0006940001007387 */ /* 0x0007e60000100800 */
[----:B------:R-:W-:Y:S01]  /*7840*/  IMAD.MOV R3, RZ, RZ, -R3 ;  /* 0x000000ffff037224 */ /* 0x000fe200078e0a03 */
[----:B------:R4:W-:Y:S03]  /*7850*/  STL [R1+0x674], R8 ;  /* 0x0006740801007387 */ /* 0x0009e60000100800 */
[----:B------:R-:W-:Y:S01]  /*7860*/  IMAD R2, R29, R3, R2 ;  /* 0x000000031d027224 */ /* 0x000fe200078e0202 */
[----:B------:R0:W-:Y:S01]  /*7870*/  STL [R1+0x678], R7 ;  /* 0x0006780701007387 */ /* 0x0001e20000100800 */
[----:B---3--:R-:W-:-:S03]  /*7880*/  IABS R0, R19 ;  /* 0x0000001300007213 */ /* 0x008fc60000000000 */
[----:B------:R-:W3:Y:S04]  /*7890*/  LDL R19, [R1+0x294c] ;  /* 0x00294c0001137983 */ /* 0x000ee80000100800 */
[----:B------:R1:W-:Y:S04]  /*78a0*/  STL [R1+0x67c], R5 ;  /* 0x00067c0501007387 */ /* 0x0003e80000100800 */
[----:B------:R0:W-:Y:S01]  /*78b0*/  STL [R1+0x684], R2 ;  /* 0x0006840201007387 */ /* 0x0001e20000100800 */
[----:B----4-:R-:W-:-:S03]  /*78c0*/  IABS R8, R14 ;  /* 0x0000000e00087213 */ /* 0x010fc60000000000 */
[----:B------:R-:W4:Y:S01]  /*78d0*/  LDL R14, [R1+0x2948] ;  /* 0x00294800010e7983 */ /* 0x000f220000100800 */
[----:B------:R-:W-:-:S04]  /*78e0*/  IMAD.HI.U32 R4, R28, R0, RZ ;  /* 0x000000001c047227 */ /* 0x000fc800078e00ff */
[----:B------:R-:W-:-:S04]  /*78f0*/  IMAD.HI.U32 R9, R28, R8, RZ ;  /* 0x000000081c097227 */ /* 0x000fc800078e00ff */
[----:B------:R-:W-:Y:S02]  /*7900*/  IMAD.MOV R4, RZ, RZ, -R4 ;  /* 0x000000ffff047224 */ /* 0x000fe400078e0a04 */
[----:B------:R-:W-:Y:S02]  /*7910*/  IMAD.MOV R9, RZ, RZ, -R9 ;  /* 0x000000ffff097224 */ /* 0x000fe400078e0a09 */
[C---:B------:R-:W-:Y:S02]  /*7920*/  IMAD R0, R29.reuse, R4, R0 ;  /* 0x000000041d007224 */ /* 0x040fe400078e0200 */
[----:B------:R-:W-:Y:S01]  /*7930*/  IMAD R8, R29, R9, R8 ;  /* 0x000000091d087224 */ /* 0x000fe200078e0208 */
[----:B-----5:R-:W-:Y:S02]  /*7940*/  IABS R3, R15 ;  /* 0x0000000f00037213 */ /* 0x020fe40000000000 */
[----:B------:R-:W5:Y:S03]  /*7950*/  LDL R15, [R1+0x2944] ;  /* 0x00294400010f7983 */ /* 0x000f660000100800 */
[----:B0-----:R-:W-:Y:S01]  /*7960*/  IMAD.HI.U32 R7, R28, R3, RZ ;  /* 0x000000031c077227 */ /* 0x001fe200078e00ff */
[----:B-1----:R-:W-:-:S02]  /*7970*/  IABS R5, R17 ;  /* 0x0000001100057213 */ /* 0x002fc40000000000 */
[----:B------:R-:W5:Y:S01]  /*7980*/  LDL R17, [R1+0x2940] ;  /* 0x0029400001117983 */ /* 0x000f620000100800 */
[----:B------:R-:W-:Y:S01]  /*7990*/  IMAD.MOV R7, RZ, RZ, -R7 ;  /* 0x000000ffff077224 */ /* 0x000fe200078e0a07 */
[----:B------:R-:W-:Y:S02]  /*79a0*/  IABS R2, R18 ;  /* 0x0000001200027213 */ /* 0x000fe40000000000 */
[----:B------:R-:W5:Y:S01]  /*79b0*/  LDL R18, [R1+0x293c] ;  /* 0x00293c0001127983 */ /* 0x000f620000100800 */
[----:B------:R-:W-:Y:S02]  /*79c0*/  IMAD R7, R29, R7, R3 ;  /* 0x000000071d077224 */ /* 0x000fe400078e0203 */
[C---:B------:R-:W-:Y:S01]  /*79d0*/  IMAD.HI.U32 R6, R28.reuse, R5, RZ ;  /* 0x000000051c067227 */ /* 0x040fe200078e00ff */
[----:B------:R2:W-:Y:S03]  /*79e0*/  STL [R1+0x680], R0 ;  /* 0x0006800001007387 */ /* 0x0005e60000100800 */
[----:B------:R-:W-:Y:S01]  /*79f0*/  IMAD.HI.U32 R4, R28, R2, RZ ;  /* 0x000000021c047227 */ /* 0x000fe200078e00ff */
[----:B------:R3:W-:Y:S04]  /*7a00*/  STL [R1+0x660], R8 ;  /* 0x0006600801007387 */ /* 0x0007e80000100800 */
[----:B------:R0:W-:Y:S01]  /*7a10*/  STL [R1+0x664], R7 ;  /* 0x0006640701007387 */ /* 0x0001e20000100800 */
[----:B------:R-:W-:-:S02]  /*7a20*/  IMAD.MOV R6, RZ, RZ, -R6 ;  /* 0x000000ffff067224 */ /* 0x000fc400078e0a06 */
        /* <DEDUP_REMOVED lines=16> */
[----:B------:R-:W-:Y:S02]  /*7b30*/  IMAD.MOV R7, RZ, RZ, -R7 ;  /* 0x000000ffff077224 */ /* 0x000fe400078e0a07 */
[C---:B------:R-:W-:Y:S02]  /*7b40*/  IMAD R0, R29.reuse, R3, R0 ;  /* 0x000000031d007224 */ /* 0x040fe400078e0200 */
[C---:B------:R-:W-:Y:S01]  /*7b50*/  IMAD R8, R29.reuse, R9, R8 ;  /* 0x000000091d087224 */ /* 0x040fe200078e0208 */
[----:B-----5:R-:W-:Y:S02]  /*7b60*/  IABS R5, R15 ;  /* 0x0000000f00057213 */ /* 0x020fe40000000000 */
[----:B------:R-:W5:Y:S01]  /*7b70*/  LDL R15, [R1+0x292c] ;  /* 0x00292c00010f7983 */ /* 0x000f620000100800 */
[----:B------:R-:W-:-:S02]  /*7b80*/  IMAD R7, R29, R7, R4 ;  /* 0x000000071d077224 */ /* 0x000fc400078e0204 */
[C---:B------:R-:W-:Y:S01]  /*7b90*/  IMAD.HI.U32 R6, R28.reuse, R5, RZ ;  /* 0x000000051c067227 */ /* 0x040fe200078e00ff */
[----:B-1----:R-:W-:Y:S02]  /*7ba0*/  IABS R2, R17 ;  /* 0x0000001100027213 */ /* 0x002fe40000000000 */
[----:B------:R-:W5:Y:S03]  /*7bb0*/  LDL R17, [R1+0x2928] ;  /* 0x0029280001117983 */ /* 0x000f660000100800 */
[----:B------:R-:W-:Y:S01]  /*7bc0*/  IMAD.HI.U32 R3, R28, R2, RZ ;  /* 0x000000021c037227 */ /* 0x000fe200078e00ff */
[----:B------:R0:W-:Y:S03]  /*7bd0*/  STL [R1+0x66c], R0 ;  /* 0x00066c0001007387 */ /* 0x0001e60000100800 */
[----:B------:R-:W-:Y:S01]  /*7be0*/  IMAD.MOV R6, RZ, RZ, -R6 ;  /* 0x000000ffff067224 */ /* 0x000fe200078e0a06 */
[----:B------:R2:W-:Y:S01]  /*7bf0*/  STL [R1+0x64c], R8 ;  /* 0x00064c0801007387 */ /* 0x0005e20000100800 */
[----:B------:R-:W-:-:S03]  /*7c00*/  IMAD.MOV R3, RZ, RZ, -R3 ;  /* 0x000000ffff037224 */ /* 0x000fc600078e0a03 */
[----:B------:R-:W-:Y:S01]  /*7c10*/  STL [R1+0x650], R7 ;  /* 0x0006500701007387 */ /* 0x000fe20000100800 */
[----:B0-----:R-:W-:Y:S01]  /*7c20*/  IABS R0, R18 ;  /* 0x0000001200007213 */ /* 0x001fe20000000000 */
[C---:B------:R-:W-:Y:S02]  /*7c30*/  IMAD R5, R29.reuse, R6, R5 ;  /* 0x000000061d057224 */ /* 0x040fe400078e0205 */
        /* <DEDUP_REMOVED lines=18> */
[----:B------:R-:W-:-:S02]  /*7d60*/  IMAD R7, R29, R7, R3 ;  /* 0x000000071d077224 */ /* 0x000fc400078e0203 */
[C---:B------:R-:W-:Y:S01]  /*7d70*/  IMAD.HI.U32 R6, R28.reuse, R5, RZ ;  /* 0x000000051c067227 */ /* 0x040fe200078e00ff */
[----:B-----5:R-:W-:Y:S02]  /*7d80*/  IABS R2, R15 ;  /* 0x0000000f00027213 */ /* 0x020fe40000000000 */
[----:B------:R-:W5:Y:S03]  /*7d90*/  LDL R15, [R1+0x2914] ;  /* 0x00291400010f7983 */ /* 0x000f660000100800 */
[----:B------:R-:W-:Y:S01]  /*7da0*/  IMAD.HI.U32 R4, R28, R2, RZ ;  /* 0x000000021c047227 */ /* 0x000fe200078e00ff */
[----:B------:R0:W-:Y:S03]  /*7db0*/  STL [R1+0x658], R0 ;  /* 0x0006580001007387 */ /* 0x0001e60000100800 */
[----:B------:R-:W-:Y:S01]  /*7dc0*/  IMAD.MOV R6, RZ, RZ, -R6 ;  /* 0x000000ffff067224 */ /* 0x000fe200078e0a06 */
[----:B------:R1:W-:Y:S01]  /*7dd0*/  STL [R1+0x638], R8 ;  /* 0x0006380801007387 */ /* 0x0003e20000100800 */
[----:B------:R-:W-:-:S03]  /*7de0*/  IMAD.MOV R4, RZ, RZ, -R4 ;  /* 0x000000ffff047224 */ /* 0x000fc600078e0a04 */
        /* <DEDUP_REMOVED lines=35> */
[----:B------:R2:W-:Y:S04]  /*8020*/  STL [R1+0x62c], R5 ;  /* 0x00062c0501007387 */ /* 0x0005e80000100800 */
[----:B------:R3:W-:Y:S01]  /*8030*/  STL [R1+0x634], R2 ;  /* 0x0006340201007387 */ /* 0x0007e20000100800 */
[----:B0-----:R-:W-:-:S03]  /*8040*/  IABS R8, R17 ;  /* 0x0000001100087213 */ /* 0x001fc60000000000 */
[----:B------:R-:W5:Y:S01]  /*8050*/  LDL R17, [R1+0x28f8] ;  /* 0x0028f80001117983 */ /* 0x000f620000100800 */
[C---:B------:R-:W-:Y:S01]  /*8060*/  IMAD.HI.U32 R4, R28.reuse, R0, RZ ;  /* 0x000000001c047227 */ /* 0x040fe200078e00ff */
[----:B------:R-:W-:Y:S02]  /*8070*/  IABS R3, R18 ;  /* 0x0000001200037213 */ /* 0x000fe40000000000 */
[----:B------:R-:W5:Y:S01]  /*8080*/  LDL R18, [R1+0x28f4] ;  /* 0x0028f40001127983 */ /* 0x000f620000100800 */
        /* <DEDUP_REMOVED lines=29> */
[----:B------:R-:W-:-:S04]  /*8260*/  IMAD.HI.U32 R3, R28, R0, RZ ;  /* 0x000000001c037227 */ /* 0x000fc800078e00ff */
[C---:B------:R-:W-:Y:S01]  /*8270*/  IMAD.HI.U32 R9, R28.reuse, R8, RZ ;  /* 0x000000081c097227 */ /* 0x040fe200078e00ff */
[----:B0-----:R-:W-:Y:S02]  /*8280*/  IABS R5, R18 ;  /* 0x0000001200057213 */ /* 0x001fe40000000000 */
[----:B------:R-:W5:Y:S01]  /*8290*/  LDL R18, [R1+0x28dc] ;  /* 0x0028dc0001127983 */ /* 0x000f620000100800 */
        /* <DEDUP_REMOVED lines=35> */
[----:B------:R-:W-:-:S04]  /*84d0*/  IMAD.MOV R7, RZ, RZ, -R7 ;  /* 0x000000ffff077224 */ /* 0x000fc800078e0a07 */
[----:B------:R-:W-:Y:S01]  /*84e0*/  IMAD R7, R29, R7, R3 ;  /* 0x000000071d077224 */ /* 0x000fe200078e0203 */
[----:B------:R-:W-:Y:S02]  /*84f0*/  IABS R2, R18 ;  /* 0x0000001200027213 */ /* 0x000fe40000000000 */
        /* <DEDUP_REMOVED lines=25> */
[C---:B------:R-:W-:Y:S02]  /*8690*/  IMAD R8, R29.reuse, R9, R8 ;  /* 0x000000091d087224 */ /* 0x040fe400078e0208 */
[----:B------:R-:W-:Y:S01]  /*86a0*/  IMAD R7, R29, R7, R4 ;  /* 0x000000071d077224 */ /* 0x000fe200078e0204 */
[----:B-----5:R-:W-:-:S02]  /*86b0*/  IABS R5, R15 ;  /* 0x0000000f00057213 */ /* 0x020fc40000000000 */
[----:B------:R-:W5:Y:S03]  /*86c0*/  LDL R15, [R1+0x28bc] ;  /* 0x0028bc00010f7983 */ /* 0x000f660000100800 */
        /* <DEDUP_REMOVED lines=31> */
[----:B------:R-:W-:Y:S01]  /*88c0*/  IMAD.MOV R6, RZ, RZ, -R6 ;  /* 0x000000ffff067224 */ /* 0x000fe200078e0a06 */
[----:B-----5:R-:W-:Y:S02]  /*88d0*/  IABS R2, R15 ;  /* 0x0000000f00027213 */ /* 0x020fe40000000000 */
[----:B------:R-:W5:Y:S03]  /*88e0*/  LDL R15, [R1+0x289c] ;  /* 0x00289c00010f7983 */ /* 0x000f660000100800 */
[----:B------:R-:W-:Y:S01]  /*88f0*/  IMAD.HI.U32 R4, R28, R2, RZ ;  /* 0x000000021c047227 */ /* 0x000fe200078e00ff */
[----:B------:R0:W-:Y:S04]  /*8900*/  STL [R1+0x5e0], R0 ;  /* 0x0005e00001007387 */ /* 0x0001e80000100800 */
[----:B------:R1:W-:Y:S01]  /*8910*/  STL [R1+0x5c0], R8 ;  /* 0x0005c00801007387 */ /* 0x0003e20000100800 */
[----:B------:R-:W-:-:S03]  /*8920*/  IMAD.MOV R4, RZ, RZ, -R4 ;  /* 0x000000ffff047224 */ /* 0x000fc600078e0a04 */
[----:B------:R-:W-:Y:S01]  /*8930*/  STL [R1+0x5c4], R7 ;  /* 0x0005c40701007387 */ /* 0x000fe20000100800 */
[----:B0-----:R-:W-:-:S03]  /*8940*/  IABS R0, R17 ;  /* 0x0000001100007213 */ /* 0x001fc60000000000 */
[----:B------:R-:W5:Y:S01]  /*8950*/  LDL R17, [R1+0x2898] ;  /* 0x0028980001117983 */ /* 0x000f620000100800 */
[C---:B------:R-:W-:Y:S02]  /*8960*/  IMAD R5, R29.reuse, R6, R5 ;  /* 0x000000061d057224 */ /* 0x040fe400078e0205 */
[----:B------:R-:W-:-:S03]  /*8970*/  IMAD R2, R29, R4, R2 ;  /* 0x000000041d027224 */ /* 0x000fc600078e0202 */
[----:B------:R3:W-:Y:S04]  /*8980*/  STL [R1+0x5c8], R5 ;  /* 0x0005c80501007387 */ /* 0x0007e80000100800 */
[----:B------:R4:W-:Y:S01]  /*8990*/  STL [R1+0x5d0], R2 ;  /* 0x0005d00201007387 */ /* 0x0009e20000100800 */
[----:B-1----:R-:W-:-:S03]  /*89a0*/  IABS R8, R18 ;  /* 0x0000001200087213 */ /* 0x002fc60000000000 */
        /* <DEDUP_REMOVED lines=283> */
[----:B------:R-:W-:Y:S02]  /*9b60*/  IMAD R7, R29, R7, R3 ;  /* 0x000000071d077224 */ /* 0x000fe400078e0203 */
[C---:B------:R-:W-:Y:S01]  /*9b70*/  IMAD.HI.U32 R6, R28.reuse, R5, RZ ;  /* 0x000000051c067227 */ /* 0x040fe200078e00ff */
[----:B------:R-:W-:Y:S02]  /*9b80*/  IABS R2, R18 ;  /* 0x0000001200027213 */ /* 0x000fe40000000000 */
[----:B------:R-:W5:Y:S04]  /*9b90*/  LDL R18, [R1+0x27d4] ;  /* 0x0027d40001127983 */ /* 0x000f680000100800 */
        /* <DEDUP_REMOVED lines=1647> */
[----:B------:R-:W-:Y:S01]  /*10290*/  IMAD.HI.U32 R6, R28, R5, RZ ;  /* 0x000000051c067227 */ /* 0x000fe200078e00ff */
[----:B-1----:R-:W-:-:S03]  /*102a0*/  IABS R2, R17 ;  /* 0x0000001100027213 */ /* 0x002fc60000000000 */
[----:B------:R-:W-:Y:S01]  /*102b0*/  IMAD.MOV R6, RZ, RZ, -R6 ;  /* 0x000000ffff067224 */ /* 0x000fe200078e0a06 */
[----:B------:R-:W5:Y:S01]  /*102c0*/  LDL R17, [R1+0x2390] ;  /* 0x0023900001117983 */ /* 0x000f620000100800 */
[----:B------:R-:W-:-:S03]  /*102d0*/  IMAD.HI.U32 R3, R28, R2, RZ ;  /* 0x000000021c037227 */ /* 0x000fc600078e00ff */
[----:B------:R0:W-:Y:S01]  /*102e0*/  STL [R1+0x1b4], R0 ;  /* 0x0001b40001007387 */ /* 0x0001e20000100800 */
[----:B------:R-:W-:-:S03]  /*102f0*/  IMAD.MOV R3, RZ, RZ, -R3 ;  /* 0x000000ffff037224 */ /* 0x000fc600078e0a03 */
[----:B------:R2:W-:Y:S01]  /*10300*/  STL [R1+0x70], R8 ;  /* 0x0000700801007387 */ /* 0x0005e20000100800 */
[----:B------:R-:W-:-:S03]  /*10310*/  IMAD R5, R29, R6, R5 ;  /* 0x000000061d057224 */ /* 0x000fc600078e0205 */
[----:B------:R-:W-:Y:S01]  /*10320*/  STL [R1+0x74], R7 ;  /* 0x0000740701007387 */ /* 0x000fe20000100800 */
[----:B0-----:R-:W-:-:S03]  /*10330*/  IABS R0, R18 ;  /* 0x0000001200007213 */ /* 0x001fc60000000000 */
        /* <DEDUP_REMOVED lines=11> */
[----:B------:R-:W-:Y:S02]  /*103f0*/  IMAD.MOV R4, RZ, RZ, -R4 ;  /* 0x000000ffff047224 */ /* 0x000fe400078e0a04 */
[----:B------:R-:W-:-:S04]  /*10400*/  IMAD.HI.U32 R9, R28, R8, RZ ;  /* 0x000000081c097227 */ /* 0x000fc800078e00ff */
[----:B------:R-:W-:-:S04]  /*10410*/  IMAD.HI.U32 R7, R28, R3, RZ ;  /* 0x000000031c077227 */ /* 0x000fc800078e00ff */
[----:B------:R-:W-:Y:S02]  /*10420*/  IMAD R0, R29, R4, R0 ;  /* 0x000000041d007224 */ /* 0x000fe400078e0200 */
[----:B------:R-:W-:-:S04]  /*10430*/  IMAD.HI.U32 R6, R28, R5, RZ ;  /* 0x000000051c067227 */ /* 0x000fc800078e00ff */
[----:B------:R-:W-:Y:S02]  /*10440*/  IMAD.MOV R9, RZ, RZ, -R9 ;  /* 0x000000ffff097224 */ /* 0x000fe400078e0a09 */
[----:B------:R-:W-:Y:S02]  /*10450*/  IMAD.MOV R7, RZ, RZ, -R7 ;  /* 0x000000ffff077224 */ /* 0x000fe400078e0a07 */
[----:B------:R-:W-:Y:S02]  /*10460*/  IMAD.MOV R6, RZ, RZ, -R6 ;  /* 0x000000ffff067224 */ /* 0x000fe400078e0a06 */
[----:B------:R-:W-:Y:S01]  /*10470*/  IMAD R8, R29, R9, R8 ;  /* 0x000000091d087224 */ /* 0x000fe200078e0208 */
[----:B-----5:R-:W-:Y:S02]  /*10480*/  IABS R2, R15 ;  /* 0x0000000f00027213 */ /* 0x020fe40000000000 */
[----:B------:R-:W5:Y:S03]  /*10490*/  LDL R15, [R1+0x237c] ;  /* 0x00237c00010f7983 */ /* 0x000f660000100800 */
[----:B------:R-:W-:-:S04]  /*104a0*/  IMAD.HI.U32 R4, R28, R2, RZ ;  /* 0x000000021c047227 */ /* 0x000fc800078e00ff */
[----:B------:R-:W-:Y:S02]  /*104b0*/  IMAD.MOV R4, RZ, RZ, -R4 ;  /* 0x000000ffff047224 */ /* 0x000fe400078e0a04 */
[C---:B------:R-:W-:Y:S01]  /*104c0*/  IMAD R7, R29.reuse, R7, R3 ;  /* 0x000000071d077224 */ /* 0x040fe200078e0203 */
[----:B------:R0:W-:Y:S01]  /*104d0*/  STL [R1+0x188], R0 ;  /* 0x0001880001007387 */ /* 0x0001e20000100800 */
[C---:B------:R-:W-:Y:S02]  /*104e0*/  IMAD R5, R29.reuse, R6, R5 ;  /* 0x000000061d057224 */ /* 0x040fe400078e0205 */
[----:B------:R-:W-:Y:S01]  /*104f0*/  IMAD R2, R29, R4, R2 ;  /* 0x000000041d027224 */ /* 0x000fe200078e0202 */
[----:B------:R1:W-:Y:S04]  /*10500*/  STL [R1+0x140], R8 ;  /* 0x0001400801007387 */ /* 0x0003e80000100800 */
[----:B------:R-:W-:Y:S01]  /*10510*/  STL [R1+0x144], R7 ;  /* 0x0001440701007387 */ /* 0x000fe20000100800 */
[----:B0-----:R-:W-:-:S03]  /*10520*/  IABS R0, R17 ;  /* 0x0000001100007213 */ /* 0x001fc60000000000 */
[----:B------:R-:W5:Y:S04]  /*10530*/  LDL R17, [R1+0x2378] ;  /* 0x0023780001117983 */ /* 0x000f680000100800 */
        /* <DEDUP_REMOVED lines=20> */
[----:B------:R0:W-:Y:S01]  /*10680*/  STL [R1+0x104], R8 ;  /* 0x0001040801007387 */ /* 0x0001e20000100800 */
[----:B------:R-:W-:-:S03]  /*10690*/  IMAD.HI.U32 R6, R28, R5, RZ ;  /* 0x000000051c067227 */ /* 0x000fc600078e00ff */
[----:B------:R1:W-:Y:S01]  /*106a0*/  STL [R1+0x108], R7 ;  /* 0x0001080701007387 */ /* 0x0003e20000100800 */
[----:B------:R-:W-:Y:S01]  /*106b0*/  IMAD.HI.U32 R3, R28, R2, RZ ;  /* 0x000000021c037227 */ /* 0x000fe200078e00ff */
[----:B-----5:R-:W-:Y:S02]  /*106c0*/  IABS R0, R15 ;  /* 0x0000000f00007213 */ /* 0x020fe40000000000 */
[----:B------:R-:W5:Y:S01]  /*106d0*/  LDL R15, [R1+0x2364] ;  /* 0x00236400010f7983 */ /* 0x000f620000100800 */
[----:B------:R-:W-:Y:S02]  /*106e0*/  IMAD.MOV R6, RZ, RZ, -R6 ;  /* 0x000000ffff067224 */ /* 0x000fe400078e0a06 */
[----:B------:R-:W-:Y:S02]  /*106f0*/  IMAD.MOV R3, RZ, RZ, -R3 ;  /* 0x000000ffff037224 */ /* 0x000fe400078e0a03 */
[C---:B------:R-:W-:Y:S02]  /*10700*/  IMAD R5, R29.reuse, R6, R5 ;  /* 0x000000061d057224 */ /* 0x040fe400078e0205 */
[----:B------:R-:W-:-:S03]  /*10710*/  IMAD R2, R29, R3, R2 ;  /* 0x000000031d027224 */ /* 0x000fc600078e0202 */
[----:B------:R2:W-:Y:S01]  /*10720*/  STL [R1+0x110], R5 ;  /* 0x0001100501007387 */ /* 0x0005e20000100800 */
[----:B0-----:R-:W-:-:S03]  /*10730*/  IABS R8, R17 ;  /* 0x0000001100087213 */ /* 0x001fc60000000000 */
[----:B------:R-:W5:Y:S04]  /*10740*/  LDL R17, [R1+0x2360] ;  /* 0x0023600001117983 */ /* 0x000f680000100800 */
[----:B------:R3:W-:Y:S01]  /*10750*/  STL [R1+0x128], R2 ;  /* 0x0001280201007387 */ /* 0x0007e20000100800 */
        /* <DEDUP_REMOVED lines=12> */
[----:B------:R-:W2:Y:S03]  /*10820*/  LDL R10, [R1+0x2358] ;  /* 0x00235800010a7983 */ /* 0x000ea60000100800 */
[----:B------:R-:W-:-:S04]  /*10830*/  IMAD.HI.U32 R6, R28, R5, RZ ;  /* 0x000000051c067227 */ /* 0x000fc800078e00ff */
[----:B------:R-:W-:-:S04]  /*10840*/  IMAD.MOV R6, RZ, RZ, -R6 ;  /* 0x000000ffff067224 */ /* 0x000fc800078e0a06 */
[----:B------:R-:W-:Y:S01]  /*10850*/  IMAD R5, R29, R6, R5 ;  /* 0x000000061d057224 */ /* 0x000fe200078e0205 */
[----:B---3--:R-:W-:Y:S02]  /*10860*/  IABS R2, R19 ;  /* 0x0000001300027213 */ /* 0x008fe40000000000 */
[----:B------:R-:W3:Y:S04]  /*10870*/  LDL R19, [R1+0x2354] ;  /* 0x0023540001137983 */ /* 0x000ee80000100800 */
[----:B------:R4:W-:Y:S04]  /*10880*/  STL [R1+0x118], R0 ;  /* 0x0001180001007387 */ /* 0x0009e80000100800 */
[----:B------:R5:W-:Y:S04]  /*10890*/  STL [R1+0xc8], R8 ;  /* 0x0000c80801007387 */ /* 0x000be80000100800 */
[----:B------:R-:W-:Y:S01]  /*108a0*/  STL [R1+0xcc], R7 ;  /* 0x0000cc0701007387 */ /* 0x000fe20000100800 */
[----:B----4-:R-:W-:-:S03]  /*108b0*/  IABS R0, R14 ;  /* 0x0000000e00007213 */ /* 0x010fc60000000000 */
[----:B------:R0:W-:Y:S04]  /*108c0*/  STL [R1+0xd0], R5 ;  /* 0x0000d00501007387 */ /* 0x0001e80000100800 */
[----:B------:R-:W4:Y:S01]  /*108d0*/  LDL R14, [R1+0x2350] ;  /* 0x00235000010e7983 */ /* 0x000f220000100800 */
[----:B------:R-:W-:-:S04]  /*108e0*/  IMAD.HI.U32 R4, R28, R2, RZ ;  /* 0x000000021c047227 */ /* 0x000fc800078e00ff */
[----:B------:R-:W-:-:S04]  /*108f0*/  IMAD.MOV R4, RZ, RZ, -R4 ;  /* 0x000000ffff047224 */ /* 0x000fc800078e0a04 */
[----:B------:R-:W-:-:S05]  /*10900*/  IMAD R2, R29, R4, R2 ;  /* 0x000000041d027224 */ /* 0x000fca00078e0202 */
[----:B------:R2:W-:Y:S01]  /*10910*/  STL [R1+0xf0], R2 ;  /* 0x0000f00201007387 */ /* 0x0005e20000100800 */
[----:B-----5:R-:W-:Y:S01]  /*10920*/  IABS R8, R15 ;  /* 0x0000000f00087213 */ /* 0x020fe20000000000 */
[C---:B------:R-:W-:Y:S02]  /*10930*/  IMAD.HI.U32 R3, R28.reuse, R0, RZ ;  /* 0x000000001c037227 */ /* 0x040fe400078e00ff */
[----:B------:R-:W5:Y:S04]  /*10940*/  LDL R15, [R1+0x234c] ;  /* 0x00234c00010f7983 */ /* 0x000f680000100800 */
[----:B------:R-:W5:Y:S01]  /*10950*/  LDL R16, [R1+0x2348] ;  /* 0x0023480001107983 */ /* 0x000f620000100800 */
[----:B------:R-:W-:Y:S02]  /*10960*/  IMAD.MOV R3, RZ, RZ, -R3 ;  /* 0x000000ffff037224 */ /* 0x000fe400078e0a03 */
[----:B------:R-:W-:-:S04]  /*10970*/  IMAD.HI.U32 R9, R28, R8, RZ ;  /* 0x000000081c097227 */ /* 0x000fc800078e00ff */
[----:B------:R-:W-:Y:S01]  /*10980*/  IMAD R0, R29, R3, R0 ;  /* 0x000000031d007224 */ /* 0x000fe200078e0200 */
[----:B0-----:R-:W-:Y:S01]  /*10990*/  IABS R5, R17 ;  /* 0x0000001100057213 */ /* 0x001fe20000000000 */
[----:B------:R-:W-:Y:S01]  /*109a0*/  IMAD.MOV R9, RZ, RZ, -R9 ;  /* 0x000000ffff097224 */ /* 0x000fe200078e0a09 */
[----:B------:R-:W-:Y:S02]  /*109b0*/  IABS R4, R18 ;  /* 0x0000001200047213 */ /* 0x000fe40000000000 */
[----:B------:R-:W5:Y:S01]  /*109c0*/  LDL R18, [R1+0x2344] ;  /* 0x0023440001127983 */ /* 0x000f620000100800 */
[----:B------:R-:W-:-:S04]  /*109d0*/  IMAD.HI.U32 R7, R28, R5, RZ ;  /* 0x000000051c077227 */ /* 0x000fc800078e00ff */
[----:B------:R-:W-:-:S04]  /*109e0*/  IMAD.HI.U32 R6, R28, R4, RZ ;  /* 0x000000041c067227 */ /* 0x000fc800078e00ff */
[----:B------:R-:W-:Y:S02]  /*109f0*/  IMAD.MOV R7, RZ, RZ, -R7 ;  /* 0x000000ffff077224 */ /* 0x000fe400078e0a07 */
[----:B------:R-:W-:Y:S02]  /*10a00*/  IMAD.MOV R6, RZ, RZ, -R6 ;  /* 0x000000ffff067224 */ /* 0x000fe400078e0a06 */
[C---:B------:R-:W-:Y:S02]  /*10a10*/  IMAD R8, R29.reuse, R9, R8 ;  /* 0x000000091d087224 */ /* 0x040fe400078e0208 */
[C---:B------:R-:W-:Y:S02]  /*10a20*/  IMAD R7, R29.reuse, R7, R5 ;  /* 0x000000071d077224 */ /* 0x040fe400078e0205 */
[C---:B------:R-:W-:Y:S01]  /*10a30*/  IMAD R4, R29.reuse, R6, R4 ;  /* 0x000000061d047224 */ /* 0x040fe200078e0204 */
[----:B--2---:R-:W-:Y:S02]  /*10a40*/  IABS R2, R10 ;  /* 0x0000000a00027213 */ /* 0x004fe40000000000 */
[----:B------:R-:W2:Y:S03]  /*10a50*/  LDL R10, [R1+0x2340] ;  /* 0x00234000010a7983 */ /* 0x000ea60000100800 */
[----:B------:R-:W-:Y:S01]  /*10a60*/  IMAD.HI.U32 R3, R28, R2, RZ ;  /* 0x000000021c037227 */ /* 0x000fe200078e00ff */
[----:B------:R3:W-:Y:S03]  /*10a70*/  STL [R1+0xd8], R0 ;  /* 0x0000d80001007387 */ /* 0x0007e60000100800 */
[----:B------:R-:W-:Y:S01]  /*10a80*/  IMAD.MOV R3, RZ, RZ, -R3 ;  /* 0x000000ffff037224 */ /* 0x000fe200078e0a03 */
[----:B------:R-:W-:Y:S03]  /*10a90*/  STL [R1+0x24], R8 ;  /* 0x0000240801007387 */ /* 0x000fe60000100800 */
[----:B------:R-:W-:Y:S01]  /*10aa0*/  IMAD R2, R29, R3, R2 ;  /* 0x000000031d027224 */ /* 0x000fe200078e0202 */
[----:B------:R-:W-:Y:S01]  /*10ab0*/  STL [R1+0x20], R7 ;  /* 0x0000200701007387 */ /* 0x000fe20000100800 */
[----:B---3--:R-:W-:-:S03]  /*10ac0*/  IABS R0, R19 ;  /* 0x0000001300007213 */ /* 0x008fc60000000000 */
[----:B------:R-:W3:Y:S04]  /*10ad0*/  LDL R17, [R1+0x233c] ;  /* 0x00233c0001117983 */ /* 0x000ee80000100800 */
[----:B------:R-:W3:Y:S04]  /*10ae0*/  LDL R19, [R1+0x2338] ;  /* 0x0023380001137983 */ /* 0x000ee80000100800 */
[----:B------:R4:W-:Y:S04]  /*10af0*/  STL [R1+0x1c], R4 ;  /* 0x00001c0401007387 */ /* 0x0009e80000100800 */
[----:B------:R0:W-:Y:S01]  /*10b00*/  STL [R1+0x18], R2 ;  /* 0x0000180201007387 */ /* 0x0001e20000100800 */
[----:B----4-:R-:W-:-:S03]  /*10b10*/  IABS R4, R14 ;  /* 0x0000000e00047213 */ /* 0x010fc60000000000 */
[----:B------:R-:W4:Y:S01]  /*10b20*/  LDL R14, [R1+0x2334] ;  /* 0x00233400010e7983 */ /* 0x000f220000100800 */
[----:B------:R-:W-:-:S04]  /*10b30*/  IMAD.HI.U32 R5, R28, R0, RZ ;  /* 0x000000001c057227 */ /* 0x000fc800078e00ff */
[----:B------:R-:W-:-:S04]  /*10b40*/  IMAD.MOV R5, RZ, RZ, -R5 ;  /* 0x000000ffff057224 */ /* 0x000fc800078e0a05 */
[----:B------:R-:W-:Y:S01]  /*10b50*/  IMAD R0, R29, R5, R0 ;  /* 0x000000051d007224 */ /* 0x000fe200078e0200 */
[----:B-----5:R-:W-:Y:S02]  /*10b60*/  IABS R3, R15 ;  /* 0x0000000f00037213 */ /* 0x020fe40000000000 */
[----:B------:R-:W5:Y:S01]  /*10b70*/  LDL R15, [R1+0x2330] ;  /* 0x00233000010f7983 */ /* 0x000f620000100800 */
[----:B0-----:R-:W-:Y:S01]  /*10b80*/  IABS R2, R16 ;  /* 0x0000001000027213 */ /* 0x001fe20000000000 */
[----:B------:R-:W-:-:S04]  /*10b90*/  IMAD.HI.U32 R7, R28, R4, RZ ;  /* 0x000000041c077227 */ /* 0x000fc800078e00ff */
[----:B------:R-:W-:-:S04]  /*10ba0*/  IMAD.HI.U32 R9, R28, R2, RZ ;  /* 0x000000021c097227 */ /* 0x000fc800078e00ff */
[----:B------:R-:W-:-:S04]  /*10bb0*/  IMAD.MOV R8, RZ, RZ, -R7 ;  /* 0x000000ffff087224 */ /* 0x000fc800078e0a07 */
[----:B------:R-:W-:Y:S01]  /*10bc0*/  IMAD R8, R29, R8, R4 ;  /* 0x000000081d087224 */ /* 0x000fe200078e0204 */
[----:B------:R-:W-:Y:S02]  /*10bd0*/  IABS R6, R18 ;  /* 0x0000001200067213 */ /* 0x000fe40000000000 */
[----:B------:R-:W5:Y:S04]  /*10be0*/  LDL R18, [R1+0x232c] ;  /* 0x00232c0001127983 */ /* 0x000f680000100800 */
[----:B------:R0:W-:Y:S02]  /*10bf0*/  STL [R1+0x14], R0 ;  /* 0x0000140001007387 */ /* 0x0001e40000100800 */
[----:B0-----:R-:W-:Y:S02]  /*10c00*/  IMAD.MOV.U32 R0, RZ, RZ, R6 ;  /* 0x000000ffff007224 */ /* 0x001fe400078e0006 */
[----:B------:R-:W-:-:S04]  /*10c10*/  IMAD.HI.U32 R6, R28, R3, RZ ;  /* 0x000000031c067227 */ /* 0x000fc800078e00ff */
[----:B------:R-:W-:Y:S02]  /*10c20*/  IMAD.MOV R7, RZ, RZ, -R6 ;  /* 0x000000ffff077224 */ /* 0x000fe400078e0a06 */
[----:B------:R-:W-:Y:S02]  /*10c30*/  IMAD.MOV R6, RZ, RZ, -R9 ;  /* 0x000000ffff067224 */ /* 0x000fe400078e0a09 */
[C---:B------:R-:W-:Y:S02]  /*10c40*/  IMAD R4, R29.reuse, R7, R3 ;  /* 0x000000071d047224 */ /* 0x040fe400078e0203 */
[----:B------:R-:W-:Y:S01]  /*10c50*/  IMAD R2, R29, R6, R2 ;  /* 0x000000061d027224 */ /* 0x000fe200078e0202 */
[----:B------:R-:W-:Y:S04]  /*10c60*/  STL [R1+0x10], R8 ;  /* 0x0000100801007387 */ /* 0x000fe80000100800 */
[----:B------:R-:W-:Y:S04]  /*10c70*/  STL [R1+0xc], R4 ;  /* 0x00000c0401007387 */ /* 0x000fe80000100800 */
[----:B------:R-:W-:Y:S01]  /*10c80*/  STL [R1+0x8], R2 ;  /* 0x0000080201007387 */ /* 0x000fe20000100800 */
[----:B--2---:R-:W-:Y:S01]  /*10c90*/  IABS R5, R10 ;  /* 0x0000000a00057213 */ /* 0x004fe20000000000 */
[----:B------:R-:W-:-:S04]  /*10ca0*/  IMAD.HI.U32 R10, R28, R0, RZ ;  /* 0x000000001c0a7227 */ /* 0x000fc800078e00ff */
[----:B------:R-:W-:-:S04]  /*10cb0*/  IMAD.MOV R9, RZ, RZ, -R10 ;  /* 0x000000ffff097224 */ /* 0x000fc800078e0a0a */
[----:B------:R-:W-:-:S05]  /*10cc0*/  IMAD R0, R29, R9, R0 ;  /* 0x000000091d007224 */ /* 0x000fca00078e0200 */
[----:B------:R0:W-:Y:S01]  /*10cd0*/  STL [R1+0x4], R0 ;  /* 0x0000040001007387 */ /* 0x0001e20000100800 */
[----:B---3--:R-:W-:-:S03]  /*10ce0*/  IABS R27, R17 ;  /* 0x00000011001b7213 */ /* 0x008fc60000000000 */
[----:B------:R-:W2:Y:S01]  /*10cf0*/  LDL R17, [R1+0x2328] ;  /* 0x0023280001117983 */ /* 0x000ea20000100800 */
[----:B----4-:R-:W-:-:S03]  /*10d00*/  IABS R25, R14 ;  /* 0x0000000e00197213 */ /* 0x010fc60000000000 */
[----:B------:R-:W3:Y:S01]  /*10d10*/  LDL R14, [R1+0x2320] ;  /* 0x00232000010e7983 */ /* 0x000ee20000100800 */
[----:B------:R-:W-:-:S03]  /*10d20*/  IABS R26, R19 ;  /* 0x00000013001a7213 */ /* 0x000fc60000000000 */
[----:B------:R-:W4:Y:S01]  /*10d30*/  LDL R19, [R1+0x2324] ;  /* 0x0023240001137983 */ /* 0x000f220000100800 */
[----:B------:R-:W-:-:S04]  /*10d40*/  IMAD.HI.U32 R3, R28, R5, RZ ;  /* 0x000000051c037227 */ /* 0x000fc800078e00ff */
[----:B0-----:R-:W-:-:S04]  /*10d50*/  IMAD.MOV R0, RZ, RZ, -R3 ;  /* 0x000000ffff007224 */ /* 0x001fc800078e0a03 */
[----:B------:R-:W-:Y:S01]  /*10d60*/  IMAD R0, R29, R0, R5 ;  /* 0x000000001d007224 */ /* 0x000fe200078e0205 */
[----:B-----5:R-:W-:Y:S02]  /*10d70*/  IABS R24, R15 ;  /* 0x0000000f00187213 */ /* 0x020fe40000000000 */
[----:B------:R-:W5:Y:S01]  /*10d80*/  LDL R15, [R1+0x231c] ;  /* 0x00231c00010f7983 */ /* 0x000f620000100800 */
[----:B------:R-:W-:-:S03]  /*10d90*/  IMAD.HI.U32 R2, R28, R27, RZ ;  /* 0x0000001b1c027227 */ /* 0x000fc600078e00ff */
[----:B------:R0:W-:Y:S01]  /*10da0*/  STL [R1], R0 ;  /* 0x0000000001007387 */ /* 0x0001e20000100800 */
[----:B------:R-:W-:-:S04]  /*10db0*/  IMAD.HI.U32 R4, R28, R25, RZ ;  /* 0x000000191c047227 */ /* 0x000fc800078e00ff */
[----:B------:R-:W-:-:S04]  /*10dc0*/  IMAD.HI.U32 R5, R28, R24, RZ ;  /* 0x000000181c057227 */ /* 0x000fc800078e00ff */
[----:B0-----:R-:W-:-:S04]  /*10dd0*/  IMAD.HI.U32 R0, R28, R26, RZ ;  /* 0x0000001a1c007227 */ /* 0x001fc800078e00ff */
[----:B------:R-:W-:Y:S02]  /*10de0*/  IMAD.MOV R3, RZ, RZ, -R2 ;  /* 0x000000ffff037224 */ /* 0x000fe400078e0a02 */
[----:B------:R-:W-:Y:S02]  /*10df0*/  IMAD.MOV R2, RZ, RZ, -R0 ;  /* 0x000000ffff027224 */ /* 0x000fe400078e0a00 */
[----:B------:R-:W-:Y:S02]  /*10e00*/  IMAD.MOV R0, RZ, RZ, -R4 ;  /* 0x000000ffff007224 */ /* 0x000fe400078e0a04 */
[----:B------:R-:W-:Y:S02]  /*10e10*/  IMAD.MOV R4, RZ, RZ, -R5 ;  /* 0x000000ffff047224 */ /* 0x000fe400078e0a05 */
[C---:B------:R-:W-:Y:S02]  /*10e20*/  IMAD R27, R29.reuse, R3, R27 ;  /* 0x000000031d1b7224 */ /* 0x040fe400078e021b */
[----:B------:R-:W-:-:S02]  /*10e30*/  IMAD R26, R29, R2, R26 ;  /* 0x000000021d1a7224 */ /* 0x000fc400078e021a */
[C---:B------:R-:W-:Y:S01]  /*10e40*/  IMAD R25, R29.reuse, R0, R25 ;  /* 0x000000001d197224 */ /* 0x040fe200078e0219 */
[----:B------:R-:W-:Y:S02]  /*10e50*/  IABS R23, R18 ;  /* 0x0000001200177213 */ /* 0x000fe40000000000 */
[----:B------:R-:W5:Y:S01]  /*10e60*/  LDL R18, [R1+0x2318] ;  /* 0x0023180001127983 */ /* 0x000f620000100800 */
[----:B------:R-:W-:-:S03]  /*10e70*/  IMAD R24, R29, R4, R24 ;  /* 0x000000041d187224 */ /* 0x000fc600078e0218 */
[----:B------:R-:W-:Y:S04]  /*10e80*/  STL [R1+0x2cd0], R27 ;  /* 0x002cd01b01007387 */ /* 0x000fe80000100800 */
[----:B------:R-:W-:Y:S04]  /*10e90*/  STL [R1+0x2cd4], R26 ;  /* 0x002cd41a01007387 */ /* 0x000fe80000100800 */
[----:B------:R-:W-:Y:S04]  /*10ea0*/  STL [R1+0x2cb0], R25 ;  /* 0x002cb01901007387 */ /* 0x000fe80000100800 */
[----:B------:R0:W-:Y:S01]  /*10eb0*/  STL [R1+0x2cac], R24 ;  /* 0x002cac1801007387 */ /* 0x0001e20000100800 */
[----:B--2---:R-:W-:-:S03]  /*10ec0*/  IABS R22, R17 ;  /* 0x0000001100167213 */ /* 0x004fc60000000000 */
[----:B------:R-:W2:Y:S01]  /*10ed0*/  LDL R17, [R1+0x2314] ;  /* 0x0023140001117983 */ /* 0x000ea20000100800 */
[----:B---3--:R-:W-:-:S03]  /*10ee0*/  IABS R20, R14 ;  /* 0x0000000e00147213 */ /* 0x008fc60000000000 */
[----:B------:R-:W3:Y:S01]  /*10ef0*/  LDL R14, [R1+0x2310] ;  /* 0x00231000010e7983 */ /* 0x000ee20000100800 */
[----:B------:R-:W-:Y:S01]  /*10f00*/  IMAD.HI.U32 R2, R28, R23, RZ ;  /* 0x000000171c027227 */ /* 0x000fe200078e00ff */
[----:B----4-:R-:W-:-:S03]  /*10f10*/  IABS R21, R19 ;  /* 0x0000001300157213 */ /* 0x010fc60000000000 */
[----:B------:R-:W-:-:S04]  /*10f20*/  IMAD.MOV R0, RZ, RZ, -R2 ;  /* 0x000000ffff007224 */ /* 0x000fc800078e0a02 */
[----:B------:R-:W-:Y:S02]  /*10f30*/  IMAD R23, R29, R0, R23 ;  /* 0x000000001d177224 */ /* 0x000fe400078e0217 */
[----:B------:R-:W-:-:S04]  /*10f40*/  IMAD.HI.U32 R0, R28, R22, RZ ;  /* 0x000000161c007227 */ /* 0x000fc800078e00ff */
[----:B------:R-:W-:-:S04]  /*10f50*/  IMAD.HI.U32 R2, R28, R21, RZ ;  /* 0x000000151c027227 */ /* 0x000fc800078e00ff */
[----:B------:R-:W-:-:S04]  /*10f60*/  IMAD.HI.U32 R3, R28, R20, RZ ;  /* 0x000000141c037227 */ /* 0x000fc800078e00ff */
[----:B------:R-:W-:Y:S02]  /*10f70*/  IMAD.MOV R0, RZ, RZ, -R0 ;  /* 0x000000ffff007224 */ /* 0x000fe400078e0a00 */
[----:B------:R-:W-:Y:S02]  /*10f80*/  IMAD.MOV R4, RZ, RZ, -R2 ;  /* 0x000000ffff047224 */ /* 0x000fe400078e0a02 */
[----:B------:R-:W-:Y:S01]  /*10f90*/  IMAD.MOV R2, RZ, RZ, -R3 ;  /* 0x000000ffff027224 */ /* 0x000fe200078e0a03 */
[----:B-----5:R-:W-:Y:S01]  /*10fa0*/  IABS R19, R15 ;  /* 0x0000000f00137213 */ /* 0x020fe20000000000 */
[C---:B------:R-:W-:Y:S01]  /*10fb0*/  IMAD R22, R29.reuse, R0, R22 ;  /* 0x000000001d167224 */ /* 0x040fe200078e0216 */
[----:B------:R-:W4:Y:S03]  /*10fc0*/  LDL R15, [R1+0x230c] ;  /* 0x00230c00010f7983 */ /* 0x000f260000100800 */
[----:B------:R-:W-:Y:S01]  /*10fd0*/  IMAD.HI.U32 R5, R28, R19, RZ ;  /* 0x000000131c057227 */ /* 0x000fe200078e00ff */
[----:B------:R-:W-:Y:S03]  /*10fe0*/  STL [R1+0x2ca8], R23 ;  /* 0x002ca81701007387 */ /* 0x000fe60000100800 */
[----:B------:R-:W-:Y:S01]  /*10ff0*/  IMAD.MOV R0, RZ, RZ, -R5 ;  /* 0x000000ffff007224 */ /* 0x000fe200078e0a05 */
[----:B------:R-:W5:Y:S01]  /*11000*/  LDL.LU R13, [R1+0x910] ;  /* 0x00091000010d7983 */ /* 0x000f620000300800 */
[----:B------:R-:W-:-:S02]  /*11010*/  IMAD R21, R29, R4, R21 ;  /* 0x000000041d157224 */ /* 0x000fc400078e0215 */
[C---:B------:R-:W-:Y:S01]  /*11020*/  IMAD R20, R29.reuse, R2, R20 ;  /* 0x000000021d147224 */ /* 0x040fe200078e0214 */
[----:B0-----:R-:W4:Y:S01]  /*11030*/  LDL.LU R24, [R1+0x60] ;  /* 0x0000600001187983 */ /* 0x001f220000300800 */
[----:B------:R-:W-:-:S03]  /*11040*/  IMAD R19, R29, R0, R19 ;  /* 0x000000001d137224 */ /* 0x000fc600078e0213 */
[----:B------:R-:W4:Y:S04]  /*11050*/  LDL.LU R26, [R1+0x5c] ;  /* 0x00005c00011a7983 */ /* 0x000f280000300800 */
[----:B------:R-:W-:Y:S04]  /*11060*/  STL [R1+0x2ca4], R22 ;  /* 0x002ca41601007387 */ /* 0x000fe80000100800 */
[----:B------:R-:W4:Y:S04]  /*11070*/  LDL.LU R5, [R1+0x64] ;  /* 0x0000640001057983 */ /* 0x000f280000300800 */
[----:B------:R-:W-:Y:S04]  /*11080*/  STL [R1+0x2ca0], R21 ;  /* 0x002ca01501007387 */ /* 0x000fe80000100800 */
[----:B------:R-:W-:Y:S04]  /*11090*/  STL [R1+0x2cb4], R20 ;  /* 0x002cb41401007387 */ /* 0x000fe80000100800 */
[----:B------:R-:W4:Y:S04]  /*110a0*/  LDL.LU R9, [R1+0x58] ;  /* 0x0000580001097983 */ /* 0x000f280000300800 */
[----:B------:R0:W-:Y:S04]  /*110b0*/  STL [R1+0x2cb8], R19 ;  /* 0x002cb81301007387 */ /* 0x0001e80000100800 */
[----:B0-----:R-:W4:Y:S01]  /*110c0*/  LDL.LU R19, [R1+0x68] ;  /* 0x0000680001137983 */ /* 0x001f220000300800 */
[----:B------:R-:W-:-:S05]  /*110d0*/  IABS R18, R18 ;  /* 0x0000001200127213 */ /* 0x000fca0000000000 */
[----:B------:R-:W-:-:S04]  /*110e0*/  IMAD.HI.U32 R3, R28, R18, RZ ;  /* 0x000000121c037227 */ /* 0x000fc800078e00ff */
[----:B------:R-:W-:-:S04]  /*110f0*/  IMAD.MOV R0, RZ, RZ, -R3 ;  /* 0x000000ffff007224 */ /* 0x000fc800078e0a03 */
[----:B------:R-:W-:Y:S01]  /*11100*/  IMAD R18, R29, R0, R18 ;  /* 0x000000001d127224 */ /* 0x000fe200078e0212 */
[----:B--2---:R-:W-:-:S05]  /*11110*/  IABS R17, R17 ;  /* 0x0000001100117213 */ /* 0x004fca0000000000 */
[----:B------:R-:W-:-:S04]  /*11120*/  IMAD.HI.U32 R0, R28, R17, RZ ;  /* 0x000000111c007227 */ /* 0x000fc800078e00ff */
[----:B------:R-:W-:Y:S01]  /*11130*/  IMAD.MOV R0, RZ, RZ, -R0 ;  /* 0x000000ffff007224 */ /* 0x000fe200078e0a00 */
[----:B---3--:R-:W-:Y:S02]  /*11140*/  IABS R16, R14 ;  /* 0x0000000e00107213 */ /* 0x008fe40000000000 */
[----:B------:R-:W2:Y:S04]  /*11150*/  LDL R14, [R1+0x2308] ;  /* 0x00230800010e7983 */ /* 0x000ea80000100800 */
[----:B------:R-:W3:Y:S04]  /*11160*/  LDL.LU R6, [R1+0x54] ;  /* 0x0000540001067983 */ /* 0x000ee80000300800 */
[----:B------:R-:W2:Y:S04]  /*11170*/  LDL.LU R20, [R1+0x50] ;  /* 0x0000500001147983 */ /* 0x000ea80000300800 */
[----:B------:R-:W2:Y:S04]  /*11180*/  LDL.LU R22, [R1+0x4c] ;  /* 0x00004c0001167983 */ /* 0x000ea80000300800 */
[----:B------:R-:W2:Y:S01]  /*11190*/  LDL.LU R25, [R1+0x48] ;  /* 0x0000480001197983 */ /* 0x000ea20000300800 */
[----:B------:R-:W-:-:S03]  /*111a0*/  IMAD R17, R29, R0, R17 ;  /* 0x000000001d117224 */ /* 0x000fc600078e0211 */
[----:B------:R-:W2:Y:S04]  /*111b0*/  LDL.LU R7, [R1+0x44] ;  /* 0x0000440001077983 */ /* 0x000ea80000300800 */
[----:B------:R-:W2:Y:S04]  /*111c0*/  LDL.LU R8, [R1+0x40] ;  /* 0x0000400001087983 */ /* 0x000ea80000300800 */
[----:B------:R-:W2:Y:S04]  /*111d0*/  LDL.LU R21, [R1+0x38] ;  /* 0x0000380001157983 */ /* 0x000ea80000300800 */
[----:B------:R-:W2:Y:S04]  /*111e0*/  LDL.LU R4, [R1+0x34] ;  /* 0x0000340001047983 */ /* 0x000ea80000300800 */
[----:B------:R-:W2:Y:S04]  /*111f0*/  LDL.LU R23, [R1+0x30] ;  /* 0x0000300001177983 */ /* 0x000ea80000300800 */
[----:B------:R-:W2:Y:S04]  /*11200*/  LDL.LU R27, [R1+0x2c] ;  /* 0x00002c00011b7983 */ /* 0x000ea80000300800 */
[----:B------:R-:W2:Y:S04]  /*11210*/  LDL.LU R10, [R1+0x28] ;  /* 0x00002800010a7983 */ /* 0x000ea80000300800 */
[----:B------:R-:W-:Y:S04]  /*11220*/  STL [R1+0x2cbc], R18 ;  /* 0x002cbc1201007387 */ /* 0x000fe80000100800 */
[----:B------:R0:W-:Y:S04]  /*11230*/  STL [R1+0x2cc0], R17 ;  /* 0x002cc01101007387 */ /* 0x0001e80000100800 */
[----:B0-----:R-:W2:Y:S01]  /*11240*/  LDL.LU R17, [R1+0x3c] ;  /* 0x00003c0001117983 */ /* 0x001ea20000300800 */
[----:B-----5:R-:W-:-:S02]  /*11250*/  ISETP.GT.U32.AND P0, PT, R11, R13, PT ;  /* 0x0000000d0b00720c */ /* 0x020fc40003f04070 */
[C---:B----4-:R-:W-:Y:S02]  /*11260*/  ISETP.GT.U32.AND P4, PT, R29.reuse, R5, PT ;  /* 0x000000051d00720c */ /* 0x050fe40003f84070 */
[C---:B------:R-:W-:Y:S02]  /*11270*/  ISETP.GT.U32.AND P3, PT, R29.reuse, R9, PT ;  /* 0x000000091d00720c */ /* 0x040fe40003f64070 */
[----:B------:R-:W-:-:S07]  /*11280*/  ISETP.GT.U32.AND P1, PT, R29, R19, PT ;  /* 0x000000131d00720c */ /* 0x000fce0003f24070 */
[----:B------:R-:W-:Y:S01]  /*11290*/  @!P0 IMAD.IADD R13, R13, 0x1, -R11 ;  /* 0x000000010d0d8824 */ /* 0x000fe200078e0a0b */
[----:B------:R-:W-:Y:S02]  /*112a0*/  ISETP.GT.U32.AND P2, PT, R29, R26, PT ;  /* 0x0000001a1d00720c */ /* 0x000fe40003f44070 */
[----:B------:R-:W-:Y:S02]  /*112b0*/  IABS R15, R15 ;  /* 0x0000000f000f7213 */ /* 0x000fe40000000000 */
[----:B------:R-:W-:Y:S01]  /*112c0*/  ISETP.GT.U32.AND P0, PT, R11, R13, PT ;  /* 0x0000000d0b00720c */ /* 0x000fe20003f04070 */
[----:B------:R-:W-:-:S04]  /*112d0*/  IMAD.HI.U32 R2, R28, R16, RZ ;  /* 0x000000101c027227 */ /* 0x000fc800078e00ff */
[----:B------:R-:W-:Y:S01]  /*112e0*/  @!P1 IMAD.IADD R19, R19, 0x1, -R29 ;  /* 0x0000000113139824 */ /* 0x000fe200078e0a1d */
[----:B------:R-:W-:Y:S01]  /*112f0*/  ISETP.GT.U32.AND P5, PT, R29, R24, PT ;  /* 0x000000181d00720c */ /* 0x000fe20003fa4070 */
[----:B------:R-:W-:-:S03]  /*11300*/  IMAD.HI.U32 R3, R28, R15, RZ ;  /* 0x0000000f1c037227 */ /* 0x000fc600078e00ff */
[----:B------:R-:W-:Y:S01]  /*11310*/  ISETP.GT.U32.AND P1, PT, R29, R19, PT ;  /* 0x000000131d00720c */ /* 0x000fe20003f24070 */
[--C-:B------:R-:W-:Y:S02]  /*11320*/  @!P3 IMAD.IADD R9, R9, 0x1, -R29.reuse ;  /* 0x000000010909b824 */ /* 0x100fe400078e0a1d */
[----:B------:R-:W-:Y:S02]  /*11330*/  @!P4 IMAD.IADD R5, R5, 0x1, -R29 ;  /* 0x000000010505c824 */ /* 0x000fe400078e0a1d */
[----:B------:R-:W-:Y:S02]  /*11340*/  IMAD.MOV R2, RZ, RZ, -R2 ;  /* 0x000000ffff027224 */ /* 0x000fe400078e0a02 */
[----:B------:R-:W-:Y:S01]  /*11350*/  IMAD.MOV R0, RZ, RZ, -R3 ;  /* 0x000000ffff007224 */ /* 0x000fe200078e0a03 */
[C---:B------:R-:W-:Y:S01]  /*11360*/  ISETP.GT.U32.AND P6, PT, R29.reuse, R9, PT ;  /* 0x000000091d00720c */ /* 0x040fe20003fc4070 */
[----:B------:R-:W-:Y:S01]  /*11370*/  @!P2 IMAD.IADD R26, R26, 0x1, -R29 ;  /* 0x000000011a1aa824 */ /* 0x000fe200078e0a1d */
[C---:B------:R-:W-:Y:S01]  /*11380*/  ISETP.GT.U32.AND P2, PT, R29.reuse, R5, PT ;  /* 0x000000051d00720c */ /* 0x040fe20003f44070 */
[----:B------:R-:W-:-:S02]  /*11390*/  IMAD R16, R29, R2, R16 ;  /* 0x000000021d107224 */ /* 0x000fc400078e0210 */
[----:B------:R-:W-:Y:S02]  /*113a0*/  IMAD R15, R29, R0, R15 ;  /* 0x000000001d0f7224 */ /* 0x000fe400078e020f */
[----:B------:R-:W-:Y:S01]  /*113b0*/  @!P0 IMAD.IADD R13, R13, 0x1, -R11 ;  /* 0x000000010d0d8824 */ /* 0x000fe200078e0a0b */
[----:B------:R-:W-:Y:S01]  /*113c0*/  STL [R1+0x2cc4], R16 ;  /* 0x002cc41001007387 */ /* 0x000fe20000100800 */
[--C-:B------:R-:W-:Y:S02]  /*113d0*/  @!P1 IMAD.IADD R19, R19, 0x1, -R29.reuse ;  /* 0x0000000113139824 */ /* 0x100fe400078e0a1d */
[--C-:B------:R-:W-:Y:S01]  /*113e0*/  @!P5 IMAD.IADD R24, R24, 0x1, -R29.reuse ;  /* 0x000000011818d824 */ /* 0x100fe200078e0a1d */
[----:B------:R-:W-:Y:S04]  /*113f0*/  STL [R1+0x2cc8], R15 ;  /* 0x002cc80f01007387 */ /* 0x000fe80000100800 */
[----:B------:R0:W-:Y:S01]  /*11400*/  STL [R1+0x910], R13 ;  /* 0x0009100d01007387 */ /* 0x0001e20000100800 */
[----:B------:R-:W-:Y:S01]  /*11410*/  ISETP.GT.U32.AND P3, PT, R29, R24, PT ;  /* 0x000000181d00720c */ /* 0x000fe20003f64070 */
[----:B------:R-:W-:-:S02]  /*11420*/  @!P6 IMAD.IADD R9, R9, 0x1, -R29 ;  /* 0x000000010909e824 */ /* 0x000fc400078e0a1d */
[----:B------:R-:W-:Y:S01]  /*11430*/  @!P2 IMAD.IADD R5, R5, 0x1, -R29 ;  /* 0x000000010505a824 */ /* 0x000fe200078e0a1d */
[----:B0-----:R-:W4:Y:S01]  /*11440*/  LDL.LU R13, [R1+0x2cf8] ;  /* 0x002cf800010d7983 */ /* 0x001f220000300800 */
[----:B------:R-:W-:-:S08]  /*11450*/  ISETP.GT.U32.AND P5, PT, R29, R26, PT ;  /* 0x0000001a1d00720c */ /* 0x000fd00003fa4070 */
[--C-:B------:R-:W-:Y:S01]  /*11460*/  @!P3 IMAD.IADD R24, R24, 0x1, -R29.reuse ;  /* 0x000000011818b824 */ /* 0x100fe200078e0a1d */
[----:B------:R-:W-:Y:S04]  /*11470*/  STL [R1+0x68], R19 ;  /* 0x0000681301007387 */ /* 0x000fe80000100800 */
[----:B------:R-:W-:Y:S01]  /*11480*/  STL [R1+0x64], R5 ;  /* 0x0000640501007387 */ /* 0x000fe20000100800 */
[----:B------:R-:W-:-:S03]  /*11490*/  @!P5 IMAD.IADD R26, R26, 0x1, -R29 ;  /* 0x000000011a1ad824 */ /* 0x000fc600078e0a1d */
[----:B------:R-:W-:Y:S04]  /*114a0*/  STL [R1+0x60], R24 ;  /* 0x0000601801007387 */ /* 0x000fe80000100800 */
[----:B------:R0:W-:Y:S04]  /*114b0*/  STL [R1+0x58], R9 ;  /* 0x0000580901007387 */ /* 0x0001e80000100800 */
[----:B------:R1:W-:Y:S04]  /*114c0*/  STL [R1+0x5c], R26 ;  /* 0x00005c1a01007387 */ /* 0x0003e80000100800 */
[----:B0-----:R-:W5:Y:S04]  /*114d0*/  LDL.LU R9, [R1+0x790] ;  /* 0x0007900001097983 */ /* 0x001f680000300800 */
[----:B------:R-:W5:Y:S04]  /*114e0*/  LDL.LU R18, [R1+0x778] ;  /* 0x0007780001127983 */ /* 0x000f680000300800 */
[----:B------:R-:W5:Y:S04]  /*114f0*/  LDL.LU R5, [R1+0x77c] ;  /* 0x00077c0001057983 */ /* 0x000f680000300800 */
[----:B------:R-:W5:Y:S04]  /*11500*/  LDL.LU R24, [R1+0x780] ;  /* 0x0007800001187983 */ /* 0x000f680000300800 */
[----:B-1----:R-:W5:Y:S01]  /*11510*/  LDL.LU R26, [R1+0x788] ;  /* 0x00078800011a7983 */ /* 0x002f620000300800 */
[----:B---3--:R-:W-:-:S02]  /*11520*/  ISETP.GT.U32.AND P4, PT, R29, R6, PT ;  /* 0x000000061d00720c */ /* 0x008fc40003f84070 */
[C---:B--2---:R-:W-:Y:S02]  /*11530*/  ISETP.GT.U32.AND P0, PT, R29.reuse, R20, PT ;  /* 0x000000141d00720c */ /* 0x044fe40003f04070 */
[C---:B------:R-:W-:Y:S02]  /*11540*/  ISETP.GT.U32.AND P1, PT, R29.reuse, R22, PT ;  /* 0x000000161d00720c */ /* 0x040fe40003f24070 */
[----:B------:R-:W-:-:S07]  /*11550*/  ISETP.GT.U32.AND P2, PT, R29, R25, PT ;  /* 0x000000191d00720c */ /* 0x000fce0003f44070 */
[--C-:B------:R-:W-:Y:S02]  /*11560*/  @!P4 IMAD.IADD R6, R6, 0x1, -R29.reuse ;  /* 0x000000010606c824 */ /* 0x100fe400078e0a1d */
[--C-:B------:R-:W-:Y:S02]  /*11570*/  @!P0 IMAD.IADD R20, R20, 0x1, -R29.reuse ;  /* 0x0000000114148824 */ /* 0x100fe400078e0a1d */
[--C-:B------:R-:W-:Y:S01]  /*11580*/  @!P1 IMAD.IADD R22, R22, 0x1, -R29.reuse ;  /* 0x0000000116169824 */ /* 0x100fe200078e0a1d */
[C---:B------:R-:W-:Y:S02]  /*11590*/  ISETP.GT.U32.AND P4, PT, R29.reuse, R21, PT ;  /* 0x000000151d00720c */ /* 0x040fe40003f84070 */
[C---:B------:R-:W-:Y:S02]  /*115a0*/  ISETP.GT.U32.AND P0, PT, R29.reuse, R4, PT ;  /* 0x000000041d00720c */ /* 0x040fe40003f04070 */
[C---:B------:R-:W-:Y:S02]  /*115b0*/  ISETP.GT.U32.AND P1, PT, R29.reuse, R23, PT ;  /* 0x000000171d00720c */ /* 0x040fe40003f24070 */
[----:B------:R-:W-:Y:S01]  /*115c0*/  ISETP.GT.U32.AND P3, PT, R29, R7, PT ;  /* 0x000000071d00720c */ /* 0x000fe20003f64070 */
[----:B------:R-:W-:Y:S01]  /*115d0*/  @!P2 IMAD.IADD R25, R25, 0x1, -R29 ;  /* 0x000000011919a824 */ /* 0x000fe200078e0a1d */
[----:B------:R-:W-:-:S05]  /*115e0*/  ISETP.GT.U32.AND P2, PT, R29, R27, PT ;  /* 0x0000001b1d00720c */ /* 0x000fca0003f44070 */
[--C-:B------:R-:W-:Y:S01]  /*115f0*/  @!P4 IMAD.IADD R21, R21, 0x1, -R29.reuse ;  /* 0x000000011515c824 */ /* 0x100fe200078e0a1d */
[C---:B------:R-:W-:Y:S01]  /*11600*/  ISETP.GT.U32.AND P4, PT, R29.reuse, R20, PT ;  /* 0x000000141d00720c */ /* 0x040fe20003f84070 */
[--C-:B------:R-:W-:Y:S01]  /*11610*/  @!P0 IMAD.IADD R4, R4, 0x1, -R29.reuse ;  /* 0x0000000104048824 */ /* 0x100fe200078e0a1d */
[----:B------:R-:W-:Y:S01]  /*11620*/  ISETP.GT.U32.AND P6, PT, R29, R17, PT ;  /* 0x000000111d00720c */ /* 0x000fe20003fc4070 */
[----:B------:R-:W-:Y:S01]  /*11630*/  @!P1 IMAD.IADD R23, R23, 0x1, -R29 ;  /* 0x0000000117179824 */ /* 0x000fe200078e0a1d */
[C---:B------:R-:W-:Y:S02]  /*11640*/  ISETP.GT.U32.AND P0, PT, R29.reuse, R22, PT ;  /* 0x000000161d00720c */ /* 0x040fe40003f04070 */
[----:B------:R-:W-:-:S09]  /*11650*/  ISETP.GT.U32.AND P1, PT, R29, R25, PT ;  /* 0x000000191d00720c */ /* 0x000fd20003f24070 */
[--C-:B------:R-:W-:Y:S01]  /*11660*/  @!P6 IMAD.IADD R17, R17, 0x1, -R29.reuse ;  /* 0x000000011111e824 */ /* 0x100fe200078e0a1d */
[----:B------:R-:W-:Y:S01]  /*11670*/  ISETP.GT.U32.AND P6, PT, R29, R6, PT ;  /* 0x000000061d00720c */ /* 0x000fe20003fc4070 */
[--C-:B------:R-:W-:Y:S02]  /*11680*/  @!P3 IMAD.IADD R7, R7, 0x1, -R29.reuse ;  /* 0x000000010707b824 */ /* 0x100fe400078e0a1d */
[--C-:B------:R-:W-:Y:S02]  /*11690*/  @!P2 IMAD.IADD R27, R27, 0x1, -R29.reuse ;  /* 0x000000011b1ba824 */ /* 0x100fe400078e0a1d */
[--C-:B------:R-:W-:Y:S01]  /*116a0*/  @!P4 IMAD.IADD R20, R20, 0x1, -R29.reuse ;  /* 0x000000011414c824 */ /* 0x100fe200078e0a1d */
[----:B------:R-:W-:Y:S01]  /*116b0*/  ISETP.GT.U32.AND P2, PT, R29, R7, PT ;  /* 0x000000071d00720c */ /* 0x000fe20003f44070 */
[----:B------:R-:W-:-:S06]  /*116c0*/  @!P0 IMAD.IADD R22, R22, 0x1, -R29 ;  /* 0x0000000116168824 */ /* 0x000fcc00078e0a1d */
[--C-:B------:R-:W-:Y:S02]  /*116d0*/  @!P6 IMAD.IADD R6, R6, 0x1, -R29.reuse ;  /* 0x000000010606e824 */ /* 0x100fe400078e0a1d */
[----:B------:R-:W-:-:S03]  /*116e0*/  @!P1 IMAD.IADD R25, R25, 0x1, -R29 ;  /* 0x0000000119199824 */ /* 0x000fc600078e0a1d */
[----:B------:R0:W-:Y:S01]  /*116f0*/  STL [R1+0x54], R6 ;  /* 0x0000540601007387 */ /* 0x0001e20000100800 */
[----:B------:R-:W-:-:S03]  /*11700*/  @!P2 IMAD.IADD R7, R7, 0x1, -R29 ;  /* 0x000000010707a824 */ /* 0x000fc600078e0a1d */
[----:B0-----:R-:W2:Y:S04]  /*11710*/  LDL.LU R6, [R1+0x784] ;  /* 0x0007840001067983 */ /* 0x001ea80000300800 */
[----:B------:R0:W-:Y:S04]  /*11720*/  STL [R1+0x50], R20 ;  /* 0x0000501401007387 */ /* 0x0001e80000100800 */
[----:B------:R-:W3:Y:S04]  /*11730*/  LDL.LU R16, [R1+0x764] ;  /* 0x0007640001107983 */ /* 0x000ee80000300800 */
[----:B------:R1:W-:Y:S04]  /*11740*/  STL [R1+0x4c], R22 ;  /* 0x00004c1601007387 */ /* 0x0003e80000100800 */
[----:B------:R-:W2:Y:S04]  /*11750*/  LDL.LU R19, [R1+0x768] ;  /* 0x0007680001137983 */ /* 0x000ea80000300800 */
[----:B------:R4:W-:Y:S04]  /*11760*/  STL [R1+0x48], R25 ;  /* 0x0000481901007387 */ /* 0x0009e80000100800 */
[----:B0-----:R-:W2:Y:S04]  /*11770*/  LDL.LU R20, [R1+0x76c] ;  /* 0x00076c0001147983 */ /* 0x001ea80000300800 */
[----:B-1----:R-:W2:Y:S04]  /*11780*/  LDL.LU R22, [R1+0x774] ;  /* 0x0007740001167983 */ /* 0x002ea80000300800 */
[----:B------:R0:W-:Y:S04]  /*11790*/  STL [R1+0x44], R7 ;  /* 0x0000440701007387 */ /* 0x0001e80000100800 */
[----:B----4-:R-:W4:Y:S01]  /*117a0*/  LDL.LU R25, [R1+0x770] ;  /* 0x0007700001197983 */ /* 0x010f220000300800 */
[----:B------:R-:W-:-:S02]  /*117b0*/  ISETP.GT.U32.AND P5, PT, R29, R8, PT ;  /* 0x000000081d00720c */ /* 0x000fc40003fa4070 */
[C---:B------:R-:W-:Y:S02]  /*117c0*/  ISETP.GT.U32.AND P3, PT, R29.reuse, R10, PT ;  /* 0x0000000a1d00720c */ /* 0x040fe40003f64070 */
[C---:B------:R-:W-:Y:S01]  /*117d0*/  ISETP.GT.U32.AND P4, PT, R29.reuse, R21, PT ;  /* 0x000000151d00720c */ /* 0x040fe20003f84070 */
[----:B0-----:R-:W4:Y:S08]  /*117e0*/  LDL.LU R7, [R1+0x750] ;  /* 0x0007500001077983 */ /* 0x001f300000300800 */
[--C-:B------:R-:W-:Y:S01]  /*117f0*/  @!P5 IMAD.IADD R8, R8, 0x1, -R29.reuse ;  /* 0x000000010808d824 */ /* 0x100fe200078e0a1d */
[C---:B------:R-:W-:Y:S01]  /*11800*/  ISETP.GT.U32.AND P5, PT, R29.reuse, R13, PT ;  /* 0x0000000d1d00720c */ /* 0x040fe20003fa4070 */
[----:B------:R-:W-:Y:S01]  /*11810*/  @!P3 IMAD.IADD R10, R10, 0x1, -R29 ;  /* 0x000000010a0ab824 */ /* 0x000fe200078e0a1d */
[----:B------:R-:W-:-:S02]  /*11820*/  ISETP.GT.U32.AND P0, PT, R29, R4, PT ;  /* 0x000000041d00720c */ /* 0x000fc40003f04070 */
[----:B------:R-:W-:-:S09]  /*11830*/  ISETP.GT.U32.AND P3, PT, R29, R8, PT ;  /* 0x000000081d00720c */ /* 0x000fd20003f64070 */
[--C-:B------:R-:W-:Y:S01]  /*11840*/  @!P5 IMAD.IADD R13, R13, 0x1, -R29.reuse ;  /* 0x000000010d0dd824 */ /* 0x100fe200078e0a1d */
[C---:B------:R-:W-:Y:S02]  /*11850*/  ISETP.GT.U32.AND P5, PT, R29.reuse, R17, PT ;  /* 0x000000111d00720c */ /* 0x040fe40003fa4070 */
[C---:B------:R-:W-:Y:S02]  /*11860*/  ISETP.GT.U32.AND P1, PT, R29.reuse, R23, PT ;  /* 0x000000171d00720c */ /* 0x040fe40003f24070 */
[----:B------:R-:W-:Y:S01]  /*11870*/  ISETP.GT.U32.AND P6, PT, R29, R13, PT ;  /* 0x0000000d1d00720c */ /* 0x000fe20003fc4070 */
[--C-:B------:R-:W-:Y:S01]  /*11880*/  @!P4 IMAD.IADD R21, R21, 0x1, -R29.reuse ;  /* 0x000000011515c824 */ /* 0x100fe200078e0a1d */
[----:B-----5:R-:W-:Y:S01]  /*11890*/  ISETP.GT.U32.AND P4, PT, R29, R18, PT ;  /* 0x000000121d00720c */ /* 0x020fe20003f84070 */
[--C-:B------:R-:W-:Y:S02]  /*118a0*/  @!P3 IMAD.IADD R8, R8, 0x1, -R29.reuse ;  /* 0x000000010808b824 */ /* 0x100fe400078e0a1d */
[----:B------:R-:W-:-:S04]  /*118b0*/  @!P0 IMAD.IADD R4, R4, 0x1, -R29 ;  /* 0x0000000104048824 */ /* 0x000fc800078e0a1d */
[--C-:B------:R-:W-:Y:S01]  /*118c0*/  @!P5 IMAD.IADD R17, R17, 0x1, -R29.reuse ;  /* 0x000000011111d824 */ /* 0x100fe200078e0a1d */
[C---:B------:R-:W-:Y:S02]  /*118d0*/  ISETP.GT.U32.AND P5, PT, R29.reuse, R9, PT ;  /* 0x000000091d00720c */ /* 0x040fe40003fa4070 */
[C---:B------:R-:W-:Y:S01]  /*118e0*/  ISETP.GT.U32.AND P0, PT, R29.reuse, R5, PT ;  /* 0x000000051d00720c */ /* 0x040fe20003f04070 */
[----:B------:R0:W-:Y:S01]  /*118f0*/  STL [R1+0x40], R8 ;  /* 0x0000400801007387 */ /* 0x0001e20000100800 */
[----:B------:R-:W-:Y:S01]  /*11900*/  ISETP.GT.U32.AND P2, PT, R29, R27, PT ;  /* 0x0000001b1d00720c */ /* 0x000fe20003f44070 */
[--C-:B------:R-:W-:Y:S01]  /*11910*/  @!P1 IMAD.IADD R23, R23, 0x1, -R29.reuse ;  /* 0x0000000117179824 */ /* 0x100fe200078e0a1d */
[----:B------:R-:W-:Y:S01]  /*11920*/  ISETP.GT.U32.AND P1, PT, R29, R24, PT ;  /* 0x000000181d00720c */ /* 0x000fe20003f24070 */
[--C-:B------:R-:W-:Y:S01]  /*11930*/  @!P6 IMAD.IADD R13, R13, 0x1, -R29.reuse ;  /* 0x000000010d0de824 */ /* 0x100fe200078e0a1d */
[----:B0-----:R-:W5:Y:S05]  /*11940*/  LDL.LU R8, [R1+0x754] ;  /* 0x0007540001087983 */ /* 0x001f6a0000300800 */
[--C-:B------:R-:W-:Y:S01]  /*11950*/  @!P5 IMAD.IADD R9, R9, 0x1, -R29.reuse ;  /* 0x000000010909d824 */ /* 0x100fe200078e0a1d */
[----:B------:R-:W-:Y:S01]  /*11960*/  ISETP.GT.U32.AND P3, PT, R29, R10, PT ;  /* 0x0000000a1d00720c */ /* 0x000fe20003f64070 */
[----:B------:R-:W-:-:S02]  /*11970*/  @!P4 IMAD.IADD R18, R18, 0x1, -R29 ;  /* 0x000000011212c824 */ /* 0x000fc400078e0a1d */
[--C-:B------:R-:W-:Y:S02]  /*11980*/  @!P0 IMAD.IADD R5, R5, 0x1, -R29.reuse ;  /* 0x0000000105058824 */ /* 0x100fe400078e0a1d */
[--C-:B------:R-:W-:Y:S01]  /*11990*/  @!P2 IMAD.IADD R27, R27, 0x1, -R29.reuse ;  /* 0x000000011b1ba824 */ /* 0x100fe200078e0a1d */
[----:B------:R-:W-:Y:S01]  /*119a0*/  ISETP.GT.U32.AND P2, PT, R29, R26, PT ;  /* 0x0000001a1d00720c */ /* 0x000fe20003f44070 */
[--C-:B------:R-:W-:Y:S01]  /*119b0*/  @!P1 IMAD.IADD R24, R24, 0x1, -R29.reuse ;  /* 0x0000000118189824 */ /* 0x100fe200078e0a1d */
[----:B------:R-:W-:Y:S01]  /*119c0*/  IABS R14, R14 ;  /* 0x0000000e000e7213 */ /* 0x000fe20000000000 */
[----:B------:R-:W-:Y:S04]  /*119d0*/  STL [R1+0x3c], R17 ;  /* 0x00003c1101007387 */ /* 0x000fe80000100800 */
[----:B------:R-:W-:Y:S01]  /*119e0*/  IMAD.HI.U32 R0, R28, R14, RZ ;  /* 0x0000000e1c007227 */ /* 0x000fe200078e00ff */
[----:B------:R-:W-:Y:S03]  /*119f0*/  STL [R1+0x38], R21 ;  /* 0x0000381501007387 */ /* 0x000fe60000100800 */
[----:B------:R-:W-:Y:S01]  /*11a00*/  @!P3 IMAD.IADD R10, R10, 0x1, -R29 ;  /* 0x000000010a0ab824 */ /* 0x000fe200078e0a1d */
[----:B------:R-:W-:Y:S01]  /*11a10*/  STL [R1+0x34], R4 ;  /* 0x0000340401007387 */ /* 0x000fe20000100800 */
[----:B------:R-:W-:-:S03]  /*11a20*/  IMAD.MOV R0, RZ, RZ, -R0 ;  /* 0x000000ffff007224 */ /* 0x000fc600078e0a00 */
[----:B------:R-:W-:Y:S01]  /*11a30*/  STL [R1+0x30], R23 ;  /* 0x0000301701007387 */ /* 0x000fe20000100800 */
[----:B------:R-:W-:-:S03]  /*11a40*/  @!P2 IMAD.IADD R26, R26, 0x1, -R29 ;  /* 0x000000011a1aa824 */ /* 0x000fc600078e0a1d */
[----:B------:R-:W-:Y:S04]  /*11a50*/  STL [R1+0x2c], R27 ;  /* 0x00002c1b01007387 */ /* 0x000fe80000100800 */
[----:B------:R0:W-:Y:S01]  /*11a60*/  STL [R1+0x78c], R13 ;  /* 0x00078c0d01007387 */ /* 0x0001e20000100800 */
[----:B------:R-:W-:-:S03]  /*11a70*/  IMAD R14, R29, R0, R14 ;  /* 0x000000001d0e7224 */ /* 0x000fc600078e020e */
[----:B------:R1:W-:Y:S04]  /*11a80*/  STL [R1+0x28], R10 ;  /* 0x0000280a01007387 */ /* 0x0003e80000100800 */
[----:B0-----:R-:W5:Y:S04]  /*11a90*/  LDL R13, [R1+0x2304] ;  /* 0x00230400010d7983 */ /* 0x001f680000100800 */
[----:B-1----:R-:W5:Y:S04]  /*11aa0*/  LDL.LU R10, [R1+0x758] ;  /* 0x00075800010a7983 */ /* 0x002f680000300800 */
[----:B------:R-:W5:Y:S04]  /*11ab0*/  LDL.LU R21, [R1+0x760] ;  /* 0x0007600001157983 */ /* 0x000f680000300800 */
[----:B------:R-:W5:Y:S04]  /*11ac0*/  LDL.LU R4, [R1+0x75c] ;  /* 0x00075c0001047983 */ /* 0x000f680000300800 */
[----:B------:R-:W5:Y:S04]  /*11ad0*/  LDL.LU R23, [R1+0x73c] ;  /* 0x00073c0001177983 */ /* 0x000f680000300800 */
[----:B------:R-:W-:Y:S04]  /*11ae0*/  STL [R1+0x2ccc], R14 ;  /* 0x002ccc0e01007387 */ /* 0x000fe80000100800 */
[----:B------:R-:W5:Y:S01]  /*11af0*/  LDL.LU R27, [R1+0x740] ;  /* 0x00074000011b7983 */ /* 0x000f620000300800 */
[----:B---3--:R-:W-:-:S02]  /*11b00*/  ISETP.GT.U32.AND P6, PT, R29, R16, PT ;  /* 0x000000101d00720c */ /* 0x008fc40003fc4070 */
[C---:B--2---:R-:W-:Y:S02]  /*11b10*/  ISETP.GT.U32.AND P5, PT, R29.reuse, R19, PT ;  /* 0x000000131d00720c */ /* 0x044fe40003fa4070 */
[C---:B------:R-:W-:Y:S02]  /*11b20*/  ISETP.GT.U32.AND P4, PT, R29.reuse, R20, PT ;  /* 0x000000141d00720c */ /* 0x040fe40003f84070 */
[----:B------:R-:W-:-:S07]  /*11b30*/  ISETP.GT.U32.AND P0, PT, R29, R22, PT ;  /* 0x000000161d00720c */ /* 0x000fce0003f04070 */
[--C-:B------:R-:W-:Y:S01]  /*11b40*/  @!P6 IMAD.IADD R16, R16, 0x1, -R29.reuse ;  /* 0x000000011010e824 */ /* 0x100fe200078e0a1d */
[----:B------:R-:W-:Y:S01]  /*11b50*/  ISETP.GT.U32.AND P6, PT, R29, R9, PT ;  /* 0x000000091d00720c */ /* 0x000fe20003fc4070 */
[--C-:B------:R-:W-:Y:S01]  /*11b60*/  @!P5 IMAD.IADD R19, R19, 0x1, -R29.reuse ;  /* 0x000000011313d824 */ /* 0x100fe200078e0a1d */
[C---:B------:R-:W-:Y:S02]  /*11b70*/  ISETP.GT.U32.AND P5, PT, R29.reuse, R18, PT ;  /* 0x000000121d00720c */ /* 0x040fe40003fa4070 */
[C---:B----4-:R-:W-:Y:S01]  /*11b80*/  ISETP.GT.U32.AND P1, PT, R29.reuse, R25, PT ;  /* 0x000000191d00720c */ /* 0x050fe20003f24070 */
[--C-:B------:R-:W-:Y:S01]  /*11b90*/  @!P4 IMAD.IADD R20, R20, 0x1, -R29.reuse ;  /* 0x000000011414c824 */ /* 0x100fe200078e0a1d */
[C---:B------:R-:W-:Y:S01]  /*11ba0*/  ISETP.GT.U32.AND P4, PT, R29.reuse, R5, PT ;  /* 0x000000051d00720c */ /* 0x040fe20003f84070 */
[----:B------:R-:W-:Y:S01]  /*11bb0*/  @!P0 IMAD.IADD R22, R22, 0x1, -R29 ;  /* 0x0000000116168824 */ /* 0x000fe200078e0a1d */
[----:B------:R-:W-:-:S05]  /*11bc0*/  ISETP.GT.U32.AND P0, PT, R29, R24, PT ;  /* 0x000000181d00720c */ /* 0x000fca0003f04070 */
[--C-:B------:R-:W-:Y:S02]  /*11bd0*/  @!P6 IMAD.IADD R9, R9, 0x1, -R29.reuse ;  /* 0x000000010909e824 */ /* 0x100fe400078e0a1d */
[--C-:B------:R-:W-:Y:S02]  /*11be0*/  @!P5 IMAD.IADD R18, R18, 0x1, -R29.reuse ;  /* 0x000000011212d824 */ /* 0x100fe400078e0a1d */
[--C-:B------:R-:W-:Y:S01]  /*11bf0*/  @!P1 IMAD.IADD R25, R25, 0x1, -R29.reuse ;  /* 0x0000000119199824 */ /* 0x100fe200078e0a1d */
[----:B------:R-:W-:Y:S01]  /*11c00*/  ISETP.GT.U32.AND P1, PT, R29, R26, PT ;  /* 0x0000001a1d00720c */ /* 0x000fe20003f24070 */
[--C-:B------:R-:W-:Y:S01]  /*11c10*/  @!P4 IMAD.IADD R5, R5, 0x1, -R29.reuse ;  /* 0x000000010505c824 */ /* 0x100fe200078e0a1d */
[----:B------:R0:W-:Y:S01]  /*11c20*/  STL [R1+0x790], R9 ;  /* 0x0007900901007387 */ /* 0x0001e20000100800 */
[----:B------:R-:W-:-:S03]  /*11c30*/  @!P0 IMAD.IADD R24, R24, 0x1, -R29 ;  /* 0x0000000118188824 */ /* 0x000fc600078e0a1d */
[----:B0-----:R-:W2:Y:S04]  /*11c40*/  LDL.LU R9, [R1+0x744] ;  /* 0x0007440001097983 */ /* 0x001ea80000300800 */
[----:B------:R0:W-:Y:S04]  /*11c50*/  STL [R1+0x778], R18 ;  /* 0x0007781201007387 */ /* 0x0001e80000100800 */
[----:B------:R-:W3:Y:S04]  /*11c60*/  LDL.LU R2, [R1+0x74c] ;  /* 0x00074c0001027983 */ /* 0x000ee80000300800 */
[----:B------:R1:W-:Y:S01]  /*11c70*/  STL [R1+0x77c], R5 ;  /* 0x00077c0501007387 */ /* 0x0003e20000100800 */
[----:B------:R-:W-:-:S03]  /*11c80*/  @!P1 IMAD.IADD R26, R26, 0x1, -R29 ;  /* 0x000000011a1a9824 */ /* 0x000fc600078e0a1d */
[----:B------:R4:W-:Y:S04]  /*11c90*/  STL [R1+0x780], R24 ;  /* 0x0007801801007387 */ /* 0x0009e80000100800 */
[----:B------:R-:W2:Y:S04]  /*11ca0*/  LDL.LU R17, [R1+0x748] ;  /* 0x0007480001117983 */ /* 0x000ea80000300800 */
[----:B0-----:R-:W2:Y:S04]  /*11cb0*/  LDL.LU R18, [R1+0x728] ;  /* 0x0007280001127983 */ /* 0x001ea80000300800 */
[----:B------:R0:W-:Y:S04]  /*11cc0*/  STL [R1+0x788], R26 ;  /* 0x0007881a01007387 */ /* 0x0001e80000100800 */
[----:B-1----:R-:W2:Y:S01]  /*11cd0*/  LDL.LU R5, [R1+0x72c] ;  /* 0x00072c0001057983 */ /* 0x002ea20000300800 */
[----:B------:R-:W-:-:S02]  /*11ce0*/  ISETP.GT.U32.AND P3, PT, R29, R6, PT ;  /* 0x000000061d00720c */ /* 0x000fc40003f64070 */
[C---:B------:R-:W-:Y:S01]  /*11cf0*/  ISETP.GT.U32.AND P2, PT, R29.reuse, R7, PT ;  /* 0x000000071d00720c */ /* 0x040fe20003f44070 */
[----:B----4-:R-:W4:Y:S10]  /*11d00*/  LDL.LU R24, [R1+0x730] ;  /* 0x0007300001187983 */ /* 0x010f340000300800 */
[--C-:B------:R-:W-:Y:S01]  /*11d10*/  @!P3 IMAD.IADD R6, R6, 0x1, -R29.reuse ;  /* 0x000000010606b824 */ /* 0x100fe200078e0a1d */
[----:B-----5:R-:W-:Y:S01]  /*11d20*/  ISETP.GT.U32.AND P3, PT, R29, R8, PT ;  /* 0x000000081d00720c */ /* 0x020fe20003f64070 */
[----:B------:R-:W-:-:S03]  /*11d30*/  @!P2 IMAD.IADD R7, R7, 0x1, -R29 ;  /* 0x000000010707a824 */ /* 0x000fc600078e0a1d */
[C---:B------:R-:W-:Y:S02]  /*11d40*/  ISETP.GT.U32.AND P2, PT, R29.reuse, R6, PT ;  /* 0x000000061d00720c */ /* 0x040fe40003f44070 */
[----:B------:R-:W-:-:S07]  /*11d50*/  ISETP.GT.U32.AND P5, PT, R29, R19, PT ;  /* 0x000000131d00720c */ /* 0x000fce0003fa4070 */
[--C-:B------:R-:W-:Y:S01]  /*11d60*/  @!P3 IMAD.IADD R8, R8, 0x1, -R29.reuse ;  /* 0x000000010808b824 */ /* 0x100fe200078e0a1d */
[C---:B------:R-:W-:Y:S02]  /*11d70*/  ISETP.GT.U32.AND P3, PT, R29.reuse, R16, PT ;  /* 0x000000101d00720c */ /* 0x040fe40003f64070 */
[C---:B------:R-:W-:Y:S01]  /*11d80*/  ISETP.GT.U32.AND P4, PT, R29.reuse, R20, PT ;  /* 0x000000141d00720c */ /* 0x040fe20003f84070 */
[--C-:B------:R-:W-:Y:S01]  /*11d90*/  @!P2 IMAD.IADD R6, R6, 0x1, -R29.reuse ;  /* 0x000000010606a824 */ /* 0x100fe200078e0a1d */
[----:B------:R-:W-:Y:S01]  /*11da0*/  ISETP.GT.U32.AND P6, PT, R29, R8, PT ;  /* 0x000000081d00720c */ /* 0x000fe20003fc4070 */
[--C-:B------:R-:W-:Y:S01]  /*11db0*/  @!P5 IMAD.IADD R19, R19, 0x1, -R29.reuse ;  /* 0x000000011313d824 */ /* 0x100fe200078e0a1d */
[C---:B------:R-:W-:Y:S02]  /*11dc0*/  ISETP.GT.U32.AND P0, PT, R29.reuse, R22, PT ;  /* 0x000000161d00720c */ /* 0x040fe40003f04070 */
[----:B------:R1:W-:Y:S04]  /*11dd0*/  STL [R1+0x784], R6 ;  /* 0x0007840601007387 */ /* 0x0003e80000100800 */
[----:B0-----:R-:W5:Y:S01]  /*11de0*/  LDL.LU R26, [R1+0x738] ;  /* 0x00073800011a7983 */ /* 0x001f620000300800 */
[--C-:B------:R-:W-:Y:S01]  /*11df0*/  @!P3 IMAD.IADD R16, R16, 0x1, -R29.reuse ;  /* 0x000000011010b824 */ /* 0x100fe200078e0a1d */
[C---:B------:R-:W-:Y:S01]  /*11e00*/  ISETP.GT.U32.AND P3, PT, R29.reuse, R10, PT ;  /* 0x0000000a1d00720c */ /* 0x040fe20003f64070 */
[--C-:B------:R-:W-:Y:S01]  /*11e10*/  @!P4 IMAD.IADD R20, R20, 0x1, -R29.reuse ;  /* 0x000000011414c824 */ /* 0x100fe200078e0a1d */
[----:B-1----:R-:W4:Y:S01]  /*11e20*/  LDL.LU R6, [R1+0x734] ;  /* 0x0007340001067983 */ /* 0x002f220000300800 */
[C---:B------:R-:W-:Y:S01]  /*11e30*/  ISETP.GT.U32.AND P5, PT, R29.reuse, R21, PT ;  /* 0x000000151d00720c */ /* 0x040fe20003fa4070 */
[----:B------:R-:W-:Y:S01]  /*11e40*/  @!P6 IMAD.IADD R8, R8, 0x1, -R29 ;  /* 0x000000010808e824 */ /* 0x000fe200078e0a1d */
[----:B------:R-:W-:-:S02]  /*11e50*/  ISETP.GT.U32.AND P4, PT, R29, R4, PT ;  /* 0x000000041d00720c */ /* 0x000fc40003f84070 */
[C---:B------:R-:W-:Y:S02]  /*11e60*/  ISETP.GT.U32.AND P1, PT, R29.reuse, R25, PT ;  /* 0x000000191d00720c */ /* 0x040fe40003f24070 */
[----:B------:R-:W-:-:S04]  /*11e70*/  ISETP.GT.U32.AND P2, PT, R29, R7, PT ;  /* 0x000000071d00720c */ /* 0x000fc80003f44070 */
[--C-:B------:R-:W-:Y:S02]  /*11e80*/  @!P3 IMAD.IADD R10, R10, 0x1, -R29.reuse ;  /* 0x000000010a0ab824 */ /* 0x100fe400078e0a1d */
[--C-:B------:R-:W-:Y:S02]  /*11e90*/  @!P0 IMAD.IADD R22, R22, 0x1, -R29.reuse ;  /* 0x0000000116168824 */ /* 0x100fe400078e0a1d */
[--C-:B------:R-:W-:Y:S01]  /*11ea0*/  @!P5 IMAD.IADD R21, R21, 0x1, -R29.reuse ;  /* 0x000000011515d824 */ /* 0x100fe200078e0a1d */
[----:B------:R-:W-:Y:S01]  /*11eb0*/  ISETP.GT.U32.AND P0, PT, R29, R23, PT ;  /* 0x000000171d00720c */ /* 0x000fe20003f04070 */
[--C-:B------:R-:W-:Y:S01]  /*11ec0*/  @!P4 IMAD.IADD R4, R4, 0x1, -R29.reuse ;  /* 0x000000010404c824 */ /* 0x100fe200078e0a1d */
[----:B------:R-:W-:Y:S01]  /*11ed0*/  STL [R1+0x764], R16 ;  /* 0x0007641001007387 */ /* 0x000fe20000100800 */
[--C-:B------:R-:W-:Y:S02]  /*11ee0*/  @!P1 IMAD.IADD R25, R25, 0x1, -R29.reuse ;  /* 0x0000000119199824 */ /* 0x100fe400078e0a1d */
[--C-:B------:R-:W-:Y:S01]  /*11ef0*/  @!P2 IMAD.IADD R7, R7, 0x1, -R29.reuse ;  /* 0x000000010707a824 */ /* 0x100fe200078e0a1d */
[----:B------:R-:W-:Y:S04]  /*11f00*/  STL [R1+0x768], R19 ;  /* 0x0007681301007387 */ /* 0x000fe80000100800 */
[----:B------:R-:W-:Y:S03]  /*11f10*/  STL [R1+0x76c], R20 ;  /* 0x00076c1401007387 */ /* 0x000fe60000100800 */
[----:B------:R-:W-:Y:S01]  /*11f20*/  @!P0 IMAD.IADD R23, R23, 0x1, -R29 ;  /* 0x0000000117178824 */ /* 0x000fe200078e0a1d */
[----:B------:R-:W-:Y:S04]  /*11f30*/  STL [R1+0x774], R22 ;  /* 0x0007741601007387 */ /* 0x000fe80000100800 */
[----:B------:R-:W-:Y:S04]  /*11f40*/  STL [R1+0x770], R25 ;  /* 0x0007701901007387 */ /* 0x000fe80000100800 */
[----:B------:R0:W-:Y:S04]  /*11f50*/  STL [R1+0x750], R7 ;  /* 0x0007500701007387 */ /* 0x0001e80000100800 */
[----:B0-----:R-:W5:Y:S04]  /*11f60*/  LDL.LU R7, [R1+0x714] ;  /* 0x0007140001077983 */ /* 0x001f680000300800 */
[----:B------:R0:W-:Y:S04]  /*11f70*/  STL [R1+0x754], R8 ;  /* 0x0007540801007387 */ /* 0x0001e80000100800 */
[----:B0-----:R-:W5:Y:S04]  /*11f80*/  LDL.LU R8, [R1+0x718] ;  /* 0x0007180001087983 */ /* 0x001f680000300800 */
[----:B------:R-:W5:Y:S04]  /*11f90*/  LDL.LU R19, [R1+0x71c] ;  /* 0x00071c0001137983 */ /* 0x000f680000300800 */
[----:B------:R-:W5:Y:S04]  /*11fa0*/  LDL.LU R22, [R1+0x724] ;  /* 0x0007240001167983 */ /* 0x000f680000300800 */
[----:B------:R-:W5:Y:S01]  /*11fb0*/  LDL.LU R25, [R1+0x720] ;  /* 0x0007200001197983 */ /* 0x000f620000300800 */
[----:B---3--:R-:W-:-:S02]  /*11fc0*/  ISETP.GT.U32.AND P6, PT, R29, R2, PT ;  /* 0x000000021d00720c */ /* 0x008fc40003fc4070 */
[C---:B--2---:R-:W-:Y:S02]  /*11fd0*/  ISETP.GT.U32.AND P3, PT, R29.reuse, R17, PT ;  /* 0x000000111d00720c */ /* 0x044fe40003f64070 */
[----:B------:R-:W-:-:S09]  /*11fe0*/  ISETP.GT.U32.AND P5, PT, R29, R18, PT ;  /* 0x000000121d00720c */ /* 0x000fd20003fa4070 */
[--C-:B------:R-:W-:Y:S01]  /*11ff0*/  @!P6 IMAD.IADD R2, R2, 0x1, -R29.reuse ;  /* 0x000000010202e824 */ /* 0x100fe200078e0a1d */
[C---:B------:R-:W-:Y:S02]  /*12000*/  ISETP.GT.U32.AND P6, PT, R29.reuse, R10, PT ;  /* 0x0000000a1d00720c */ /* 0x040fe40003fc4070 */
[----:B------:R-:W-:Y:S01]  /*12010*/  ISETP.GT.U32.AND P4, PT, R29, R5, PT ;  /* 0x000000051d00720c */ /* 0x000fe20003f84070 */
[--C-:B------:R-:W-:Y:S01]  /*12020*/  @!P3 IMAD.IADD R17, R17, 0x1, -R29.reuse ;  /* 0x000000011111b824 */ /* 0x100fe200078e0a1d */
[C---:B------:R-:W-:Y:S01]  /*12030*/  ISETP.GT.U32.AND P3, PT, R29.reuse, R21, PT ;  /* 0x000000151d00720c */ /* 0x040fe20003f64070 */
[----:B------:R-:W-:Y:S01]  /*12040*/  @!P5 IMAD.IADD R18, R18, 0x1, -R29 ;  /* 0x000000011212d824 */ /* 0x000fe200078e0a1d */
[----:B------:R-:W-:-:S07]  /*12050*/  ISETP.GT.U32.AND P5, PT, R29, R4, PT ;  /* 0x000000041d00720c */ /* 0x000fce0003fa4070 */
[--C-:B------:R-:W-:Y:S02]  /*12060*/  @!P6 IMAD.IADD R10, R10, 0x1, -R29.reuse ;  /* 0x000000010a0ae824 */ /* 0x100fe400078e0a1d */
[--C-:B------:R-:W-:Y:S01]  /*12070*/  @!P4 IMAD.IADD R5, R5, 0x1, -R29.reuse ;  /* 0x000000010505c824 */ /* 0x100fe200078e0a1d */
[----:B------:R-:W-:Y:S01]  /*12080*/  ISETP.GT.U32.AND P4, PT, R29, R23, PT ;  /* 0x000000171d00720c */ /* 0x000fe20003f84070 */
[--C-:B------:R-:W-:Y:S01]  /*12090*/  @!P3 IMAD.IADD R21, R21, 0x1, -R29.reuse ;  /* 0x000000011515b824 */ /* 0x100fe200078e0a1d */
[----:B------:R0:W-:Y:S01]  /*120a0*/  STL [R1+0x758], R10 ;  /* 0x0007580a01007387 */ /* 0x0001e20000100800 */
[----:B------:R-:W-:-:S03]  /*120b0*/  @!P5 IMAD.IADD R4, R4, 0x1, -R29 ;  /* 0x000000010404d824 */ /* 0x000fc600078e0a1d */
[----:B0-----:R-:W2:Y:S04]  /*120c0*/  LDL.LU R10, [R1+0x700] ;  /* 0x00070000010a7983 */ /* 0x001ea80000300800 */
[----:B------:R-:W3:Y:S03]  /*120d0*/  LDL.LU R20, [R1+0x704] ;  /* 0x0007040001147983 */ /* 0x000ee60000300800 */
[----:B------:R-:W-:Y:S01]  /*120e0*/  @!P4 IMAD.IADD R23, R23, 0x1, -R29 ;  /* 0x000000011717c824 */ /* 0x000fe200078e0a1d */
[----:B------:R0:W-:Y:S04]  /*120f0*/  STL [R1+0x760], R21 ;  /* 0x0007601501007387 */ /* 0x0001e80000100800 */
[----:B0-----:R-:W2:Y:S04]  /*12100*/  LDL.LU R21, [R1+0x708] ;  /* 0x0007080001157983 */ /* 0x001ea80000300800 */
[----:B------:R0:W-:Y:S04]  /*12110*/  STL [R1+0x75c], R4 ;  /* 0x00075c0401007387 */ /* 0x0001e80000100800 */
[----:B0-----:R-:W2:Y:S04]  /*12120*/  LDL.LU R4, [R1+0x710] ;  /* 0x0007100001047983 */ /* 0x001ea80000300800 */
[----:B------:R0:W-:Y:S04]  /*12130*/  STL [R1+0x73c], R23 ;  /* 0x00073c1701007387 */ /* 0x0001e80000100800 */
[----:B0-----:R-:W2:Y:S01]  /*12140*/  LDL.LU R23, [R1+0x70c] ;  /* 0x00070c0001177983 */ /* 0x001ea20000300800 */
[----:B------:R-:W-:-:S02]  /*12150*/  ISETP.GT.U32.AND P2, PT, R29, R9, PT ;  /* 0x000000091d00720c */ /* 0x000fc40003f44070 */
[C---:B------:R-:W-:Y:S02]  /*12160*/  ISETP.GT.U32.AND P1, PT, R29.reuse, R27, PT ;  /* 0x0000001b1d00720c */ /* 0x040fe40003f24070 */
[----:B----4-:R-:W-:-:S09]  /*12170*/  ISETP.GT.U32.AND P0, PT, R29, R24, PT ;  /* 0x000000181d00720c */ /* 0x010fd20003f04070 */
[--C-:B------:R-:W-:Y:S01]  /*12180*/  @!P2 IMAD.IADD R9, R9, 0x1, -R29.reuse ;  /* 0x000000010909a824 */ /* 0x100fe200078e0a1d */
[----:B------:R-:W-:Y:S01]  /*12190*/  ISETP.GT.U32.AND P2, PT, R29, R6, PT ;  /* 0x000000061d00720c */ /* 0x000fe20003f44070 */
[--C-:B------:R-:W-:Y:S01]  /*121a0*/  @!P1 IMAD.IADD R27, R27, 0x1, -R29.reuse ;  /* 0x000000011b1b9824 */ /* 0x100fe200078e0a1d */
[C---:B-----5:R-:W-:Y:S01]  /*121b0*/  ISETP.GT.U32.AND P1, PT, R29.reuse, R26, PT ;  /* 0x0000001a1d00720c */ /* 0x060fe20003f24070 */
[----:B------:R-:W-:Y:S01]  /*121c0*/  @!P0 IMAD.IADD R24, R24, 0x1, -R29 ;  /* 0x0000000118188824 */ /* 0x000fe200078e0a1d */
[C---:B------:R-:W-:Y:S02]  /*121d0*/  ISETP.GT.U32.AND P3, PT, R29.reuse, R17, PT ;  /* 0x000000111d00720c */ /* 0x040fe40003f64070 */
[----:B------:R-:W-:-:S07]  /*121e0*/  ISETP.GT.U32.AND P0, PT, R29, R27, PT ;  /* 0x0000001b1d00720c */ /* 0x000fce0003f04070 */
[--C-:B------:R-:W-:Y:S01]  /*121f0*/  @!P2 IMAD.IADD R6, R6, 0x1, -R29.reuse ;  /* 0x000000010606a824 */ /* 0x100fe200078e0a1d */
[C---:B------:R-:W-:Y:S01]  /*12200*/  ISETP.GT.U32.AND P2, PT, R29.reuse, R2, PT ;  /* 0x000000021d00720c */ /* 0x040fe20003f44070 */
[--C-:B------:R-:W-:Y:S01]  /*12210*/  @!P1 IMAD.IADD R26, R26, 0x1, -R29.reuse ;  /* 0x000000011a1a9824 */ /* 0x100fe200078e0a1d */
[C---:B------:R-:W-:Y:S02]  /*12220*/  ISETP.GT.U32.AND P1, PT, R29.reuse, R9, PT ;  /* 0x000000091d00720c */ /* 0x040fe40003f24070 */
[C---:B------:R-:W-:Y:S02]  /*12230*/  ISETP.GT.U32.AND P5, PT, R29.reuse, R18, PT ;  /* 0x000000121d00720c */ /* 0x040fe40003fa4070 */
[----:B------:R-:W-:Y:S01]  /*12240*/  ISETP.GT.U32.AND P6, PT, R29, R6, PT ;  /* 0x000000061d00720c */ /* 0x000fe20003fc4070 */
[--C-:B------:R-:W-:Y:S02]  /*12250*/  @!P0 IMAD.IADD R27, R27, 0x1, -R29.reuse ;  /* 0x000000011b1b8824 */ /* 0x100fe400078e0a1d */
[----:B------:R-:W-:-:S04]  /*12260*/  @!P3 IMAD.IADD R17, R17, 0x1, -R29 ;  /* 0x000000011111b824 */ /* 0x000fc800078e0a1d */
[--C-:B------:R-:W-:Y:S01]  /*12270*/  @!P2 IMAD.IADD R2, R2, 0x1, -R29.reuse ;  /* 0x000000010202a824 */ /* 0x100fe200078e0a1d */
[----:B------:R-:W-:Y:S01]  /*12280*/  ISETP.GT.U32.AND P2, PT, R29, R7, PT ;  /* 0x000000071d00720c */ /* 0x000fe20003f44070 */
[--C-:B------:R-:W-:Y:S01]  /*12290*/  @!P1 IMAD.IADD R9, R9, 0x1, -R29.reuse ;  /* 0x0000000109099824 */ /* 0x100fe200078e0a1d */
[C---:B------:R-:W-:Y:S01]  /*122a0*/  ISETP.GT.U32.AND P3, PT, R29.reuse, R8, PT ;  /* 0x000000081d00720c */ /* 0x040fe20003f64070 */
[----:B------:R0:W-:Y:S01]  /*122b0*/  STL [R1+0x740], R27 ;  /* 0x0007401b01007387 */ /* 0x0001e20000100800 */
[C---:B------:R-:W-:Y:S01]  /*122c0*/  ISETP.GT.U32.AND P4, PT, R29.reuse, R5, PT ;  /* 0x000000051d00720c */ /* 0x040fe20003f84070 */
[--C-:B------:R-:W-:Y:S01]  /*122d0*/  @!P5 IMAD.IADD R18, R18, 0x1, -R29.reuse ;  /* 0x000000011212d824 */ /* 0x100fe200078e0a1d */
[----:B------:R-:W-:Y:S01]  /*122e0*/  ISETP.GT.U32.AND P5, PT, R29, R19, PT ;  /* 0x000000131d00720c */ /* 0x000fe20003fa4070 */
[--C-:B------:R-:W-:Y:S01]  /*122f0*/  @!P6 IMAD.IADD R6, R6, 0x1, -R29.reuse ;  /* 0x000000010606e824 */ /* 0x100fe200078e0a1d */
[----:B0-----:R-:W4:Y:S04]  /*12300*/  LDL.LU R27, [R1+0x6f0] ;  /* 0x0006f000011b7983 */ /* 0x001f280000300800 */
[----:B------:R0:W-:Y:S01]  /*12310*/  STL [R1+0x744], R9 ;  /* 0x0007440901007387 */ /* 0x0001e20000100800 */
[----:B------:R-:W-:Y:S01]  /*12320*/  @!P2 IMAD.IADD R7, R7, 0x1, -R29 ;  /* 0x000000010707a824 */ /* 0x000fe200078e0a1d */
[----:B------:R-:W-:-:S02]  /*12330*/  ISETP.GT.U32.AND P0, PT, R29, R24, PT ;  /* 0x000000181d00720c */ /* 0x000fc40003f04070 */
[----:B0-----:R-:W5:Y:S01]  /*12340*/  LDL.LU R9, [R1+0x6f4] ;  /* 0x0006f40001097983 */ /* 0x001f620000300800 */
[--C-:B------:R-:W-:Y:S01]  /*12350*/  @!P3 IMAD.IADD R8, R8, 0x1, -R29.reuse ;  /* 0x000000010808b824 */ /* 0x100fe200078e0a1d */
[----:B------:R-:W-:Y:S01]  /*12360*/  ISETP.GT.U32.AND P1, PT, R29, R26, PT ;  /* 0x0000001a1d00720c */ /* 0x000fe20003f24070 */
[--C-:B------:R-:W-:Y:S01]  /*12370*/  @!P4 IMAD.IADD R5, R5, 0x1, -R29.reuse ;  /* 0x000000010505c824 */ /* 0x100fe200078e0a1d */
[----:B------:R-:W-:Y:S01]  /*12380*/  ISETP.GT.U32.AND P4, PT, R29, R22, PT ;  /* 0x000000161d00720c */ /* 0x000fe20003f84070 */
[--C-:B------:R-:W-:Y:S01]  /*12390*/  @!P5 IMAD.IADD R19, R19, 0x1, -R29.reuse ;  /* 0x000000011313d824 */ /* 0x100fe200078e0a1d */
[----:B------:R-:W-:Y:S05]  /*123a0*/  STL [R1+0x74c], R2 ;  /* 0x00074c0201007387 */ /* 0x000fea0000100800 */
[--C-:B------:R-:W-:Y:S01]  /*123b0*/  @!P0 IMAD.IADD R24, R24, 0x1, -R29.reuse ;  /* 0x0000000118188824 */ /* 0x100fe200078e0a1d */
[----:B------:R-:W-:Y:S04]  /*123c0*/  STL [R1+0x748], R17 ;  /* 0x0007481101007387 */ /* 0x000fe80000100800 */
[----:B------:R-:W-:Y:S01]  /*123d0*/  STL [R1+0x728], R18 ;  /* 0x0007281201007387 */ /* 0x000fe20000100800 */
[----:B------:R-:W-:-:S02]  /*123e0*/  @!P1 IMAD.IADD R26, R26, 0x1, -R29 ;  /* 0x000000011a1a9824 */ /* 0x000fc400078e0a1d */
[----:B------:R-:W-:Y:S01]  /*123f0*/  @!P4 IMAD.IADD R22, R22, 0x1, -R29 ;  /* 0x000000011616c824 */ /* 0x000fe200078e0a1d */
[----:B------:R-:W-:Y:S04]  /*12400*/  STL [R1+0x72c], R5 ;  /* 0x00072c0501007387 */ /* 0x000fe80000100800 */
[----:B------:R-:W-:Y:S04]  /*12410*/  STL [R1+0x730], R24 ;  /* 0x0007301801007387 */ /* 0x000fe80000100800 */
[----:B------:R0:W-:Y:S04]  /*12420*/  STL [R1+0x734], R6 ;  /* 0x0007340601007387 */ /* 0x0001e80000100800 */
[----:B------:R1:W-:Y:S04]  /*12430*/  STL [R1+0x738], R26 ;  /* 0x0007381a01007387 */ /* 0x0003e80000100800 */
[----:B0-----:R-:W4:Y:S04]  /*12440*/  LDL.LU R6, [R1+0x6fc] ;  /* 0x0006fc0001067983 */ /* 0x001f280000300800 */
[----:B------:R-:W4:Y:S04]  /*12450*/  LDL.LU R5, [R1+0x6f8] ;  /* 0x0006f80001057983 */ /* 0x000f280000300800 */
[----:B------:R-:W4:Y:S04]  /*12460*/  LDL.LU R24, [R1+0x6d8] ;  /* 0x0006d80001187983 */ /* 0x000f280000300800 */
[----:B-1----:R-:W4:Y:S01]  /*12470*/  LDL.LU R26, [R1+0x6dc] ;  /* 0x0006dc00011a7983 */ /* 0x002f220000300800 */
[----:B---3--:R-:W-:-:S02]  /*12480*/  ISETP.GT.U32.AND P6, PT, R29, R20, PT ;  /* 0x000000141d00720c */ /* 0x008fc40003fc4070 */
[----:B--2---:R-:W-:-:S11]  /*12490*/  ISETP.GT.U32.AND P2, PT, R29, R21, PT ;  /* 0x000000151d00720c */ /* 0x004fd60003f44070 */
[--C-:B------:R-:W-:Y:S01]  /*124a0*/  @!P6 IMAD.IADD R20, R20, 0x1, -R29.reuse ;  /* 0x000000011414e824 */ /* 0x100fe200078e0a1d */
[C---:B------:R-:W-:Y:S02]  /*124b0*/  ISETP.GT.U32.AND P6, PT, R29.reuse, R7, PT ;  /* 0x000000071d00720c */ /* 0x040fe40003fc4070 */
        /* <DEDUP_REMOVED lines=10> */
[----:B------:R0:W-:Y:S06]  /*12560*/  STL [R1+0x714], R7 ;  /* 0x0007140701007387 */ /* 0x0001ec0000100800 */
[--C-:B------:R-:W-:Y:S01]  /*12570*/  @!P3 IMAD.IADD R19, R19, 0x1, -R29.reuse ;  /* 0x000000011313b824 */ /* 0x100fe200078e0a1d */
[----:B0-----:R-:W2:Y:S04]  /*12580*/  LDL.LU R7, [R1+0x6e0] ;  /* 0x0006e00001077983 */ /* 0x001ea80000300800 */
[----:B------:R0:W-:Y:S01]  /*12590*/  STL [R1+0x718], R8 ;  /* 0x0007180801007387 */ /* 0x0001e20000100800 */
[----:B------:R-:W-:-:S03]  /*125a0*/  @!P5 IMAD.IADD R22, R22, 0x1, -R29 ;  /* 0x000000011616d824 */ /* 0x000fc600078e0a1d */
[----:B0-----:R-:W3:Y:S04]  /*125b0*/  LDL.LU R8, [R1+0x6e8] ;  /* 0x0006e80001087983 */ /* 0x001ee80000300800 */
[----:B------:R-:W2:Y:S04]  /*125c0*/  LDL.LU R2, [R1+0x6e4] ;  /* 0x0006e40001027983 */ /* 0x000ea80000300800 */
[----:B------:R0:W-:Y:S04]  /*125d0*/  STL [R1+0x71c], R19 ;  /* 0x00071c1301007387 */ /* 0x0001e80000100800 */
[----:B------:R-:W3:Y:S04]  /*125e0*/  LDL.LU R17, [R1+0x6c4] ;  /* 0x0006c40001117983 */ /* 0x000ee80000300800 */
[----:B------:R-:W3:Y:S04]  /*125f0*/  LDL.LU R18, [R1+0x6c8] ;  /* 0x0006c80001127983 */ /* 0x000ee80000300800 */
[----:B------:R1:W-:Y:S04]  /*12600*/  STL [R1+0x724], R22 ;  /* 0x0007241601007387 */ /* 0x0003e80000100800 */
[----:B0-----:R-:W3:Y:S01]  /*12610*/  LDL.LU R19, [R1+0x6cc] ;  /* 0x0006cc0001137983 */ /* 0x001ee20000300800 */
[----:B------:R-:W-:-:S02]  /*12620*/  ISETP.GT.U32.AND P1, PT, R29, R10, PT ;  /* 0x0000000a1d00720c */ /* 0x000fc40003f24070 */
[C---:B------:R-:W-:Y:S02]  /*12630*/  ISETP.GT.U32.AND P0, PT, R29.reuse, R25, PT ;  /* 0x000000191d00720c */ /* 0x040fe40003f04070 */
[C---:B------:R-:W-:Y:S01]  /*12640*/  ISETP.GT.U32.AND P4, PT, R29.reuse, R12, PT ;  /* 0x0000000c1d00720c */ /* 0x040fe20003f84070 */
[----:B-1----:R-:W3:Y:S08]  /*12650*/  LDL.LU R22, [R1+0x6d4] ;  /* 0x0006d40001167983 */ /* 0x002ef00000300800 */
[--C-:B------:R-:W-:Y:S01]  /*12660*/  @!P1 IMAD.IADD R10, R10, 0x1, -R29.reuse ;  /* 0x000000010a0a9824 */ /* 0x100fe200078e0a1d */
[----:B-----5:R-:W-:Y:S01]  /*12670*/  ISETP.GT.U32.AND P1, PT, R29, R9, PT ;  /* 0x000000091d00720c */ /* 0x020fe20003f24070 */
[--C-:B------:R-:W-:Y:S01]  /*12680*/  @!P0 IMAD.IADD R25, R25, 0x1, -R29.reuse ;  /* 0x0000000119198824 */ /* 0x100fe200078e0a1d */
[C---:B----4-:R-:W-:Y:S01]  /*12690*/  ISETP.GT.U32.AND P0, PT, R29.reuse, R27, PT ;  /* 0x0000001b1d00720c */ /* 0x050fe20003f04070 */
[----:B------:R-:W-:Y:S01]  /*126a0*/  @!P4 IMAD.IADD R12, R12, 0x1, -R29 ;  /* 0x000000010c0cc824 */ /* 0x000fe200078e0a1d */
[----:B------:R-:W-:-:S02]  /*126b0*/  ISETP.GT.U32.AND P2, PT, R29, R21, PT ;  /* 0x000000151d00720c */ /* 0x000fc40003f44070 */
[----:B------:R-:W-:-:S07]  /*126c0*/  ISETP.GT.U32.AND P4, PT, R29, R25, PT ;  /* 0x000000191d00720c */ /* 0x000fce0003f84070 */
[--C-:B------:R-:W-:Y:S01]  /*126d0*/  @!P1 IMAD.IADD R9, R9, 0x1, -R29.reuse ;  /* 0x0000000109099824 */ /* 0x100fe200078e0a1d */
[----:B------:R-:W-:Y:S01]  /*126e0*/  ISETP.GT.U32.AND P1, PT, R29, R20, PT ;  /* 0x000000141d00720c */ /* 0x000fe20003f24070 */
[--C-:B------:R-:W-:Y:S01]  /*126f0*/  @!P0 IMAD.IADD R27, R27, 0x1, -R29.reuse ;  /* 0x000000011b1b8824 */ /* 0x100fe200078e0a1d */
[C---:B------:R-:W-:Y:S02]  /*12700*/  ISETP.GT.U32.AND P0, PT, R29.reuse, R10, PT ;  /* 0x0000000a1d00720c */ /* 0x040fe40003f04070 */
[----:B------:R-:W-:Y:S01]  /*12710*/  ISETP.GT.U32.AND P3, PT, R29, R4, PT ;  /* 0x000000041d00720c */ /* 0x000fe20003f64070 */
[--C-:B------:R-:W-:Y:S01]  /*12720*/  @!P4 IMAD.IADD R25, R25, 0x1, -R29.reuse ;  /* 0x000000011919c824 */ /* 0x100fe200078e0a1d */
[----:B------:R-:W-:Y:S01]  /*12730*/  ISETP.GT.U32.AND P6, PT, R29, R9, PT ;  /* 0x000000091d00720c */ /* 0x000fe20003fc4070 */
[----:B------:R-:W-:Y:S01]  /*12740*/  @!P2 IMAD.IADD R21, R21, 0x1, -R29 ;  /* 0x000000011515a824 */ /* 0x000fe200078e0a1d */
[----:B------:R-:W-:-:S05]  /*12750*/  ISETP.GT.U32.AND P5, PT, R29, R23, PT ;  /* 0x000000171d00720c */ /* 0x000fca0003fa4070 */
[--C-:B------:R-:W-:Y:S01]  /*12760*/  @!P1 IMAD.IADD R20, R20, 0x1, -R29.reuse ;  /* 0x0000000114149824 */ /* 0x100fe200078e0a1d */
[C---:B------:R-:W-:Y:S01]  /*12770*/  ISETP.GT.U32.AND P1, PT, R29.reuse, R6, PT ;  /* 0x000000061d00720c */ /* 0x040fe20003f24070 */
[--C-:B------:R-:W-:Y:S01]  /*12780*/  @!P0 IMAD.IADD R10, R10, 0x1, -R29.reuse ;  /* 0x000000010a0a8824 */ /* 0x100fe200078e0a1d */
[----:B------:R0:W-:Y:S01]  /*12790*/  STL [R1+0x720], R25 ;  /* 0x0007201901007387 */ /* 0x0001e20000100800 */
[C---:B------:R-:W-:Y:S01]  /*127a0*/  ISETP.GT.U32.AND P2, PT, R29.reuse, R5, PT ;  /* 0x000000051d00720c */ /* 0x040fe20003f44070 */
[----:B------:R-:W-:Y:S01]  /*127b0*/  @!P3 IMAD.IADD R4, R4, 0x1, -R29 ;  /* 0x000000010404b824 */ /* 0x000fe200078e0a1d */
[----:B------:R-:W-:Y:S01]  /*127c0*/  ISETP.GT.U32.AND P3, PT, R29, R24, PT ;  /* 0x000000181d00720c */ /* 0x000fe20003f64070 */
[----:B0-----:R-:W4:Y:S01]  /*127d0*/  LDL.LU R25, [R1+0x6d0] ;  /* 0x0006d00001197983 */ /* 0x001f220000300800 */
[----:B------:R-:W-:-:S03]  /*127e0*/  IABS R13, R13 ;  /* 0x0000000d000d7213 */ /* 0x000fc60000000000 */
[----:B------:R0:W-:Y:S01]  /*127f0*/  STL [R1+0x700], R10 ;  /* 0x0007000a01007387 */ /* 0x0001e20000100800 */
[--C-:B------:R-:W-:Y:S01]  /*12800*/  @!P6 IMAD.IADD R9, R9, 0x1, -R29.reuse ;  /* 0x000000010909e824 */ /* 0x100fe200078e0a1d */
[C---:B------:R-:W-:Y:S01]  /*12810*/  ISETP.GT.U32.AND P4, PT, R29.reuse, R12, PT ;  /* 0x0000000c1d00720c */ /* 0x040fe20003f84070 */
[----:B------:R-:W-:Y:S01]  /*12820*/  @!P1 IMAD.IADD R6, R6, 0x1, -R29 ;  /* 0x0000000106069824 */ /* 0x000fe200078e0a1d */
[----:B0-----:R-:W5:Y:S01]  /*12830*/  LDL.LU R10, [R1+0x6b0] ;  /* 0x0006b000010a7983 */ /* 0x001f620000300800 */
[----:B------:R-:W-:Y:S01]  /*12840*/  IMAD.HI.U32 R0, R28, R13, RZ ;  /* 0x0000000d1c007227 */ /* 0x000fe200078e00ff */
[----:B------:R-:W-:-:S03]  /*12850*/  ISETP.GT.U32.AND P0, PT, R29, R27, PT ;  /* 0x0000001b1d00720c */ /* 0x000fc60003f04070 */
[--C-:B------:R-:W-:Y:S01]  /*12860*/  @!P5 IMAD.IADD R23, R23, 0x1, -R29.reuse ;  /* 0x000000011717d824 */ /* 0x100fe200078e0a1d */
[----:B------:R-:W-:Y:S01]  /*12870*/  ISETP.GT.U32.AND P5, PT, R29, R26, PT ;  /* 0x0000001a1d00720c */ /* 0x000fe20003fa4070 */
[--C-:B------:R-:W-:Y:S02]  /*12880*/  @!P2 IMAD.IADD R5, R5, 0x1, -R29.reuse ;  /* 0x000000010505a824 */ /* 0x100fe400078e0a1d */
[----:B------:R-:W-:Y:S02]  /*12890*/  IMAD.MOV R0, RZ, RZ, -R0 ;  /* 0x000000ffff007224 */ /* 0x000fe400078e0a00 */
[----:B------:R-:W-:Y:S02]  /*128a0*/  @!P3 IMAD.IADD R24, R24, 0x1, -R29 ;  /* 0x000000011818b824 */ /* 0x000fe400078e0a1d */
[----:B------:R-:W-:Y:S02]  /*128b0*/  IMAD R13, R29, R0, R13 ;  /* 0x000000001d0d7224 */ /* 0x000fe400078e020d */
[----:B------:R-:W-:-:S03]  /*128c0*/  @!P4 IMAD.IADD R12, R12, 0x1, -R29 ;  /* 0x000000010c0cc824 */ /* 0x000fc600078e0a1d */
[----:B------:R-:W-:Y:S01]  /*128d0*/  STL [R1+0x2cd8], R13 ;  /* 0x002cd80d01007387 */ /* 0x000fe20000100800 */
[--C-:B------:R-:W-:Y:S02]  /*128e0*/  @!P5 IMAD.IADD R26, R26, 0x1, -R29.reuse ;  /* 0x000000011a1ad824 */ /* 0x100fe400078e0a1d */
[----:B------:R-:W-:Y:S01]  /*128f0*/  @!P0 IMAD.IADD R27, R27, 0x1, -R29 ;  /* 0x000000011b1b8824 */ /* 0x000fe200078e0a1d */
[----:B------:R-:W-:Y:S04]  /*12900*/  STL [R1+0x704], R20 ;  /* 0x0007041401007387 */ /* 0x000fe80000100800 */
[----:B------:R-:W-:Y:S04]  /*12910*/  STL [R1+0x708], R21 ;  /* 0x0007081501007387 */ /* 0x000fe80000100800 */
[----:B------:R-:W-:Y:S04]  /*12920*/  STL [R1+0x710], R4 ;  /* 0x0007100401007387 */ /* 0x000fe80000100800 */
[----:B------:R0:W-:Y:S04]  /*12930*/  STL [R1+0x6ec], R12 ;  /* 0x0006ec0c01007387 */ /* 0x0001e80000100800 */
[----:B------:R-:W-:Y:S04]  /*12940*/  STL [R1+0x70c], R23 ;  /* 0x00070c1701007387 */ /* 0x000fe80000100800 */
[----:B0-----:R-:W4:Y:S04]  /*12950*/  LDL R12, [R1+0x2300] ;  /* 0x00230000010c7983 */ /* 0x001f280000100800 */
[----:B------:R0:W-:Y:S04]  /*12960*/  STL [R1+0x6f0], R27 ;  /* 0x0006f01b01007387 */ /* 0x0001e80000100800 */
[----:B0-----:R-:W4:Y:S04]  /*12970*/  LDL.LU R27, [R1+0x6b4] ;  /* 0x0006b400011b7983 */ /* 0x001f280000300800 */
[----:B------:R-:W4:Y:S04]  /*12980*/  LDL.LU R20, [R1+0x6b8] ;  /* 0x0006b80001147983 */ /* 0x000f280000300800 */
[----:B------:R0:W-:Y:S04]  /*12990*/  STL [R1+0x6f4], R9 ;  /* 0x0006f40901007387 */ /* 0x0001e80000100800 */
[----:B------:R-:W4:Y:S04]  /*129a0*/  LDL.LU R21, [R1+0x6c0] ;  /* 0x0006c00001157983 */ /* 0x000f280000300800 */
[----:B------:R-:W4:Y:S04]  /*129b0*/  LDL.LU R23, [R1+0x6bc] ;  /* 0x0006bc0001177983 */ /* 0x000f280000300800 */
[----:B0-----:R-:W4:Y:S01]  /*129c0*/  LDL.LU R9, [R1+0x69c] ;  /* 0x00069c0001097983 */ /* 0x001f220000300800 */
[----:B--2---:R-:W-:-:S02]  /*129d0*/  ISETP.GT.U32.AND P6, PT, R29, R2, PT ;  /* 0x000000021d00720c */ /* 0x004fc40003fc4070 */
[C---:B---3--:R-:W-:Y:S02]  /*129e0*/  ISETP.GT.U32.AND P1, PT, R29.reuse, R17, PT ;  /* 0x000000111d00720c */ /* 0x048fe40003f24070 */
[----:B------:R-:W-:-:S09]  /*129f0*/  ISETP.GT.U32.AND P2, PT, R29, R18, PT ;  /* 0x000000121d00720c */ /* 0x000fd20003f44070 */
[--C-:B------:R-:W-:Y:S01]  /*12a00*/  @!P6 IMAD.IADD R2, R2, 0x1, -R29.reuse ;  /* 0x000000010202e824 */ /* 0x100fe200078e0a1d */
[----:B------:R-:W-:Y:S01]  /*12a10*/  ISETP.GT.U32.AND P3, PT, R29, R19, PT ;  /* 0x000000131d00720c */ /* 0x000fe20003f64070 */
[--C-:B------:R-:W-:Y:S01]  /*12a20*/  @!P1 IMAD.IADD R17, R17, 0x1, -R29.reuse ;  /* 0x0000000111119824 */ /* 0x100fe200078e0a1d */
[C---:B------:R-:W-:Y:S02]  /*12a30*/  ISETP.GT.U32.AND P6, PT, R29.reuse, R6, PT ;  /* 0x000000061d00720c */ /* 0x040fe40003fc4070 */
[C---:B------:R-:W-:Y:S01]  /*12a40*/  ISETP.GT.U32.AND P1, PT, R29.reuse, R5, PT ;  /* 0x000000051d00720c */ /* 0x040fe20003f24070 */
[----:B------:R-:W-:Y:S01]  /*12a50*/  @!P2 IMAD.IADD R18, R18, 0x1, -R29 ;  /* 0x000000011212a824 */ /* 0x000fe200078e0a1d */
[----:B------:R-:W-:-:S07]  /*12a60*/  ISETP.GT.U32.AND P2, PT, R29, R24, PT ;  /* 0x000000181d00720c */ /* 0x000fce0003f44070 */
[--C-:B------:R-:W-:Y:S01]  /*12a70*/  @!P3 IMAD.IADD R19, R19, 0x1, -R29.reuse ;  /* 0x000000011313b824 */ /* 0x100fe200078e0a1d */
[----:B------:R-:W-:Y:S01]  /*12a80*/  ISETP.GT.U32.AND P3, PT, R29, R26, PT ;  /* 0x0000001a1d00720c */ /* 0x000fe20003f64070 */
[--C-:B------:R-:W-:Y:S02]  /*12a90*/  @!P6 IMAD.IADD R6, R6, 0x1, -R29.reuse ;  /* 0x000000010606e824 */ /* 0x100fe400078e0a1d */
[--C-:B------:R-:W-:Y:S02]  /*12aa0*/  @!P1 IMAD.IADD R5, R5, 0x1, -R29.reuse ;  /* 0x0000000105059824 */ /* 0x100fe400078e0a1d */
[--C-:B------:R-:W-:Y:S01]  /*12ab0*/  @!P2 IMAD.IADD R24, R24, 0x1, -R29.reuse ;  /* 0x000000011818a824 */ /* 0x100fe200078e0a1d */
[----:B------:R0:W-:Y:S07]  /*12ac0*/  STL [R1+0x6fc], R6 ;  /* 0x0006fc0601007387 */ /* 0x0001ee0000100800 */
[----:B------:R-:W-:Y:S01]  /*12ad0*/  @!P3 IMAD.IADD R26, R26, 0x1, -R29 ;  /* 0x000000011a1ab824 */ /* 0x000fe200078e0a1d */
[----:B0-----:R-:W2:Y:S04]  /*12ae0*/  LDL.LU R6, [R1+0x6a0] ;  /* 0x0006a00001067983 */ /* 0x001ea80000300800 */
[----:B------:R0:W-:Y:S04]  /*12af0*/  STL [R1+0x6f8], R5 ;  /* 0x0006f80501007387 */ /* 0x0001e80000100800 */
[----:B------:R-:W3:Y:S04]  /*12b00*/  LDL.LU R16, [R1+0x6a4] ;  /* 0x0006a40001107983 */ /* 0x000ee80000300800 */
[----:B------:R1:W-:Y:S04]  /*12b10*/  STL [R1+0x6d8], R24 ;  /* 0x0006d81801007387 */ /* 0x0003e80000100800 */
[----:B------:R-:W2:Y:S04]  /*12b20*/  LDL.LU R4, [R1+0x6ac] ;  /* 0x0006ac0001047983 */ /* 0x000ea80000300800 */
[----:B------:R4:W-:Y:S04]  /*12b30*/  STL [R1+0x6dc], R26 ;  /* 0x0006dc1a01007387 */ /* 0x0009e80000100800 */
[----:B0-----:R-:W2:Y:S04]  /*12b40*/  LDL.LU R5, [R1+0x6a8] ;  /* 0x0006a80001057983 */ /* 0x001ea80000300800 */
[----:B-1----:R-:W2:Y:S01]  /*12b50*/  LDL.LU R24, [R1+0x688] ;  /* 0x0006880001187983 */ /* 0x002ea20000300800 */
[----:B------:R-:W-:-:S02]  /*12b60*/  ISETP.GT.U32.AND P0, PT, R29, R8, PT ;  /* 0x000000081d00720c */ /* 0x000fc40003f04070 */
[C---:B------:R-:W-:Y:S02]  /*12b70*/  ISETP.GT.U32.AND P4, PT, R29.reuse, R7, PT ;  /* 0x000000071d00720c */ /* 0x040fe40003f84070 */
[----:B------:R-:W-:-:S09]  /*12b80*/  ISETP.GT.U32.AND P5, PT, R29, R22, PT ;  /* 0x000000161d00720c */ /* 0x000fd20003fa4070 */
[--C-:B------:R-:W-:Y:S01]  /*12b90*/  @!P0 IMAD.IADD R8, R8, 0x1, -R29.reuse ;  /* 0x0000000108088824 */ /* 0x100fe200078e0a1d */
[----:B-----5:R-:W-:Y:S01]  /*12ba0*/  ISETP.GT.U32.AND P0, PT, R29, R10, PT ;  /* 0x0000000a1d00720c */ /* 0x020fe20003f04070 */
[--C-:B------:R-:W-:Y:S01]  /*12bb0*/  @!P4 IMAD.IADD R7, R7, 0x1, -R29.reuse ;  /* 0x000000010707c824 */ /* 0x100fe200078e0a1d */
[----:B----4-:R-:W-:Y:S01]  /*12bc0*/  ISETP.GT.U32.AND P4, PT, R29, R25, PT ;  /* 0x000000191d00720c */ /* 0x010fe20003f84070 */
[----:B------:R-:W-:-:S03]  /*12bd0*/  @!P5 IMAD.IADD R22, R22, 0x1, -R29 ;  /* 0x000000011616d824 */ /* 0x000fc600078e0a1d */
[C---:B------:R-:W-:Y:S02]  /*12be0*/  ISETP.GT.U32.AND P5, PT, R29.reuse, R7, PT ;  /* 0x000000071d00720c */ /* 0x040fe40003fa4070 */
[----:B------:R-:W-:-:S05]  /*12bf0*/  ISETP.GT.U32.AND P1, PT, R29, R17, PT ;  /* 0x000000111d00720c */ /* 0x000fca0003f24070 */
        /* <DEDUP_REMOVED lines=9> */
[--C-:B------:R-:W-:Y:S02]  /*12c90*/  @!P0 IMAD.IADD R2, R2, 0x1, -R29.reuse ;  /* 0x0000000102028824 */ /* 0x100fe400078e0a1d */
[--C-:B------:R-:W-:Y:S01]  /*12ca0*/  @!P4 IMAD.IADD R8, R8, 0x1, -R29.reuse ;  /* 0x000000010808c824 */ /* 0x100fe200078e0a1d */
[----:B------:R0:W-:Y:S01]  /*12cb0*/  STL [R1+0x6e0], R7 ;  /* 0x0006e00701007387 */ /* 0x0001e20000100800 */
[----:B------:R-:W-:-:S03]  /*12cc0*/  @!P2 IMAD.IADD R18, R18, 0x1, -R29 ;  /* 0x000000011212a824 */ /* 0x000fc600078e0a1d */
[----:B------:R-:W4:Y:S01]  /*12cd0*/  LDL.LU R26, [R1+0x68c] ;  /* 0x00068c00011a7983 */ /* 0x000f220000300800 */
[----:B------:R-:W-:-:S03]  /*12ce0*/  @!P6 IMAD.IADD R10, R10, 0x1, -R29 ;  /* 0x000000010a0ae824 */ /* 0x000fc600078e0a1d */
[----:B0-----:R-:W5:Y:S04]  /*12cf0*/  LDL.LU R7, [R1+0x690] ;  /* 0x0006900001077983 */ /* 0x001f680000300800 */
[----:B------:R0:W-:Y:S01]  /*12d00*/  STL [R1+0x6e8], R8 ;  /* 0x0006e80801007387 */ /* 0x0001e20000100800 */
[----:B------:R-:W-:-:S03]  /*12d10*/  ISETP.GT.U32.AND P0, PT, R29, R27, PT ;  /* 0x0000001b1d00720c */ /* 0x000fc60003f04070 */
[----:B0-----:R-:W5:Y:S01]  /*12d20*/  LDL.LU R8, [R1+0x698] ;  /* 0x0006980001087983 */ /* 0x001f620000300800 */
[C---:B------:R-:W-:Y:S02]  /*12d30*/  ISETP.GT.U32.AND P1, PT, R29.reuse, R20, PT ;  /* 0x000000141d00720c */ /* 0x040fe40003f24070 */
[----:B------:R-:W-:-:S07]  /*12d40*/  ISETP.GT.U32.AND P2, PT, R29, R21, PT ;  /* 0x000000151d00720c */ /* 0x000fce0003f44070 */
[--C-:B------:R-:W-:Y:S01]  /*12d50*/  @!P0 IMAD.IADD R27, R27, 0x1, -R29.reuse ;  /* 0x000000011b1b8824 */ /* 0x100fe200078e0a1d */
[----:B------:R-:W-:Y:S01]  /*12d60*/  ISETP.GT.U32.AND P5, PT, R29, R22, PT ;  /* 0x000000161d00720c */ /* 0x000fe20003fa4070 */
[--C-:B------:R-:W-:Y:S01]  /*12d70*/  @!P3 IMAD.IADD R19, R19, 0x1, -R29.reuse ;  /* 0x000000011313b824 */ /* 0x100fe200078e0a1d */
[C---:B------:R-:W-:Y:S01]  /*12d80*/  ISETP.GT.U32.AND P3, PT, R29.reuse, R23, PT ;  /* 0x000000171d00720c */ /* 0x040fe20003f64070 */
[--C-:B------:R-:W-:Y:S01]  /*12d90*/  @!P1 IMAD.IADD R20, R20, 0x1, -R29.reuse ;  /* 0x0000000114149824 */ /* 0x100fe200078e0a1d */
[----:B------:R-:W-:Y:S01]  /*12da0*/  ISETP.GT.U32.AND P4, PT, R29, R25, PT ;  /* 0x000000191d00720c */ /* 0x000fe20003f84070 */
[--C-:B------:R-:W-:Y:S01]  /*12db0*/  @!P2 IMAD.IADD R21, R21, 0x1, -R29.reuse ;  /* 0x000000011515a824 */ /* 0x100fe200078e0a1d */
[----:B------:R-:W-:Y:S07]  /*12dc0*/  STL [R1+0x6e4], R2 ;  /* 0x0006e40201007387 */ /* 0x000fee0000100800 */
[----:B------:R-:W-:-:S02]  /*12dd0*/  @!P5 IMAD.IADD R22, R22, 0x1, -R29 ;  /* 0x000000011616d824 */ /* 0x000fc400078e0a1d */
[--C-:B------:R-:W-:Y:S01]  /*12de0*/  @!P3 IMAD.IADD R23, R23, 0x1, -R29.reuse ;  /* 0x000000011717b824 */ /* 0x100fe200078e0a1d */
[----:B------:R-:W-:Y:S01]  /*12df0*/  STL [R1+0x6c4], R17 ;  /* 0x0006c41101007387 */ /* 0x000fe20000100800 */
[----:B------:R-:W-:-:S03]  /*12e00*/  @!P4 IMAD.IADD R25, R25, 0x1, -R29 ;  /* 0x000000011919c824 */ /* 0x000fc600078e0a1d */
[----:B------:R-:W-:Y:S04]  /*12e10*/  STL [R1+0x6c8], R18 ;  /* 0x0006c81201007387 */ /* 0x000fe80000100800 */
[----:B------:R-:W-:Y:S04]  /*12e20*/  STL [R1+0x6cc], R19 ;  /* 0x0006cc1301007387 */ /* 0x000fe80000100800 */
        /* <DEDUP_REMOVED lines=12> */
[--C-:B------:R-:W-:Y:S01]  /*12ef0*/  @!P6 IMAD.IADD R16, R16, 0x1, -R29.reuse ;  /* 0x000000011010e824 */ /* 0x100fe200078e0a1d */
[C---:B------:R-:W-:Y:S01]  /*12f00*/  ISETP.GT.U32.AND P6, PT, R29.reuse, R27, PT ;  /* 0x0000001b1d00720c */ /* 0x040fe20003fc4070 */
[--C-:B------:R-:W-:Y:S01]  /*12f10*/  @!P0 IMAD.IADD R4, R4, 0x1, -R29.reuse ;  /* 0x0000000104048824 */ /* 0x100fe200078e0a1d */
[----:B------:R-:W-:Y:S01]  /*12f20*/  ISETP.GT.U32.AND P0, PT, R29, R20, PT ;  /* 0x000000141d00720c */ /* 0x000fe20003f04070 */
[--C-:B------:R-:W-:Y:S01]  /*12f30*/  @!P1 IMAD.IADD R5, R5, 0x1, -R29.reuse ;  /* 0x0000000105059824 */ /* 0x100fe200078e0a1d */
[C---:B------:R-:W-:Y:S01]  /*12f40*/  ISETP.GT.U32.AND P1, PT, R29.reuse, R21, PT ;  /* 0x000000151d00720c */ /* 0x040fe20003f24070 */
[----:B------:R-:W-:Y:S01]  /*12f50*/  @!P2 IMAD.IADD R24, R24, 0x1, -R29 ;  /* 0x000000011818a824 */ /* 0x000fe200078e0a1d */
[----:B------:R-:W-:-:S07]  /*12f60*/  ISETP.GT.U32.AND P2, PT, R29, R23, PT ;  /* 0x000000171d00720c */ /* 0x000fce0003f44070 */
[--C-:B------:R-:W-:Y:S02]  /*12f70*/  @!P6 IMAD.IADD R27, R27, 0x1, -R29.reuse ;  /* 0x000000011b1be824 */ /* 0x100fe400078e0a1d */
[----:B------:R-:W-:-:S03]  /*12f80*/  @!P0 IMAD.IADD R20, R20, 0x1, -R29 ;  /* 0x0000000114148824 */ /* 0x000fc600078e0a1d */
[----:B------:R0:W-:Y:S01]  /*12f90*/  STL [R1+0x6b4], R27 ;  /* 0x0006b41b01007387 */ /* 0x0001e20000100800 */
[--C-:B------:R-:W-:Y:S02]  /*12fa0*/  @!P1 IMAD.IADD R21, R21, 0x1, -R29.reuse ;  /* 0x0000000115159824 */ /* 0x100fe400078e0a1d */
        /* <DEDUP_REMOVED lines=11> */
[----:B----4-:R-:W-:-:S09]  /*13060*/  ISETP.GT.U32.AND P3, PT, R29, R26, PT ;  /* 0x0000001a1d00720c */ /* 0x010fd20003f64070 */
[--C-:B------:R-:W-:Y:S01]  /*13070*/  @!P4 IMAD.IADD R6, R6, 0x1, -R29.reuse ;  /* 0x000000010606c824 */ /* 0x100fe200078e0a1d */
[----:B-----5:R-:W-:Y:S01]  /*13080*/  ISETP.GT.U32.AND P4, PT, R29, R8, PT ;  /* 0x000000081d00720c */ /* 0x020fe20003f84070 */
[--C-:B------:R-:W-:Y:S01]  /*13090*/  @!P5 IMAD.IADD R9, R9, 0x1, -R29.reuse ;  /* 0x000000010909d824 */ /* 0x100fe200078e0a1d */
[C---:B------:R-:W-:Y:S01]  /*130a0*/  ISETP.GT.U32.AND P5, PT, R29.reuse, R7, PT ;  /* 0x000000071d00720c */ /* 0x040fe20003fa4070 */
[----:B------:R-:W-:Y:S01]  /*130b0*/  @!P3 IMAD.IADD R26, R26, 0x1, -R29 ;  /* 0x000000011a1ab824 */ /* 0x000fe200078e0a1d */
[C---:B------:R-:W-:Y:S02]  /*130c0*/  ISETP.GT.U32.AND P0, PT, R29.reuse, R4, PT ;  /* 0x000000041d00720c */ /* 0x040fe40003f04070 */
        /* <DEDUP_REMOVED lines=9> */
[--C-:B------:R-:W-:Y:S02]  /*13160*/  @!P0 IMAD.IADD R4, R4, 0x1, -R29.reuse ;  /* 0x0000000104048824 */ /* 0x100fe400078e0a1d */
[----:B------:R-:W-:-:S04]  /*13170*/  @!P1 IMAD.IADD R5, R5, 0x1, -R29 ;  /* 0x0000000105059824 */ /* 0x000fc800078e0a1d */
[--C-:B------:R-:W-:Y:S02]  /*13180*/  @!P4 IMAD.IADD R16, R16, 0x1, -R29.reuse ;  /* 0x000000011010c824 */ /* 0x100fe400078e0a1d */
[--C-:B------:R-:W-:Y:S01]  /*13190*/  @!P5 IMAD.IADD R6, R6, 0x1, -R29.reuse ;  /* 0x000000010606d824 */ /* 0x100fe200078e0a1d */
[----:B------:R0:W-:Y:S04]  /*131a0*/  STL [R1+0x69c], R9 ;  /* 0x00069c0901007387 */ /* 0x0001e80000100800 */
[----:B------:R-:W4:Y:S01]  /*131b0*/  LDL.LU R23, [R1+0x66c] ;  /* 0x00066c0001177983 */ /* 0x000f220000300800 */
[----:B------:R-:W-:-:S03]  /*131c0*/  @!P6 IMAD.IADD R8, R8, 0x1, -R29 ;  /* 0x000000010808e824 */ /* 0x000fc600078e0a1d */
[----:B0-----:R-:W5:Y:S04]  /*131d0*/  LDL.LU R9, [R1+0x64c] ;  /* 0x00064c0001097983 */ /* 0x001f680000300800 */
[----:B------:R0:W-:Y:S01]  /*131e0*/  STL [R1+0x6a0], R6 ;  /* 0x0006a00601007387 */ /* 0x0001e20000100800 */
[----:B------:R-:W-:-:S03]  /*131f0*/  ISETP.GT.U32.AND P4, PT, R29, R10, PT ;  /* 0x0000000a1d00720c */ /* 0x000fc60003f84070 */
[----:B0-----:R-:W4:Y:S01]  /*13200*/  LDL.LU R6, [R1+0x650] ;  /* 0x0006500001067983 */ /* 0x001f220000300800 */
[C---:B------:R-:W-:Y:S02]  /*13210*/  ISETP.GT.U32.AND P0, PT, R29.reuse, R2, PT ;  /* 0x000000021d00720c */ /* 0x040fe40003f04070 */
[C---:B------:R-:W-:Y:S01]  /*13220*/  ISETP.GT.U32.AND P1, PT, R29.reuse, R17, PT ;  /* 0x000000111d00720c */ /* 0x040fe20003f24070 */
[----:B------:R-:W-:Y:S01]  /*13230*/  @!P2 IMAD.IADD R24, R24, 0x1, -R29 ;  /* 0x000000011818a824 */ /* 0x000fe200078e0a1d */
[C---:B------:R-:W-:Y:S02]  /*13240*/  ISETP.GT.U32.AND P3, PT, R29.reuse, R26, PT ;  /* 0x0000001a1d00720c */ /* 0x040fe40003f64070 */
[----:B------:R-:W-:-:S03]  /*13250*/  ISETP.GT.U32.AND P2, PT, R29, R22, PT ;  /* 0x000000161d00720c */ /* 0x000fc60003f44070 */
[----:B------:R-:W-:Y:S01]  /*13260*/  @!P4 IMAD.IADD R10, R10, 0x1, -R29 ;  /* 0x000000010a0ac824 */ /* 0x000fe200078e0a1d */
[----:B------:R-:W-:-:S03]  /*13270*/  ISETP.GT.U32.AND P5, PT, R29, R7, PT ;  /* 0x000000071d00720c */ /* 0x000fc60003fa4070 */
[--C-:B------:R-:W-:Y:S02]  /*13280*/  @!P0 IMAD.IADD R2, R2, 0x1, -R29.reuse ;  /* 0x0000000102028824 */ /* 0x100fe400078e0a1d */
[--C-:B------:R-:W-:Y:S01]  /*13290*/  @!P1 IMAD.IADD R17, R17, 0x1, -R29.reuse ;  /* 0x0000000111119824 */ /* 0x100fe200078e0a1d */
[----:B------:R-:W-:Y:S01]  /*132a0*/  IABS R12, R12 ;  /* 0x0000000c000c7213 */ /* 0x000fe20000000000 */
[--C-:B------:R-:W-:Y:S01]  /*132b0*/  @!P3 IMAD.IADD R26, R26, 0x1, -R29.reuse ;  /* 0x000000011a1ab824 */ /* 0x100fe200078e0a1d */
[----:B------:R-:W-:Y:S01]  /*132c0*/  STL [R1+0x6a4], R16 ;  /* 0x0006a41001007387 */ /* 0x000fe20000100800 */
[----:B------:R-:W-:-:S04]  /*132d0*/  @!P2 IMAD.IADD R22, R22, 0x1, -R29 ;  /* 0x000000011616a824 */ /* 0x000fc800078e0a1d */
[----:B------:R-:W-:Y:S01]  /*132e0*/  @!P5 IMAD.IADD R7, R7, 0x1, -R29 ;  /* 0x000000010707d824 */ /* 0x000fe200078e0a1d */
[----:B------:R-:W-:Y:S01]  /*132f0*/  STL [R1+0x6ac], R4 ;  /* 0x0006ac0401007387 */ /* 0x000fe20000100800 */
[----:B------:R-:W-:-:S03]  /*13300*/  IMAD.HI.U32 R0, R28, R12, RZ ;  /* 0x0000000c1c007227 */ /* 0x000fc600078e00ff */
[----:B------:R-:W-:Y:S01]  /*13310*/  STL [R1+0x6a8], R5 ;  /* 0x0006a80501007387 */ /* 0x000fe20000100800 */
[----:B------:R-:W-:-:S03]  /*13320*/  IMAD.MOV R0, RZ, RZ, -R0 ;  /* 0x000000ffff007224 */ /* 0x000fc600078e0a00 */
[----:B------:R-:W-:Y:S04]  /*13330*/  STL [R1+0x688], R24 ;  /* 0x0006881801007387 */ /* 0x000fe80000100800 */
[----:B------:R-:W-:Y:S04]  /*13340*/  STL [R1+0x68c], R26 ;  /* 0x00068c1a01007387 */ /* 0x000fe80000100800 */
[----:B------:R0:W-:Y:S01]  /*13350*/  STL [R1+0x690], R7 ;  /* 0x0006900701007387 */ /* 0x0001e20000100800 */
[----:B------:R-:W-:-:S03]  /*13360*/  IMAD R12, R29, R0, R12 ;  /* 0x000000001d0c7224 */ /* 0x000fc600078e020c */
[----:B0-----:R-:W5:Y:S04]  /*13370*/  LDL R7, [R1+0x22fc] ;  /* 0x0022fc0001077983 */ /* 0x001f680000100800 */
[----:B------:R0:W-:Y:S04]  /*13380*/  STL [R1+0x698], R8 ;  /* 0x0006980801007387 */ /* 0x0001e80000100800 */
[----:B0-----:R-:W5:Y:S04]  /*13390*/  LDL.LU R8, [R1+0x654] ;  /* 0x0006540001087983 */ /* 0x001f680000300800 */
[----:B------:R-:W5:Y:S04]  /*133a0*/  LDL.LU R4, [R1+0x65c] ;  /* 0x00065c0001047983 */ /* 0x000f680000300800 */
[----:B------:R-:W5:Y:S04]  /*133b0*/  LDL.LU R5, [R1+0x658] ;  /* 0x0006580001057983 */ /* 0x000f680000300800 */
[----:B------:R-:W5:Y:S04]  /*133c0*/  LDL.LU R24, [R1+0x638] ;  /* 0x0006380001187983 */ /* 0x000f680000300800 */
[----:B------:R-:W-:Y:S01]  /*133d0*/  STL [R1+0x2cdc], R12 ;  /* 0x002cdc0c01007387 */ /* 0x000fe20000100800 */
[----:B---3--:R-:W-:-:S02]  /*133e0*/  ISETP.GT.U32.AND P6, PT, R29, R18, PT ;  /* 0x000000121d00720c */ /* 0x008fc40003fc4070 */
[C---:B--2---:R-:W-:Y:S02]  /*133f0*/  ISETP.GT.U32.AND P4, PT, R29.reuse, R19, PT ;  /* 0x000000131d00720c */ /* 0x044fe40003f84070 */
        /* <DEDUP_REMOVED lines=16> */
[----:B------:R-:W3:Y:S04]  /*13500*/  LDL.LU R26, [R1+0x640] ;  /* 0x00064000011a7983 */ /* 0x000ee80000300800 */
[----:B------:R0:W-:Y:S04]  /*13510*/  STL [R1+0x674], R2 ;  /* 0x0006740201007387 */ /* 0x0001e80000100800 */
[----:B------:R-:W2:Y:S04]  /*13520*/  LDL.LU R16, [R1+0x648] ;  /* 0x0006480001107983 */ /* 0x000ea80000300800 */
[----:B------:R1:W-:Y:S04]  /*13530*/  STL [R1+0x678], R17 ;  /* 0x0006781101007387 */ /* 0x0003e80000100800 */
[----:B0-----:R-:W3:Y:S04]  /*13540*/  LDL.LU R2, [R1+0x644] ;  /* 0x0006440001027983 */ /* 0x001ee80000300800 */
[----:B------:R0:W-:Y:S04]  /*13550*/  STL [R1+0x67c], R22 ;  /* 0x00067c1601007387 */ /* 0x0001e80000100800 */
[----:B-1----:R-:W3:Y:S04]  /*13560*/  LDL.LU R17, [R1+0x624] ;  /* 0x0006240001117983 */ /* 0x002ee80000300800 */
[----:B0-----:R-:W3:Y:S01]  /*13570*/  LDL.LU R22, [R1+0x628] ;  /* 0x0006280001167983 */ /* 0x001ee20000300800 */
[----:B------:R-:W-:-:S02]  /*13580*/  ISETP.GT.U32.AND P3, PT, R29, R25, PT ;  /* 0x000000191d00720c */ /* 0x000fc40003f64070 */
[C---:B------:R-:W-:Y:S02]  /*13590*/  ISETP.GT.U32.AND P5, PT, R29.reuse, R27, PT ;  /* 0x0000001b1d00720c */ /* 0x040fe40003fa4070 */
[----:B----4-:R-:W-:-:S09]  /*135a0*/  ISETP.GT.U32.AND P2, PT, R29, R23, PT ;  /* 0x000000171d00720c */ /* 0x010fd20003f44070 */
[--C-:B------:R-:W-:Y:S01]  /*135b0*/  @!P3 IMAD.IADD R25, R25, 0x1, -R29.reuse ;  /* 0x000000011919b824 */ /* 0x100fe200078e0a1d */
[----:B-----5:R-:W-:Y:S01]  /*135c0*/  ISETP.GT.U32.AND P3, PT, R29, R9, PT ;  /* 0x000000091d00720c */ /* 0x020fe20003f64070 */
[--C-:B------:R-:W-:Y:S01]  /*135d0*/  @!P5 IMAD.IADD R27, R27, 0x1, -R29.reuse ;  /* 0x000000011b1bd824 */ /* 0x100fe200078e0a1d */
[----:B------:R-:W-:Y:S01]  /*135e0*/  ISETP.GT.U32.AND P5, PT, R29, R6, PT ;  /* 0x000000061d00720c */ /* 0x000fe20003fa4070 */
[----:B------:R-:W-:Y:S01]  /*135f0*/  @!P2 IMAD.IADD R23, R23, 0x1, -R29 ;  /* 0x000000011717a824 */ /* 0x000fe200078e0a1d */
[C---:B------:R-:W-:Y:S02]  /*13600*/  ISETP.GT.U32.AND P2, PT, R29.reuse, R25, PT ;  /* 0x000000191d00720c */ /* 0x040fe40003f44070 */
[----:B------:R-:W-:-:S07]  /*13610*/  ISETP.GT.U32.AND P4, PT, R29, R19, PT ;  /* 0x000000131d00720c */ /* 0x000fce0003f84070 */
[--C-:B------:R-:W-:Y:S01]  /*13620*/  @!P3 IMAD.IADD R9, R9, 0x1, -R29.reuse ;  /* 0x000000010909b824 */ /* 0x100fe200078e0a1d */
[C---:B------:R-:W-:Y:S01]  /*13630*/  ISETP.GT.U32.AND P3, PT, R29.reuse, R27, PT ;  /* 0x0000001b1d00720c */ /* 0x040fe20003f64070 */
[--C-:B------:R-:W-:Y:S01]  /*13640*/  @!P5 IMAD.IADD R6, R6, 0x1, -R29.reuse ;  /* 0x000000010606d824 */ /* 0x100fe200078e0a1d */
[C---:B------:R-:W-:Y:S02]  /*13650*/  ISETP.GT.U32.AND P5, PT, R29.reuse, R18, PT ;  /* 0x000000121d00720c */ /* 0x040fe40003fa4070 */
[----:B------:R-:W-:Y:S01]  /*13660*/  ISETP.GT.U32.AND P0, PT, R29, R20, PT ;  /* 0x000000141d00720c */ /* 0x000fe20003f04070 */
[--C-:B------:R-:W-:Y:S01]  /*13670*/  @!P2 IMAD.IADD R25, R25, 0x1, -R29.reuse ;  /* 0x000000011919a824 */ /* 0x100fe200078e0a1d */
[----:B------:R-:W-:Y:S01]  /*13680*/  ISETP.GT.U32.AND P6, PT, R29, R6, PT ;  /* 0x000000061d00720c */ /* 0x000fe20003fc4070 */
[----:B------:R-:W-:-:S03]  /*13690*/  @!P4 IMAD.IADD R19, R19, 0x1, -R29 ;  /* 0x000000011313c824 */ /* 0x000fc600078e0a1d */
[----:B------:R0:W-:Y:S03]  /*136a0*/  STL [R1+0x684], R25 ;  /* 0x0006841901007387 */ /* 0x0001e60000100800 */
[--C-:B------:R-:W-:Y:S02]  /*136b0*/  @!P3 IMAD.IADD R27, R27, 0x1, -R29.reuse ;  /* 0x000000011b1bb824 */ /* 0x100fe400078e0a1d */
[--C-:B------:R-:W-:Y:S01]  /*136c0*/  @!P5 IMAD.IADD R18, R18, 0x1, -R29.reuse ;  /* 0x000000011212d824 */ /* 0x100fe200078e0a1d */
[C---:B------:R-:W-:Y:S01]  /*136d0*/  ISETP.GT.U32.AND P1, PT, R29.reuse, R21, PT ;  /* 0x000000151d00720c */ /* 0x040fe20003f24070 */
[----:B0-----:R-:W4:Y:S04]  /*136e0*/  LDL.LU R25, [R1+0x62c] ;  /* 0x00062c0001197983 */ /* 0x001f280000300800 */
[----:B------:R0:W-:Y:S01]  /*136f0*/  STL [R1+0x680], R27 ;  /* 0x0006801b01007387 */ /* 0x0001e20000100800 */
[--C-:B------:R-:W-:Y:S01]  /*13700*/  @!P0 IMAD.IADD R20, R20, 0x1, -R29.reuse ;  /* 0x0000000114148824 */ /* 0x100fe200078e0a1d */
[----:B------:R-:W-:Y:S01]  /*13710*/  IABS R11, R7 ;  /* 0x00000007000b7213 */ /* 0x000fe20000000000 */
[----:B------:R-:W-:Y:S01]  /*13720*/  @!P6 IMAD.IADD R6, R6, 0x1, -R29 ;  /* 0x000000010606e824 */ /* 0x000fe200078e0a1d */
[----:B0-----:R-:W5:Y:S04]  /*13730*/  LDL.LU R27, [R1+0x634] ;  /* 0x00063400011b7983 */ /* 0x001f680000300800 */
[----:B------:R-:W5:Y:S01]  /*13740*/  LDL.LU R7, [R1+0x630] ;  /* 0x0006300001077983 */ /* 0x000f620000300800 */
[----:B------:R-:W-:-:S02]  /*13750*/  ISETP.GT.U32.AND P5, PT, R29, R8, PT ;  /* 0x000000081d00720c */ /* 0x000fc40003fa4070 */
[C---:B------:R-:W-:Y:S02]  /*13760*/  ISETP.GT.U32.AND P4, PT, R29.reuse, R4, PT ;  /* 0x000000041d00720c */ /* 0x040fe40003f84070 */
[C---:B------:R-:W-:Y:S02]  /*13770*/  ISETP.GT.U32.AND P0, PT, R29.reuse, R5, PT ;  /* 0x000000051d00720c */ /* 0x040fe40003f04070 */
[----:B------:R-:W-:-:S07]  /*13780*/  ISETP.GT.U32.AND P2, PT, R29, R23, PT ;  /* 0x000000171d00720c */ /* 0x000fce0003f44070 */
[--C-:B------:R-:W-:Y:S01]  /*13790*/  @!P5 IMAD.IADD R8, R8, 0x1, -R29.reuse ;  /* 0x000000010808d824 */ /* 0x100fe200078e0a1d */
[----:B------:R-:W-:Y:S01]  /*137a0*/  ISETP.GT.U32.AND P3, PT, R29, R9, PT ;  /* 0x000000091d00720c */ /* 0x000fe20003f64070 */
[--C-:B------:R-:W-:Y:S02]  /*137b0*/  @!P4 IMAD.IADD R4, R4, 0x1, -R29.reuse ;  /* 0x000000010404c824 */ /* 0x100fe400078e0a1d */
[--C-:B------:R-:W-:Y:S01]  /*137c0*/  @!P1 IMAD.IADD R21, R21, 0x1, -R29.reuse ;  /* 0x0000000115159824 */ /* 0x100fe200078e0a1d */
[----:B------:R-:W-:Y:S01]  /*137d0*/  ISETP.GT.U32.AND P1, PT, R29, R24, PT ;  /* 0x000000181d00720c */ /* 0x000fe20003f24070 */
[--C-:B------:R-:W-:Y:S01]  /*137e0*/  @!P0 IMAD.IADD R5, R5, 0x1, -R29.reuse ;  /* 0x0000000105058824 */ /* 0x100fe200078e0a1d */
[----:B------:R-:W-:Y:S01]  /*137f0*/  STL [R1+0x660], R18 ;  /* 0x0006601201007387 */ /* 0x000fe20000100800 */
[----:B------:R-:W-:-:S03]  /*13800*/  @!P2 IMAD.IADD R23, R23, 0x1, -R29 ;  /* 0x000000011717a824 */ /* 0x000fc600078e0a1d */
[----:B------:R-:W-:Y:S03]  /*13810*/  STL [R1+0x664], R19 ;  /* 0x0006641301007387 */ /* 0x000fe60000100800 */
[--C-:B------:R-:W-:Y:S01]  /*13820*/  @!P3 IMAD.IADD R9, R9, 0x1, -R29.reuse ;  /* 0x000000010909b824 */ /* 0x100fe200078e0a1d */
        /* <DEDUP_REMOVED lines=11> */
[----:B--2---:R-:W-:-:S02]  /*138e0*/  ISETP.GT.U32.AND P6, PT, R29, R16, PT ;  /* 0x000000101d00720c */ /* 0x004fc40003fc4070 */
[C---:B---3--:R-:W-:Y:S02]  /*138f0*/  ISETP.GT.U32.AND P5, PT, R29.reuse, R2, PT ;  /* 0x000000021d00720c */ /* 0x048fe40003fa4070 */
[----:B------:R-:W-:-:S09]  /*13900*/  ISETP.GT.U32.AND P4, PT, R29, R17, PT ;  /* 0x000000111d00720c */ /* 0x000fd20003f84070 */
[--C-:B------:R-:W-:Y:S01]  /*13910*/  @!P6 IMAD.IADD R16, R16, 0x1, -R29.reuse ;  /* 0x000000011010e824 */ /* 0x100fe200078e0a1d */
[C---:B------:R-:W-:Y:S02]  /*13920*/  ISETP.GT.U32.AND P6, PT, R29.reuse, R8, PT ;  /* 0x000000081d00720c */ /* 0x040fe40003fc4070 */
[C---:B------:R-:W-:Y:S01]  /*13930*/  ISETP.GT.U32.AND P0, PT, R29.reuse, R22, PT ;  /* 0x000000161d00720c */ /* 0x040fe20003f04070 */
[--C-:B------:R-:W-:Y:S01]  /*13940*/  @!P5 IMAD.IADD R2, R2, 0x1, -R29.reuse ;  /* 0x000000010202d824 */ /* 0x100fe200078e0a1d */
[----:B------:R-:W-:Y:S01]  /*13950*/  ISETP.GT.U32.AND P5, PT, R29, R4, PT ;  /* 0x000000041d00720c */ /* 0x000fe20003fa4070 */
        /* <DEDUP_REMOVED lines=9> */
[----:B------:R-:W3:Y:S04]  /*139f0*/  LDL.LU R19, [R1+0x600] ;  /* 0x0006000001137983 */ /* 0x000ee80000300800 */
[----:B------:R0:W-:Y:S01]  /*13a00*/  STL [R1+0x65c], R4 ;  /* 0x00065c0401007387 */ /* 0x0001e20000100800 */
[----:B------:R-:W-:-:S03]  /*13a10*/  @!P0 IMAD.IADD R24, R24, 0x1, -R29 ;  /* 0x0000000118188824 */ /* 0x000fc600078e0a1d */
[----:B------:R1:W-:Y:S04]  /*13a20*/  STL [R1+0x658], R5 ;  /* 0x0006580501007387 */ /* 0x0003e80000100800 */
[----:B------:R-:W2:Y:S04]  /*13a30*/  LDL.LU R20, [R1+0x604] ;  /* 0x0006040001147983 */ /* 0x000ea80000300800 */
[----:B0-----:R-:W2:Y:S04]  /*13a40*/  LDL.LU R4, [R1+0x60c] ;  /* 0x00060c0001047983 */ /* 0x001ea80000300800 */
[----:B------:R-:W-:Y:S04]  /*13a50*/  STL [R1+0x638], R24 ;  /* 0x0006381801007387 */ /* 0x000fe80000100800 */
[----:B-1----:R-:W2:Y:S01]  /*13a60*/  LDL.LU R5, [R1+0x608] ;  /* 0x0006080001057983 */ /* 0x002ea20000300800 */
[----:B------:R-:W-:-:S02]  /*13a70*/  ISETP.GT.U32.AND P3, PT, R29, R26, PT ;  /* 0x0000001a1d00720c */ /* 0x000fc40003f64070 */
[C---:B------:R-:W-:Y:S02]  /*13a80*/  ISETP.GT.U32.AND P2, PT, R29.reuse, R10, PT ;  /* 0x0000000a1d00720c */ /* 0x040fe40003f44070 */
[----:B----4-:R-:W-:-:S09]  /*13a90*/  ISETP.GT.U32.AND P1, PT, R29, R25, PT ;  /* 0x000000191d00720c */ /* 0x010fd20003f24070 */
[--C-:B------:R-:W-:Y:S01]  /*13aa0*/  @!P3 IMAD.IADD R26, R26, 0x1, -R29.reuse ;  /* 0x000000011a1ab824 */ /* 0x100fe200078e0a1d */
[C---:B-----5:R-:W-:Y:S01]  /*13ab0*/  ISETP.GT.U32.AND P3, PT, R29.reuse, R7, PT ;  /* 0x000000071d00720c */ /* 0x060fe20003f64070 */
[--C-:B------:R-:W-:Y:S01]  /*13ac0*/  @!P2 IMAD.IADD R10, R10, 0x1, -R29.reuse ;  /* 0x000000010a0aa824 */ /* 0x100fe200078e0a1d */
[----:B------:R-:W-:Y:S01]  /*13ad0*/  ISETP.GT.U32.AND P2, PT, R29, R27, PT ;  /* 0x0000001b1d00720c */ /* 0x000fe20003f44070 */
[----:B------:R-:W-:-:S03]  /*13ae0*/  @!P1 IMAD.IADD R25, R25, 0x1, -R29 ;  /* 0x0000000119199824 */ /* 0x000fc600078e0a1d */
[C---:B------:R-:W-:Y:S02]  /*13af0*/  ISETP.GT.U32.AND P1, PT, R29.reuse, R10, PT ;  /* 0x0000000a1d00720c */ /* 0x040fe40003f24070 */
[----:B------:R-:W-:-:S05]  /*13b00*/  ISETP.GT.U32.AND P5, PT, R29, R2, PT ;  /* 0x000000021d00720c */ /* 0x000fca0003fa4070 */
[--C-:B------:R-:W-:Y:S01]  /*13b10*/  @!P3 IMAD.IADD R7, R7, 0x1, -R29.reuse ;  /* 0x000000010707b824 */ /* 0x100fe200078e0a1d */
[----:B------:R-:W-:Y:S01]  /*13b20*/  ISETP.GT.U32.AND P3, PT, R29, R16, PT ;  /* 0x000000101d00720c */ /* 0x000fe20003f64070 */
[--C-:B------:R-:W-:Y:S01]  /*13b30*/  @!P2 IMAD.IADD R27, R27, 0x1, -R29.reuse ;  /* 0x000000011b1ba824 */ /* 0x100fe200078e0a1d */
[C---:B------:R-:W-:Y:S02]  /*13b40*/  ISETP.GT.U32.AND P2, PT, R29.reuse, R26, PT ;  /* 0x0000001a1d00720c */ /* 0x040fe40003f44070 */
[C---:B------:R-:W-:Y:S01]  /*13b50*/  ISETP.GT.U32.AND P4, PT, R29.reuse, R17, PT ;  /* 0x000000111d00720c */ /* 0x040fe20003f84070 */
[--C-:B------:R-:W-:Y:S01]  /*13b60*/  @!P1 IMAD.IADD R10, R10, 0x1, -R29.reuse ;  /* 0x000000010a0a9824 */ /* 0x100fe200078e0a1d */
[C---:B------:R-:W-:Y:S01]  /*13b70*/  ISETP.GT.U32.AND P6, PT, R29.reuse, R7, PT ;  /* 0x000000071d00720c */ /* 0x040fe20003fc4070 */
[----:B------:R-:W-:Y:S01]  /*13b80*/  @!P5 IMAD.IADD R2, R2, 0x1, -R29 ;  /* 0x000000010202d824 */ /* 0x000fe200078e0a1d */
[----:B------:R-:W-:-:S05]  /*13b90*/  ISETP.GT.U32.AND P0, PT, R29, R22, PT ;  /* 0x000000161d00720c */ /* 0x000fca0003f04070 */
[--C-:B------:R-:W-:Y:S02]  /*13ba0*/  @!P3 IMAD.IADD R16, R16, 0x1, -R29.reuse ;  /* 0x000000011010b824 */ /* 0x100fe400078e0a1d */
[--C-:B------:R-:W-:Y:S01]  /*13bb0*/  @!P2 IMAD.IADD R26, R26, 0x1, -R29.reuse ;  /* 0x000000011a1aa824 */ /* 0x100fe200078e0a1d */
[----:B------:R0:W-:Y:S01]  /*13bc0*/  STL [R1+0x63c], R10 ;  /* 0x00063c0a01007387 */ /* 0x0001e20000100800 */
[--C-:B------:R-:W-:Y:S02]  /*13bd0*/  @!P4 IMAD.IADD R17, R17, 0x1, -R29.reuse ;  /* 0x000000011111c824 */ /* 0x100fe400078e0a1d */
[----:B------:R-:W-:Y:S01]  /*13be0*/  @!P6 IMAD.IADD R7, R7, 0x1, -R29 ;  /* 0x000000010707e824 */ /* 0x000fe200078e0a1d */
[----:B0-----:R-:W4:Y:S04]  /*13bf0*/  LDL.LU R10, [R1+0x5e8] ;  /* 0x0005e800010a7983 */ /* 0x001f280000300800 */
[----:B------:R-:W5:Y:S01]  /*13c00*/  LDL.LU R24, [R1+0x5ec] ;  /* 0x0005ec0001187983 */ /* 0x000f620000300800 */
[----:B------:R-:W-:-:S03]  /*13c10*/  ISETP.GT.U32.AND P3, PT, R29, R9, PT ;  /* 0x000000091d00720c */ /* 0x000fc60003f64070 */
[----:B------:R0:W-:Y:S01]  /*13c20*/  STL [R1+0x640], R26 ;  /* 0x0006401a01007387 */ /* 0x0001e20000100800 */
[----:B------:R-:W-:-:S03]  /*13c30*/  ISETP.GT.U32.AND P1, PT, R29, R25, PT ;  /* 0x000000191d00720c */ /* 0x000fc60003f24070 */
[----:B0-----:R-:W5:Y:S01]  /*13c40*/  LDL.LU R26, [R1+0x5f0] ;  /* 0x0005f000011a7983 */ /* 0x001f620000300800 */
[C---:B------:R-:W-:Y:S02]  /*13c50*/  ISETP.GT.U32.AND P5, PT, R29.reuse, R6, PT ;  /* 0x000000061d00720c */ /* 0x040fe40003fa4070 */
[----:B------:R-:W-:-:S03]  /*13c60*/  ISETP.GT.U32.AND P4, PT, R29, R18, PT ;  /* 0x000000121d00720c */ /* 0x000fc60003f84070 */
[--C-:B------:R-:W-:Y:S01]  /*13c70*/  @!P3 IMAD.IADD R9, R9, 0x1, -R29.reuse ;  /* 0x000000010909b824 */ /* 0x100fe200078e0a1d */
[C---:B------:R-:W-:Y:S01]  /*13c80*/  ISETP.GT.U32.AND P2, PT, R29.reuse, R27, PT ;  /* 0x0000001b1d00720c */ /* 0x040fe20003f44070 */
[----:B------:R-:W-:Y:S01]  /*13c90*/  @!P0 IMAD.IADD R22, R22, 0x1, -R29 ;  /* 0x0000000116168824 */ /* 0x000fe200078e0a1d */
[----:B------:R-:W-:-:S05]  /*13ca0*/  ISETP.GT.U32.AND P0, PT, R29, R21, PT ;  /* 0x000000151d00720c */ /* 0x000fca0003f04070 */
[--C-:B------:R-:W-:Y:S02]  /*13cb0*/  @!P5 IMAD.IADD R6, R6, 0x1, -R29.reuse ;  /* 0x000000010606d824 */ /* 0x100fe400078e0a1d */
[--C-:B------:R-:W-:Y:S01]  /*13cc0*/  @!P4 IMAD.IADD R18, R18, 0x1, -R29.reuse ;  /* 0x000000011212c824 */ /* 0x100fe200078e0a1d */
[----:B------:R-:W-:Y:S01]  /*13cd0*/  STL [R1+0x648], R16 ;  /* 0x0006481001007387 */ /* 0x000fe20000100800 */
[--C-:B------:R-:W-:Y:S02]  /*13ce0*/  @!P1 IMAD.IADD R25, R25, 0x1, -R29.reuse ;  /* 0x0000000119199824 */ /* 0x100fe400078e0a1d */
        /* <DEDUP_REMOVED lines=11> */
[----:B-1----:R-:W5:Y:S01]  /*13da0*/  LDL.LU R27, [R1+0x5d8] ;  /* 0x0005d800011b7983 */ /* 0x002f620000300800 */
[----:B---3--:R-:W-:-:S02]  /*13db0*/  ISETP.GT.U32.AND P6, PT, R29, R19, PT ;  /* 0x000000131d00720c */ /* 0x008fc40003fc4070 */
[C---:B--2---:R-:W-:Y:S02]  /*13dc0*/  ISETP.GT.U32.AND P3, PT, R29.reuse, R20, PT ;  /* 0x000000141d00720c */ /* 0x044fe40003f64070 */
[----:B------:R-:W-:-:S09]  /*13dd0*/  ISETP.GT.U32.AND P5, PT, R29, R4, PT ;  /* 0x000000041d00720c */ /* 0x000fd20003fa4070 */
[--C-:B------:R-:W-:Y:S01]  /*13de0*/  @!P6 IMAD.IADD R19, R19, 0x1, -R29.reuse ;  /* 0x000000011313e824 */ /* 0x100fe200078e0a1d */
[C---:B------:R-:W-:Y:S02]  /*13df0*/  ISETP.GT.U32.AND P6, PT, R29.reuse, R9, PT ;  /* 0x000000091d00720c */ /* 0x040fe40003fc4070 */
[C---:B------:R-:W-:Y:S01]  /*13e00*/  ISETP.GT.U32.AND P4, PT, R29.reuse, R5, PT ;  /* 0x000000051d00720c */ /* 0x040fe20003f84070 */
        /* <DEDUP_REMOVED lines=10> */
[----:B0-----:R-:W2:Y:S07]  /*13eb0*/  LDL.LU R9, [R1+0x5dc] ;  /* 0x0005dc0001097983 */ /* 0x001eae0000300800 */
[----:B------:R-:W-:Y:S01]  /*13ec0*/  @!P4 IMAD.IADD R21, R21, 0x1, -R29 ;  /* 0x000000011515c824 */ /* 0x000fe200078e0a1d */
[----:B------:R0:W-:Y:S04]  /*13ed0*/  STL [R1+0x614], R6 ;  /* 0x0006140601007387 */ /* 0x0001e80000100800 */
        /* <DEDUP_REMOVED lines=9> */
[C---:B----4-:R-:W-:Y:S01]  /*13f70*/  ISETP.GT.U32.AND P0, PT, R29.reuse, R10, PT ;  /* 0x0000000a1d00720c */ /* 0x050fe20003f04070 */
[----:B-1----:R-:W4:Y:S08]  /*13f80*/  LDL.LU R21, [R1+0x5d0] ;  /* 0x0005d00001157983 */ /* 0x002f300000300800 */
[--C-:B------:R-:W-:Y:S01]  /*13f90*/  @!P2 IMAD.IADD R8, R8, 0x1, -R29.reuse ;  /* 0x000000010808a824 */ /* 0x100fe200078e0a1d */
[----:B-----5:R-:W-:Y:S01]  /*13fa0*/  ISETP.GT.U32.AND P2, PT, R29, R26, PT ;  /* 0x0000001a1d00720c */ /* 0x020fe20003f44070 */
[--C-:B------:R-:W-:Y:S01]  /*13fb0*/  @!P1 IMAD.IADD R23, R23, 0x1, -R29.reuse ;  /* 0x0000000117179824 */ /* 0x100fe200078e0a1d */
[C---:B------:R-:W-:Y:S01]  /*13fc0*/  ISETP.GT.U32.AND P1, PT, R29.reuse, R24, PT ;  /* 0x000000181d00720c */ /* 0x040fe20003f24070 */
[----:B------:R-:W-:Y:S01]  /*13fd0*/  @!P0 IMAD.IADD R10, R10, 0x1, -R29 ;  /* 0x000000010a0a8824 */ /* 0x000fe200078e0a1d */
[----:B------:R-:W-:-:S02]  /*13fe0*/  ISETP.GT.U32.AND P3, PT, R29, R20, PT ;  /* 0x000000141d00720c */ /* 0x000fc40003f64070 */
[----:B------:R-:W-:-:S07]  /*13ff0*/  ISETP.GT.U32.AND P0, PT, R29, R23, PT ;  /* 0x000000171d00720c */ /* 0x000fce0003f04070 */
[--C-:B------:R-:W-:Y:S01]  /*14000*/  @!P2 IMAD.IADD R26, R26, 0x1, -R29.reuse ;  /* 0x000000011a1aa824 */ /* 0x100fe200078e0a1d */
[C---:B------:R-:W-:Y:S01]  /*14010*/  ISETP.GT.U32.AND P2, PT, R29.reuse, R19, PT ;  /* 0x000000131d00720c */ /* 0x040fe20003f44070 */
[--C-:B------:R-:W-:Y:S01]  /*14020*/  @!P1 IMAD.IADD R24, R24, 0x1, -R29.reuse ;  /* 0x0000000118189824 */ /* 0x100fe200078e0a1d */
[C---:B------:R-:W-:Y:S02]  /*14030*/  ISETP.GT.U32.AND P1, PT, R29.reuse, R8, PT ;  /* 0x000000081d00720c */ /* 0x040fe40003f24070 */
[----:B------:R-:W-:Y:S01]  /*14040*/  ISETP.GT.U32.AND P5, PT, R29, R4, PT ;  /* 0x000000041d00720c */ /* 0x000fe20003fa4070 */
[--C-:B------:R-:W-:Y:S01]  /*14050*/  @!P0 IMAD.IADD R23, R23, 0x1, -R29.reuse ;  /* 0x0000000117178824 */ /* 0x100fe200078e0a1d */
[C---:B------:R-:W-:Y:S01]  /*14060*/  ISETP.GT.U32.AND P6, PT, R29.reuse, R26, PT ;  /* 0x0000001a1d00720c */ /* 0x040fe20003fc4070 */
[----:B------:R-:W-:Y:S01]  /*14070*/  @!P3 IMAD.IADD R20, R20, 0x1, -R29 ;  /* 0x000000011414b824 */ /* 0x000fe200078e0a1d */
[----:B------:R-:W-:-:S05]  /*14080*/  ISETP.GT.U32.AND P4, PT, R29, R5, PT ;  /* 0x000000051d00720c */ /* 0x000fca0003f84070 */
[--C-:B------:R-:W-:Y:S02]  /*14090*/  @!P2 IMAD.IADD R19, R19, 0x1, -R29.reuse ;  /* 0x000000011313a824 */ /* 0x100fe400078e0a1d */
[--C-:B------:R-:W-:Y:S01]  /*140a0*/  @!P1 IMAD.IADD R8, R8, 0x1, -R29.reuse ;  /* 0x0000000108089824 */ /* 0x100fe200078e0a1d */
[----:B------:R0:W-:Y:S01]  /*140b0*/  STL [R1+0x61c], R23 ;  /* 0x00061c1701007387 */ /* 0x0001e20000100800 */
[--C-:B------:R-:W-:Y:S01]  /*140c0*/  @!P5 IMAD.IADD R4, R4, 0x1, -R29.reuse ;  /* 0x000000010404d824 */ /* 0x100fe200078e0a1d */
[C---:B------:R-:W-:Y:S01]  /*140d0*/  ISETP.GT.U32.AND P0, PT, R29.reuse, R10, PT ;  /* 0x0000000a1d00720c */ /* 0x040fe20003f04070 */
[----:B------:R-:W-:Y:S01]  /*140e0*/  @!P6 IMAD.IADD R26, R26, 0x1, -R29 ;  /* 0x000000011a1ae824 */ /* 0x000fe200078e0a1d */
[----:B0-----:R-:W5:Y:S04]  /*140f0*/  LDL.LU R23, [R1+0x5cc] ;  /* 0x0005cc0001177983 */ /* 0x001f680000300800 */
[----:B------:R0:W-:Y:S01]  /*14100*/  STL [R1+0x5fc], R8 ;  /* 0x0005fc0801007387 */ /* 0x0001e20000100800 */
[----:B------:R-:W-:-:S03]  /*14110*/  ISETP.GT.U32.AND P2, PT, R29, R7, PT ;  /* 0x000000071d00720c */ /* 0x000fc60003f44070 */
[----:B0-----:R-:W5:Y:S01]  /*14120*/  LDL.LU R8, [R1+0x5ac] ;  /* 0x0005ac0001087983 */ /* 0x001f620000300800 */
[C---:B------:R-:W-:Y:S02]  /*14130*/  ISETP.GT.U32.AND P3, PT, R29.reuse, R22, PT ;  /* 0x000000161d00720c */ /* 0x040fe40003f64070 */
[C---:B------:R-:W-:Y:S01]  /*14140*/  ISETP.GT.U32.AND P5, PT, R29.reuse, R25, PT ;  /* 0x000000191d00720c */ /* 0x040fe20003fa4070 */
[----:B------:R-:W-:Y:S01]  /*14150*/  IMAD.HI.U32 R0, R28, R11, RZ ;  /* 0x0000000b1c007227 */ /* 0x000fe200078e00ff */
[----:B------:R-:W-:-:S05]  /*14160*/  ISETP.GT.U32.AND P1, PT, R29, R24, PT ;  /* 0x000000181d00720c */ /* 0x000fca0003f24070 */
[--C-:B------:R-:W-:Y:S02]  /*14170*/  @!P2 IMAD.IADD R7, R7, 0x1, -R29.reuse ;  /* 0x000000010707a824 */ /* 0x100fe400078e0a1d */
[--C-:B------:R-:W-:Y:S01]  /*14180*/  @!P4 IMAD.IADD R5, R5, 0x1, -R29.reuse ;  /* 0x000000010505c824 */ /* 0x100fe200078e0a1d */
[----:B------:R-:W-:Y:S01]  /*14190*/  ISETP.GT.U32.AND P4, PT, R29, R27, PT ;  /* 0x0000001b1d00720c */ /* 0x000fe20003f84070 */
[--C-:B------:R-:W-:Y:S02]  /*141a0*/  @!P3 IMAD.IADD R22, R22, 0x1, -R29.reuse ;  /* 0x000000011616b824 */ /* 0x100fe400078e0a1d */
[----:B------:R-:W-:Y:S02]  /*141b0*/  IMAD.MOV R0, RZ, RZ, -R0 ;  /* 0x000000ffff007224 */ /* 0x000fe400078e0a00 */
[----:B------:R-:W-:Y:S02]  /*141c0*/  @!P5 IMAD.IADD R25, R25, 0x1, -R29 ;  /* 0x000000011919d824 */ /* 0x000fe400078e0a1d */
[----:B------:R-:W-:-:S02]  /*141d0*/  IMAD R11, R29, R0, R11 ;  /* 0x000000001d0b7224 */ /* 0x000fc400078e020b */
[----:B------:R-:W-:-:S03]  /*141e0*/  @!P0 IMAD.IADD R10, R10, 0x1, -R29 ;  /* 0x000000010a0a8824 */ /* 0x000fc600078e0a1d */
[----:B------:R-:W-:Y:S01]  /*141f0*/  STL [R1+0x2ce0], R11 ;  /* 0x002ce00b01007387 */ /* 0x000fe20000100800 */
[----:B------:R-:W-:-:S03]  /*14200*/  @!P4 IMAD.IADD R27, R27, 0x1, -R29 ;  /* 0x000000011b1bc824 */ /* 0x000fc600078e0a1d */
[----:B------:R-:W-:Y:S01]  /*14210*/  STL [R1+0x600], R19 ;  /* 0x0006001301007387 */ /* 0x000fe20000100800 */
[----:B------:R-:W-:-:S03]  /*14220*/  @!P1 IMAD.IADD R24, R24, 0x1, -R29 ;  /* 0x0000000118189824 */ /* 0x000fc600078e0a1d */
[----:B------:R-:W-:Y:S04]  /*14230*/  STL [R1+0x604], R20 ;  /* 0x0006041401007387 */ /* 0x000fe80000100800 */
[----:B------:R-:W-:Y:S04]  /*14240*/  STL [R1+0x60c], R4 ;  /* 0x00060c0401007387 */ /* 0x000fe80000100800 */
[----:B------:R0:W-:Y:S04]  /*14250*/  STL [R1+0x5e8], R10 ;  /* 0x0005e80a01007387 */ /* 0x0001e80000100800 */
[----:B------:R-:W-:Y:S04]  /*14260*/  STL [R1+0x608], R5 ;  /* 0x0006080501007387 */ /* 0x000fe80000100800 */
[----:B0-----:R-:W5:Y:S04]  /*14270*/  LDL R10, [R1+0x22f8] ;  /* 0x0022f800010a7983 */ /* 0x001f680000100800 */
[----:B------:R0:W-:Y:S04]  /*14280*/  STL [R1+0x5f0], R26 ;  /* 0x0005f01a01007387 */ /* 0x0001e80000100800 */
[----:B------:R1:W-:Y:S04]  /*14290*/  STL [R1+0x5ec], R24 ;  /* 0x0005ec1801007387 */ /* 0x0003e80000100800 */
[----:B0-----:R-:W5:Y:S04]  /*142a0*/  LDL.LU R26, [R1+0x5b0] ;  /* 0x0005b000011a7983 */ /* 0x001f680000300800 */
[----:B------:R-:W5:Y:S04]  /*142b0*/  LDL.LU R19, [R1+0x5b4] ;  /* 0x0005b40001137983 */ /* 0x000f680000300800 */
[----:B------:R-:W5:Y:S04]  /*142c0*/  LDL.LU R20, [R1+0x5bc] ;  /* 0x0005bc0001147983 */ /* 0x000f680000300800 */
[----:B------:R-:W5:Y:S04]  /*142d0*/  LDL.LU R4, [R1+0x5b8] ;  /* 0x0005b80001047983 */ /* 0x000f680000300800 */
[----:B-1----:R-:W5:Y:S01]  /*142e0*/  LDL.LU R24, [R1+0x598] ;  /* 0x0005980001187983 */ /* 0x002f620000300800 */
[----:B--2---:R-:W-:-:S02]  /*142f0*/  ISETP.GT.U32.AND P6, PT, R29, R16, PT ;  /* 0x000000101d00720c */ /* 0x004fc40003fc4070 */
[C---:B---3--:R-:W-:Y:S02]  /*14300*/  ISETP.GT.U32.AND P2, PT, R29.reuse, R2, PT ;  /* 0x000000021d00720c */ /* 0x048fe40003f44070 */
[----:B------:R-:W-:-:S09]  /*14310*/  ISETP.GT.U32.AND P3, PT, R29, R17, PT ;  /* 0x000000111d00720c */ /* 0x000fd20003f64070 */
[--C-:B------:R-:W-:Y:S01]  /*14320*/  @!P6 IMAD.IADD R16, R16, 0x1, -R29.reuse ;  /* 0x000000011010e824 */ /* 0x100fe200078e0a1d */
[C---:B------:R-:W-:Y:S01]  /*14330*/  ISETP.GT.U32.AND P5, PT, R29.reuse, R18, PT ;  /* 0x000000121d00720c */ /* 0x040fe20003fa4070 */
[--C-:B------:R-:W-:Y:S01]  /*14340*/  @!P2 IMAD.IADD R2, R2, 0x1, -R29.reuse ;  /* 0x000000010202a824 */ /* 0x100fe200078e0a1d */
[C---:B------:R-:W-:Y:S02]  /*14350*/  ISETP.GT.U32.AND P6, PT, R29.reuse, R7, PT ;  /* 0x000000071d00720c */ /* 0x040fe40003fc4070 */
[----:B------:R-:W-:Y:S01]  /*14360*/  ISETP.GT.U32.AND P2, PT, R29, R22, PT ;  /* 0x000000161d00720c */ /* 0x000fe20003f44070 */
        /* <DEDUP_REMOVED lines=44> */
[----:B------:R-:W-:Y:S01]  /*14630*/  @!P5 IMAD.IADD R18, R18, 0x1, -R29 ;  /* 0x000000011212d824 */ /* 0x000fe200078e0a1d */
[C---:B------:R-:W-:Y:S02]  /*14640*/  ISETP.GT.U32.AND P4, PT, R29.reuse, R21, PT ;  /* 0x000000151d00720c */ /* 0x040fe40003f84070 */
[----:B0-----:R-:W5:Y:S01]  /*14650*/  LDL.LU R6, [R1+0x594] ;  /* 0x0005940001067983 */ /* 0x001f620000300800 */
[C---:B------:R-:W-:Y:S02]  /*14660*/  ISETP.GT.U32.AND P1, PT, R29.reuse, R26, PT ;  /* 0x0000001a1d00720c */ /* 0x040fe40003f24070 */
[----:B------:R-:W-:-:S02]  /*14670*/  ISETP.GT.U32.AND P2, PT, R29, R19, PT ;  /* 0x000000131d00720c */ /* 0x000fc40003f44070 */
[----:B------:R-:W-:-:S09]  /*14680*/  ISETP.GT.U32.AND P3, PT, R29, R20, PT ;  /* 0x000000141d00720c */ /* 0x000fd20003f64070 */
[--C-:B------:R-:W-:Y:S01]  /*14690*/  @!P1 IMAD.IADD R26, R26, 0x1, -R29.reuse ;  /* 0x000000011a1a9824 */ /* 0x100fe200078e0a1d */
[C---:B------:R-:W-:Y:S02]  /*146a0*/  ISETP.GT.U32.AND P5, PT, R29.reuse, R4, PT ;  /* 0x000000041d00720c */ /* 0x040fe40003fa4070 */
[----:B------:R-:W-:Y:S01]  /*146b0*/  ISETP.GT.U32.AND P0, PT, R29, R23, PT ;  /* 0x000000171d00720c */ /* 0x000fe20003f04070 */
[--C-:B------:R-:W-:Y:S02]  /*146c0*/  @!P2 IMAD.IADD R19, R19, 0x1, -R29.reuse ;  /* 0x000000011313a824 */ /* 0x100fe400078e0a1d */
[--C-:B------:R-:W-:Y:S01]  /*146d0*/  @!P3 IMAD.IADD R20, R20, 0x1, -R29.reuse ;  /* 0x000000011414b824 */ /* 0x100fe200078e0a1d */
[----:B------:R-:W-:Y:S01]  /*146e0*/  STL [R1+0x5e0], R16 ;  /* 0x0005e01001007387 */ /* 0x000fe20000100800 */
[----:B------:R-:W-:-:S06]  /*146f0*/  @!P4 IMAD.IADD R21, R21, 0x1, -R29 ;  /* 0x000000011515c824 */ /* 0x000fcc00078e0a1d */
        /* <DEDUP_REMOVED lines=70> */
[C---:B------:R-:W-:Y:S02]  /*14b60*/  ISETP.GT.U32.AND P5, PT, R29.reuse, R27, PT ;  /* 0x0000001b1d00720c */ /* 0x040fe40003fa4070 */
[----:B------:R-:W-:-:S04]  /*14b70*/  ISETP.GT.U32.AND P3, PT, R29, R21, PT ;  /* 0x000000151d00720c */ /* 0x000fc80003f64070 */
[--C-:B------:R-:W-:Y:S01]  /*14b80*/  @!P0 IMAD.IADD R8, R8, 0x1, -R29.reuse ;  /* 0x0000000108088824 */ /* 0x100fe200078e0a1d */
[----:B------:R-:W-:Y:S02]  /*14b90*/  ISETP.GT.U32.AND P4, PT, R29, R9, PT ;  /* 0x000000091d00720c */ /* 0x000fe40003f84070 */
[--C-:B------:R-:W-:Y:S02]  /*14ba0*/  @!P1 IMAD.IADD R2, R2, 0x1, -R29.reuse ;  /* 0x0000000102029824 */ /* 0x100fe400078e0a1d */
[--C-:B------:R-:W-:Y:S01]  /*14bb0*/  @!P2 IMAD.IADD R18, R18, 0x1, -R29.reuse ;  /* 0x000000011212a824 */ /* 0x100fe200078e0a1d */
[----:B------:R-:W-:Y:S01]  /*14bc0*/  IABS R10, R10 ;  /* 0x0000000a000a7213 */ /* 0x000fe20000000000 */
[--C-:B------:R-:W-:Y:S01]  /*14bd0*/  @!P5 IMAD.IADD R27, R27, 0x1, -R29.reuse ;  /* 0x000000011b1bd824 */ /* 0x100fe200078e0a1d */
[----:B------:R-:W-:Y:S01]  /*14be0*/  STL [R1+0x5a0], R3 ;  /* 0x0005a00301007387 */ /* 0x000fe20000100800 */
[----:B------:R-:W-:-:S05]  /*14bf0*/  @!P3 IMAD.IADD R21, R21, 0x1, -R29 ;  /* 0x000000011515b824 */ /* 0x000fca00078e0a1d */
        /* <DEDUP_REMOVED lines=38> */
[----:B------:R-:W3:Y:S04]  /*14e60*/  LDL.LU R3, [R1+0x540] ;  /* 0x0005400001037983 */ /* 0x000ee80000300800 */
[----:B------:R4:W-:Y:S04]  /*14e70*/  STL [R1+0x578], R21 ;  /* 0x0005781501007387 */ /* 0x0009e80000100800 */
[----:B0-----:R-:W3:Y:S04]  /*14e80*/  LDL.LU R2, [R1+0x520] ;  /* 0x0005200001027983 */ /* 0x001ee80000300800 */
[----:B-1----:R-:W3:Y:S01]  /*14e90*/  LDL.LU R18, [R1+0x524] ;  /* 0x0005240001127983 */ /* 0x002ee20000300800 */
        /* <DEDUP_REMOVED lines=19> */
[--C-:B------:R-:W-:Y:S01]  /*14fd0*/  @!P4 IMAD.IADD R16, R16, 0x1, -R29.reuse ;  /* 0x000000011010c824 */ /* 0x100fe200078e0a1d */
[----:B------:R-:W4:Y:S01]  /*14fe0*/  LDL.LU R21, [R1+0x528] ;  /* 0x0005280001157983 */ /* 0x000f220000300800 */
[--C-:B------:R-:W-:Y:S01]  /*14ff0*/  @!P5 IMAD.IADD R26, R26, 0x1, -R29.reuse ;  /* 0x000000011a1ad824 */ /* 0x100fe200078e0a1d */
[----:B------:R-:W-:Y:S02]  /*15000*/  ISETP.GT.U32.AND P2, PT, R29, R20, PT ;  /* 0x000000141d00720c */ /* 0x000fe40003f44070 */
[----:B0-----:R-:W5:Y:S01]  /*15010*/  LDL.LU R23, [R1+0x530] ;  /* 0x0005300001177983 */ /* 0x001f620000300800 */
[----:B------:R-:W-:-:S03]  /*15020*/  @!P1 IMAD.IADD R19, R19, 0x1, -R29 ;  /* 0x0000000113139824 */ /* 0x000fc600078e0a1d */
[----:B------:R0:W-:Y:S01]  /*15030*/  STL [R1+0x57c], R26 ;  /* 0x00057c1a01007387 */ /* 0x0001e20000100800 */
[----:B------:R-:W-:Y:S01]  /*15040*/  @!P6 IMAD.IADD R7, R7, 0x1, -R29 ;  /* 0x000000010707e824 */ /* 0x000fe200078e0a1d */
[C---:B------:R-:W-:Y:S02]  /*15050*/  ISETP.GT.U32.AND P3, PT, R29.reuse, R4, PT ;  /* 0x000000041d00720c */ /* 0x040fe40003f64070 */
[----:B0-----:R-:W5:Y:S01]  /*15060*/  LDL.LU R26, [R1+0x52c] ;  /* 0x00052c00011a7983 */ /* 0x001f620000300800 */
[C---:B------:R-:W-:Y:S02]  /*15070*/  ISETP.GT.U32.AND P5, PT, R29.reuse, R24, PT ;  /* 0x000000181d00720c */ /* 0x040fe40003fa4070 */
[C---:B------:R-:W-:Y:S02]  /*15080*/  ISETP.GT.U32.AND P4, PT, R29.reuse, R6, PT ;  /* 0x000000061d00720c */ /* 0x040fe40003f84070 */
[C---:B------:R-:W-:Y:S02]  /*15090*/  ISETP.GT.U32.AND P0, PT, R29.reuse, R5, PT ;  /* 0x000000051d00720c */ /* 0x040fe40003f04070 */
[----:B------:R-:W-:-:S09]  /*150a0*/  ISETP.GT.U32.AND P1, PT, R29, R22, PT ;  /* 0x000000161d00720c */ /* 0x000fd20003f24070 */
        /* <DEDUP_REMOVED lines=70> */
[----:B------:R-:W5:Y:S04]  /*15510*/  LDL.LU R25, [R1+0x4e8] ;  /* 0x0004e80001197983 */ /* 0x000f680000300800 */
[----:B------:R0:W-:Y:S01]  /*15520*/  STL [R1+0x53c], R27 ;  /* 0x00053c1b01007387 */ /* 0x0001e20000100800 */
[----:B------:R-:W-:-:S03]  /*15530*/  ISETP.GT.U32.AND P5, PT, R29, R24, PT ;  /* 0x000000181d00720c */ /* 0x000fc60003fa4070 */
[----:B0-----:R-:W5:Y:S01]  /*15540*/  LDL.LU R27, [R1+0x4ec] ;  /* 0x0004ec00011b7983 */ /* 0x001f620000300800 */
[C---:B------:R-:W-:Y:S02]  /*15550*/  ISETP.GT.U32.AND P2, PT, R29.reuse, R21, PT ;  /* 0x000000151d00720c */ /* 0x040fe40003f44070 */
[C---:B------:R-:W-:Y:S02]  /*15560*/  ISETP.GT.U32.AND P4, PT, R29.reuse, R7, PT ;  /* 0x000000071d00720c */ /* 0x040fe40003f84070 */
[----:B------:R-:W-:-:S05]  /*15570*/  ISETP.GT.U32.AND P0, PT, R29, R17, PT ;  /* 0x000000111d00720c */ /* 0x000fca0003f04070 */
[--C-:B------:R-:W-:Y:S01]  /*15580*/  @!P5 IMAD.IADD R24, R24, 0x1, -R29.reuse ;  /* 0x000000011818d824 */ /* 0x100fe200078e0a1d */
[C---:B------:R-:W-:Y:S01]  /*15590*/  ISETP.GT.U32.AND P3, PT, R29.reuse, R23, PT ;  /* 0x000000171d00720c */ /* 0x040fe20003f64070 */
[----:B------:R-:W-:Y:S01]  /*155a0*/  @!P1 IMAD.IADD R18, R18, 0x1, -R29 ;  /* 0x0000000112129824 */ /* 0x000fe200078e0a1d */
[----:B------:R-:W-:-:S03]  /*155b0*/  ISETP.GT.U32.AND P1, PT, R29, R19, PT ;  /* 0x000000131d00720c */ /* 0x000fc60003f24070 */
[--C-:B------:R-:W-:Y:S02]  /*155c0*/  @!P4 IMAD.IADD R7, R7, 0x1, -R29.reuse ;  /* 0x000000010707c824 */ /* 0x100fe400078e0a1d */
[--C-:B------:R-:W-:Y:S01]  /*155d0*/  @!P0 IMAD.IADD R17, R17, 0x1, -R29.reuse ;  /* 0x0000000111118824 */ /* 0x100fe200078e0a1d */
[----:B------:R-:W-:Y:S01]  /*155e0*/  STL [R1+0x544], R15 ;  /* 0x0005440f01007387 */ /* 0x000fe20000100800 */
[----:B------:R-:W-:-:S04]  /*155f0*/  @!P2 IMAD.IADD R21, R21, 0x1, -R29 ;  /* 0x000000011515a824 */ /* 0x000fc800078e0a1d */
        /* <DEDUP_REMOVED lines=43> */
[C---:B-----5:R-:W-:Y:S01]  /*158b0*/  ISETP.GT.U32.AND P3, PT, R29.reuse, R27, PT ;  /* 0x0000001b1d00720c */ /* 0x060fe20003f64070 */
[--C-:B------:R-:W-:Y:S01]  /*158c0*/  @!P2 IMAD.IADD R4, R4, 0x1, -R29.reuse ;  /* 0x000000010404a824 */ /* 0x100fe200078e0a1d */
[C---:B------:R-:W-:Y:S01]  /*158d0*/  ISETP.GT.U32.AND P2, PT, R29.reuse, R25, PT ;  /* 0x000000191d00720c */ /* 0x040fe20003f44070 */
[----:B------:R-:W-:Y:S01]  /*158e0*/  @!P1 IMAD.IADD R8, R8, 0x1, -R29 ;  /* 0x0000000108089824 */ /* 0x000fe200078e0a1d */
[----:B------:R-:W-:-:S02]  /*158f0*/  ISETP.GT.U32.AND P5, PT, R29, R20, PT ;  /* 0x000000141d00720c */ /* 0x000fc40003fa4070 */
[----:B------:R-:W-:-:S07]  /*15900*/  ISETP.GT.U32.AND P1, PT, R29, R4, PT ;  /* 0x000000041d00720c */ /* 0x000fce0003f24070 */
        /* <DEDUP_REMOVED lines=13> */
[----:B------:R-:W-:Y:S01]  /*159e0*/  IABS R9, R9 ;  /* 0x0000000900097213 */ /* 0x000fe20000000000 */
[----:B------:R-:W-:Y:S01]  /*159f0*/  @!P6 IMAD.IADD R27, R27, 0x1, -R29 ;  /* 0x000000011b1be824 */ /* 0x000fe200078e0a1d */
[----:B0-----:R-:W5:Y:S04]  /*15a00*/  LDL.LU R4, [R1+0x4c8] ;  /* 0x0004c80001047983 */ /* 0x001f680000300800 */
[----:B------:R0:W-:Y:S01]  /*15a10*/  STL [R1+0x4f8], R6 ;  /* 0x0004f80601007387 */ /* 0x0001e20000100800 */
[----:B------:R-:W-:Y:S01]  /*15a20*/  ISETP.GT.U32.AND P1, PT, R29, R8, PT ;  /* 0x000000081d00720c */ /* 0x000fe20003f24070 */
[----:B------:R-:W-:-:S02]  /*15a30*/  IMAD.HI.U32 R0, R28, R9, RZ ;  /* 0x000000091c007227 */ /* 0x000fc400078e00ff */
[----:B0-----:R-:W5:Y:S01]  /*15a40*/  LDL.LU R6, [R1+0x4a8] ;  /* 0x0004a80001067983 */ /* 0x001f620000300800 */
[C---:B------:R-:W-:Y:S02]  /*15a50*/  ISETP.GT.U32.AND P3, PT, R29.reuse, R26, PT ;  /* 0x0000001a1d00720c */ /* 0x040fe40003f64070 */
[C---:B------:R-:W-:Y:S02]  /*15a60*/  ISETP.GT.U32.AND P5, PT, R29.reuse, R18, PT ;  /* 0x000000121d00720c */ /* 0x040fe40003fa4070 */
[C---:B------:R-:W-:Y:S01]  /*15a70*/  ISETP.GT.U32.AND P4, PT, R29.reuse, R21, PT ;  /* 0x000000151d00720c */ /* 0x040fe20003f84070 */
[----:B------:R-:W-:Y:S01]  /*15a80*/  @!P0 IMAD.IADD R22, R22, 0x1, -R29 ;  /* 0x0000000116168824 */ /* 0x000fe200078e0a1d */
[----:B------:R-:W-:-:S07]  /*15a90*/  ISETP.GT.U32.AND P2, PT, R29, R25, PT ;  /* 0x000000191d00720c */ /* 0x000fce0003f44070 */
[--C-:B------:R-:W-:Y:S01]  /*15aa0*/  @!P3 IMAD.IADD R26, R26, 0x1, -R29.reuse ;  /* 0x000000011a1ab824 */ /* 0x100fe200078e0a1d */
[----:B------:R-:W-:Y:S01]  /*15ab0*/  ISETP.GT.U32.AND P0, PT, R29, R23, PT ;  /* 0x000000171d00720c */ /* 0x000fe20003f04070 */
[----:B------:R-:W-:Y:S02]  /*15ac0*/  IMAD.MOV R0, RZ, RZ, -R0 ;  /* 0x000000ffff007224 */ /* 0x000fe400078e0a00 */
[--C-:B------:R-:W-:Y:S02]  /*15ad0*/  @!P5 IMAD.IADD R18, R18, 0x1, -R29.reuse ;  /* 0x000000011212d824 */ /* 0x100fe400078e0a1d */
[----:B------:R-:W-:Y:S02]  /*15ae0*/  @!P4 IMAD.IADD R21, R21, 0x1, -R29 ;  /* 0x000000011515c824 */ /* 0x000fe400078e0a1d */
[----:B------:R-:W-:Y:S02]  /*15af0*/  IMAD R9, R29, R0, R9 ;  /* 0x000000001d097224 */ /* 0x000fe400078e0209 */
        /* <DEDUP_REMOVED lines=153> */
[C---:B------:R-:W-:Y:S02]  /*16490*/  ISETP.GT.U32.AND P0, PT, R29.reuse, R24, PT ;  /* 0x000000181d00720c */ /* 0x040fe40003f04070 */
[----:B------:R-:W-:-:S05]  /*164a0*/  ISETP.GT.U32.AND P5, PT, R29, R19, PT ;  /* 0x000000131d00720c */ /* 0x000fca0003fa4070 */
[--C-:B------:R-:W-:Y:S02]  /*164b0*/  @!P1 IMAD.IADD R6, R6, 0x1, -R29.reuse ;  /* 0x0000000106069824 */ /* 0x100fe400078e0a1d */
[--C-:B------:R-:W-:Y:S02]  /*164c0*/  @!P2 IMAD.IADD R2, R2, 0x1, -R29.reuse ;  /* 0x000000010202a824 */ /* 0x100fe400078e0a1d */
[--C-:B------:R-:W-:Y:S01]  /*164d0*/  @!P3 IMAD.IADD R17, R17, 0x1, -R29.reuse ;  /* 0x000000011111b824 */ /* 0x100fe200078e0a1d */
[----:B------:R-:W-:Y:S01]  /*164e0*/  IABS R8, R8 ;  /* 0x0000000800087213 */ /* 0x000fe20000000000 */
[--C-:B------:R-:W-:Y:S01]  /*164f0*/  @!P4 IMAD.IADD R23, R23, 0x1, -R29.reuse ;  /* 0x000000011717c824 */ /* 0x100fe200078e0a1d */
[----:B------:R-:W-:Y:S01]  /*16500*/  STL [R1+0x49c], R14 ;  /* 0x00049c0e01007387 */ /* 0x000fe20000100800 */
[--C-:B------:R-:W-:Y:S02]  /*16510*/  @!P5 IMAD.IADD R19, R19, 0x1, -R29.reuse ;  /* 0x000000011313d824 */ /* 0x100fe400078e0a1d */
[----:B------:R-:W-:Y:S01]  /*16520*/  IMAD.HI.U32 R0, R28, R8, RZ ;  /* 0x000000081c007227 */ /* 0x000fe200078e00ff */
[----:B------:R-:W-:Y:S03]  /*16530*/  STL [R1+0x4a4], R16 ;  /* 0x0004a41001007387 */ /* 0x000fe60000100800 */
[----:B------:R-:W-:Y:S01]  /*16540*/  @!P0 IMAD.IADD R24, R24, 0x1, -R29 ;  /* 0x0000000118188824 */ /* 0x000fe200078e0a1d */
[----:B------:R-:W-:Y:S01]  /*16550*/  STL [R1+0x4a0], R18 ;  /* 0x0004a01201007387 */ /* 0x000fe20000100800 */
[----:B------:R-:W-:-:S03]  /*16560*/  IMAD.MOV R0, RZ, RZ, -R0 ;  /* 0x000000ffff007224 */ /* 0x000fc600078e0a00 */
[----:B------:R-:W-:Y:S04]  /*16570*/  STL [R1+0x480], R21 ;  /* 0x0004801501007387 */ /* 0x000fe80000100800 */
[----:B------:R-:W-:Y:S04]  /*16580*/  STL [R1+0x484], R23 ;  /* 0x0004841701007387 */ /* 0x000fe80000100800 */
[----:B------:R0:W-:Y:S01]  /*16590*/  STL [R1+0x490], R7 ;  /* 0x0004900701007387 */ /* 0x0001e20000100800 */
[----:B------:R-:W-:-:S03]  /*165a0*/  IMAD R8, R29, R0, R8 ;  /* 0x000000001d087224 */ /* 0x000fc600078e0208 */
[----:B------:R-:W-:Y:S04]  /*165b0*/  STL [R1+0x488], R24 ;  /* 0x0004881801007387 */ /* 0x000fe80000100800 */
[----:B0-----:R-:W5:Y:S04]  /*165c0*/  LDL R7, [R1+0x22ec] ;  /* 0x0022ec0001077983 */ /* 0x001f680000100800 */
[----:B------:R-:W5:Y:S04]  /*165d0*/  LDL.LU R23, [R1+0x44c] ;  /* 0x00044c0001177983 */ /* 0x000f680000300800 */
        /* <DEDUP_REMOVED lines=47> */
[--C-:B------:R-:W-:Y:S01]  /*168d0*/  @!P1 IMAD.IADD R3, R3, 0x1, -R29.reuse ;  /* 0x0000000103039824 */ /* 0x100fe200078e0a1d */
[----:B------:R-:W-:Y:S02]  /*168e0*/  ISETP.GT.U32.AND P3, PT, R29, R5, PT ;  /* 0x000000051d00720c */ /* 0x000fe40003f64070 */
[----:B------:R0:W-:Y:S03]  /*168f0*/  STL [R1+0x47c], R4 ;  /* 0x00047c0401007387 */ /* 0x0001e60000100800 */
[--C-:B------:R-:W-:Y:S01]  /*16900*/  @!P0 IMAD.IADD R15, R15, 0x1, -R29.reuse ;  /* 0x000000010f0f8824 */ /* 0x100fe200078e0a1d */
[----:B------:R-:W4:Y:S01]  /*16910*/  LDL.LU R19, [R1+0x424] ;  /* 0x0004240001137983 */ /* 0x000f220000300800 */
[----:B------:R-:W-:-:S02]  /*16920*/  @!P4 IMAD.IADD R27, R27, 0x1, -R29 ;  /* 0x000000011b1bc824 */ /* 0x000fc400078e0a1d */
[--C-:B------:R-:W-:Y:S01]  /*16930*/  @!P2 IMAD.IADD R20, R20, 0x1, -R29.reuse ;  /* 0x000000011414a824 */ /* 0x100fe200078e0a1d */
[----:B0-----:R-:W5:Y:S04]  /*16940*/  LDL.LU R4, [R1+0x42c] ;  /* 0x00042c0001047983 */ /* 0x001f680000300800 */
[----:B------:R0:W-:Y:S01]  /*16950*/  STL [R1+0x478], R27 ;  /* 0x0004781b01007387 */ /* 0x0001e20000100800 */
[----:B------:R-:W-:Y:S01]  /*16960*/  @!P6 IMAD.IADD R26, R26, 0x1, -R29 ;  /* 0x000000011a1ae824 */ /* 0x000fe200078e0a1d */
[C---:B------:R-:W-:Y:S02]  /*16970*/  ISETP.GT.U32.AND P5, PT, R29.reuse, R22, PT ;  /* 0x000000161d00720c */ /* 0x040fe40003fa4070 */
[----:B0-----:R-:W4:Y:S01]  /*16980*/  LDL.LU R27, [R1+0x428] ;  /* 0x00042800011b7983 */ /* 0x001f220000300800 */
[----:B------:R-:W-:-:S02]  /*16990*/  ISETP.GT.U32.AND P0, PT, R29, R23, PT ;  /* 0x000000171d00720c */ /* 0x000fc40003f04070 */
[C---:B------:R-:W-:Y:S02]  /*169a0*/  ISETP.GT.U32.AND P1, PT, R29.reuse, R16, PT ;  /* 0x000000101d00720c */ /* 0x040fe40003f24070 */
[C---:B------:R-:W-:Y:S02]  /*169b0*/  ISETP.GT.U32.AND P2, PT, R29.reuse, R18, PT ;  /* 0x000000121d00720c */ /* 0x040fe40003f44070 */
[----:B------:R-:W-:-:S07]  /*169c0*/  ISETP.GT.U32.AND P4, PT, R29, R25, PT ;  /* 0x000000191d00720c */ /* 0x000fce0003f84070 */
        /* <DEDUP_REMOVED lines=30> */
[--C-:B------:R-:W-:Y:S01]  /*16bb0*/  @!P2 IMAD.IADD R17, R17, 0x1, -R29.reuse ;  /* 0x000000011111a824 */ /* 0x100fe200078e0a1d */
[----:B------:R-:W-:Y:S01]  /*16bc0*/  ISETP.GT.U32.AND P2, PT, R29, R21, PT ;  /* 0x000000151d00720c */ /* 0x000fe20003f44070 */
[--C-:B------:R-:W-:Y:S02]  /*16bd0*/  @!P6 IMAD.IADD R23, R23, 0x1, -R29.reuse ;  /* 0x000000011717e824 */ /* 0x100fe400078e0a1d */
[----:B------:R-:W-:-:S03]  /*16be0*/  @!P0 IMAD.IADD R16, R16, 0x1, -R29 ;  /* 0x0000000110108824 */ /* 0x000fc600078e0a1d */
[----:B------:R0:W-:Y:S01]  /*16bf0*/  STL [R1+0x44c], R23 ;  /* 0x00044c1701007387 */ /* 0x0001e20000100800 */
[----:B------:R-:W-:-:S03]  /*16c00*/  @!P1 IMAD.IADD R18, R18, 0x1, -R29 ;  /* 0x0000000112129824 */ /* 0x000fc600078e0a1d */
[----:B0-----:R-:W2:Y:S04]  /*16c10*/  LDL.LU R23, [R1+0x3f4] ;  /* 0x0003f40001177983 */ /* 0x001ea80000300800 */
[----:B------:R-:W3:Y:S01]  /*16c20*/  LDL.LU R15, [R1+0x3f8] ;  /* 0x0003f800010f7983 */ /* 0x000ee20000300800 */
[----:B------:R-:W-:-:S03]  /*16c30*/  @!P2 IMAD.IADD R21, R21, 0x1, -R29 ;  /* 0x000000011515a824 */ /* 0x000fc600078e0a1d */
[----:B------:R0:W-:Y:S04]  /*16c40*/  STL [R1+0x454], R16 ;  /* 0x0004541001007387 */ /* 0x0001e80000100800 */
        /* <DEDUP_REMOVED lines=9> */
[C---:B------:R-:W-:Y:S01]  /*16ce0*/  ISETP.GT.U32.AND P4, PT, R29.reuse, R27, PT ;  /* 0x0000001b1d00720c */ /* 0x040fe20003f84070 */
[--C-:B------:R-:W-:Y:S01]  /*16cf0*/  @!P5 IMAD.IADD R6, R6, 0x1, -R29.reuse ;  /* 0x000000010606d824 */ /* 0x100fe200078e0a1d */
[----:B-----5:R-:W-:Y:S01]  /*16d00*/  ISETP.GT.U32.AND P5, PT, R29, R4, PT ;  /* 0x000000041d00720c */ /* 0x020fe20003fa4070 */
        /* <DEDUP_REMOVED lines=27> */
[C---:B------:R-:W-:Y:S02]  /*16ec0*/  ISETP.GT.U32.AND P5, PT, R29.reuse, R4, PT ;  /* 0x000000041d00720c */ /* 0x040fe40003fa4070 */
[----:B------:R-:W-:Y:S01]  /*16ed0*/  ISETP.GT.U32.AND P2, PT, R29, R5, PT ;  /* 0x000000051d00720c */ /* 0x000fe20003f44070 */
[--C-:B------:R-:W-:Y:S02]  /*16ee0*/  @!P0 IMAD.IADD R26, R26, 0x1, -R29.reuse ;  /* 0x000000011a1a8824 */ /* 0x100fe400078e0a1d */
[--C-:B------:R-:W-:Y:S01]  /*16ef0*/  @!P1 IMAD.IADD R20, R20, 0x1, -R29.reuse ;  /* 0x0000000114149824 */ /* 0x100fe200078e0a1d */
[----:B------:R-:W-:Y:S05]  /*16f00*/  STL [R1+0x440], R13 ;  /* 0x0004400d01007387 */ /* 0x000fea0000100800 */
        /* <DEDUP_REMOVED lines=41> */
[----:B----4-:R-:W-:Y:S01]  /*171a0*/  ISETP.GT.U32.AND P2, PT, R29, R6, PT ;  /* 0x000000061d00720c */ /* 0x010fe20003f44070 */
[----:B-1----:R-:W4:Y:S08]  /*171b0*/  LDL.LU R5, [R1+0x3c8] ;  /* 0x0003c80001057983 */ /* 0x002f300000300800 */
[--C-:B------:R-:W-:Y:S01]  /*171c0*/  @!P5 IMAD.IADD R23, R23, 0x1, -R29.reuse ;  /* 0x000000011717d824 */ /* 0x100fe200078e0a1d */
[C---:B-----5:R-:W-:Y:S01]  /*171d0*/  ISETP.GT.U32.AND P5, PT, R29.reuse, R24, PT ;  /* 0x000000181d00720c */ /* 0x060fe20003fa4070 */
[--C-:B------:R-:W-:Y:S01]  /*171e0*/  @!P3 IMAD.IADD R22, R22, 0x1, -R29.reuse ;  /* 0x000000011616b824 */ /* 0x100fe200078e0a1d */
[C---:B------:R-:W-:Y:S01]  /*171f0*/  ISETP.GT.U32.AND P3, PT, R29.reuse, R21, PT ;  /* 0x000000151d00720c */ /* 0x040fe20003f64070 */
[----:B------:R-:W-:Y:S01]  /*17200*/  @!P2 IMAD.IADD R6, R6, 0x1, -R29 ;  /* 0x000000010606a824 */ /* 0x000fe200078e0a1d */
[----:B------:R-:W-:-:S02]  /*17210*/  ISETP.GT.U32.AND P4, PT, R29, R3, PT ;  /* 0x000000031d00720c */ /* 0x000fc40003f84070 */
        /* <DEDUP_REMOVED lines=13> */
[----:B------:R0:W-:Y:S01]  /*172f0*/  STL [R1+0x414], R22 ;  /* 0x0004141601007387 */ /* 0x0001e20000100800 */
[----:B------:R-:W-:Y:S01]  /*17300*/  IABS R7, R7 ;  /* 0x0000000700077213 */ /* 0x000fe20000000000 */
[----:B------:R-:W-:Y:S01]  /*17310*/  @!P6 IMAD.IADD R24, R24, 0x1, -R29 ;  /* 0x000000011818e824 */ /* 0x000fe200078e0a1d */
[C---:B------:R-:W-:Y:S01]  /*17320*/  ISETP.GT.U32.AND P2, PT, R29.reuse, R6, PT ;  /* 0x000000061d00720c */ /* 0x040fe20003f44070 */
[----:B0-----:R-:W5:Y:S04]  /*17330*/  LDL.LU R22, [R1+0x3c4] ;  /* 0x0003c40001167983 */ /* 0x001f680000300800 */
[----:B------:R0:W-:Y:S01]  /*17340*/  STL [R1+0x3f4], R23 ;  /* 0x0003f41701007387 */ /* 0x0001e20000100800 */
[----:B------:R-:W-:-:S03]  /*17350*/  ISETP.GT.U32.AND P5, PT, R29, R27, PT ;  /* 0x0000001b1d00720c */ /* 0x000fc60003fa4070 */
[----:B0-----:R-:W5:Y:S01]  /*17360*/  LDL.LU R23, [R1+0x3a4] ;  /* 0x0003a40001177983 */ /* 0x001f620000300800 */
[C---:B------:R-:W-:Y:S02]  /*17370*/  ISETP.GT.U32.AND P4, PT, R29.reuse, R2, PT ;  /* 0x000000021d00720c */ /* 0x040fe40003f84070 */
[C---:B------:R-:W-:Y:S01]  /*17380*/  ISETP.GT.U32.AND P0, PT, R29.reuse, R17, PT ;  /* 0x000000111d00720c */ /* 0x040fe20003f04070 */
[----:B------:R-:W-:Y:S01]  /*17390*/  IMAD.HI.U32 R0, R28, R7, RZ ;  /* 0x000000071c007227 */ /* 0x000fe200078e00ff */
[----:B------:R-:W-:-:S03]  /*173a0*/  ISETP.GT.U32.AND P3, PT, R29, R21, PT ;  /* 0x000000151d00720c */ /* 0x000fc60003f64070 */
[--C-:B------:R-:W-:Y:S01]  /*173b0*/  @!P1 IMAD.IADD R18, R18, 0x1, -R29.reuse ;  /* 0x0000000112129824 */ /* 0x100fe200078e0a1d */
[----:B------:R-:W-:Y:S01]  /*173c0*/  ISETP.GT.U32.AND P1, PT, R29, R4, PT ;  /* 0x000000041d00720c */ /* 0x000fe20003f24070 */
[----:B------:R-:W-:-:S04]  /*173d0*/  @!P5 IMAD.IADD R27, R27, 0x1, -R29 ;  /* 0x000000011b1bd824 */ /* 0x000fc800078e0a1d */
[--C-:B------:R-:W-:Y:S02]  /*173e0*/  @!P4 IMAD.IADD R2, R2, 0x1, -R29.reuse ;  /* 0x000000010202c824 */ /* 0x100fe400078e0a1d */
[----:B------:R-:W-:Y:S02]  /*173f0*/  IMAD.MOV R0, RZ, RZ, -R0 ;  /* 0x000000ffff007224 */ /* 0x000fe400078e0a00 */
[----:B------:R-:W-:Y:S02]  /*17400*/  @!P0 IMAD.IADD R17, R17, 0x1, -R29 ;  /* 0x0000000111118824 */ /* 0x000fe400078e0a1d */
[----:B------:R-:W-:Y:S02]  /*17410*/  IMAD R7, R29, R0, R7 ;  /* 0x000000001d077224 */ /* 0x000fe400078e0207 */
        /* <DEDUP_REMOVED lines=65> */
[----:B------:R-:W4:Y:S04]  /*17830*/  LDL.LU R4, [R1+0x380] ;  /* 0x0003800001047983 */ /* 0x000f280000300800 */
[----:B0-----:R-:W5:Y:S04]  /*17840*/  LDL.LU R25, [R1+0x384] ;  /* 0x0003840001197983 */ /* 0x001f680000300800 */
[----:B------:R0:W-:Y:S01]  /*17850*/  STL [R1+0x3dc], R26 ;  /* 0x0003dc1a01007387 */ /* 0x0001e20000100800 */
[--C-:B------:R-:W-:Y:S01]  /*17860*/  @!P6 IMAD.IADD R23, R23, 0x1, -R29.reuse ;  /* 0x000000011717e824 */ /* 0x100fe200078e0a1d */
[C---:B------:R-:W-:Y:S01]  /*17870*/  ISETP.GT.U32.AND P1, PT, R29.reuse, R5, PT ;  /* 0x000000051d00720c */ /* 0x040fe20003f24070 */
[----:B------:R-:W-:Y:S01]  /*17880*/  @!P0 IMAD.IADD R20, R20, 0x1, -R29 ;  /* 0x0000000114148824 */ /* 0x000fe200078e0a1d */
[----:B0-----:R-:W5:Y:S01]  /*17890*/  LDL.LU R26, [R1+0x38c] ;  /* 0x00038c00011a7983 */ /* 0x001f620000300800 */
[----:B------:R-:W-:-:S02]  /*178a0*/  ISETP.GT.U32.AND P3, PT, R29, R24, PT ;  /* 0x000000181d00720c */ /* 0x000fc40003f64070 */
[C---:B------:R-:W-:Y:S02]  /*178b0*/  ISETP.GT.U32.AND P5, PT, R29.reuse, R15, PT ;  /* 0x0000000f1d00720c */ /* 0x040fe40003fa4070 */
[C---:B------:R-:W-:Y:S02]  /*178c0*/  ISETP.GT.U32.AND P4, PT, R29.reuse, R3, PT ;  /* 0x000000031d00720c */ /* 0x040fe40003f84070 */
[C---:B------:R-:W-:Y:S02]  /*178d0*/  ISETP.GT.U32.AND P2, PT, R29.reuse, R22, PT ;  /* 0x000000161d00720c */ /* 0x040fe40003f44070 */
[----:B------:R-:W-:-:S05]  /*178e0*/  ISETP.GT.U32.AND P0, PT, R29, R18, PT ;  /* 0x000000121d00720c */ /* 0x000fca0003f04070 */
[--C-:B------:R-:W-:Y:S02]  /*178f0*/  @!P3 IMAD.IADD R24, R24, 0x1, -R29.reuse ;  /* 0x000000011818b824 */ /* 0x100fe400078e0a1d */
        /* <DEDUP_REMOVED lines=68> */
[----:B------:R-:W-:Y:S01]  /*17d40*/  @!P6 IMAD.IADD R26, R26, 0x1, -R29 ;  /* 0x000000011a1ae824 */ /* 0x000fe200078e0a1d */
[----:B------:R-:W-:-:S02]  /*17d50*/  ISETP.GT.U32.AND P2, PT, R29, R23, PT ;  /* 0x000000171d00720c */ /* 0x000fc40003f44070 */
[----:B0-----:R-:W5:Y:S01]  /*17d60*/  LDL.LU R27, [R1+0x344] ;  /* 0x00034400011b7983 */ /* 0x001f620000300800 */
[C---:B------:R-:W-:Y:S02]  /*17d70*/  ISETP.GT.U32.AND P3, PT, R29.reuse, R19, PT ;  /* 0x000000131d00720c */ /* 0x040fe40003f64070 */
[----:B------:R-:W-:Y:S01]  /*17d80*/  ISETP.GT.U32.AND P5, PT, R29, R20, PT ;  /* 0x000000141d00720c */ /* 0x000fe20003fa4070 */
[----:B------:R-:W-:Y:S01]  /*17d90*/  @!P4 IMAD.IADD R17, R17, 0x1, -R29 ;  /* 0x000000011111c824 */ /* 0x000fe200078e0a1d */
        /* <DEDUP_REMOVED lines=49> */
[----:B------:R-:W-:Y:S04]  /*180b0*/  STL [R1+0x370], R5 ;  /* 0x0003700501007387 */ /* 0x000fe80000100800 */
        /* <DEDUP_REMOVED lines=25> */
[--C-:B------:R-:W-:Y:S01]  /*18250*/  @!P6 IMAD.IADD R27, R27, 0x1, -R29.reuse ;  /* 0x000000011b1be824 */ /* 0x100fe200078e0a1d */
[----:B0-----:R-:W4:Y:S04]  /*18260*/  LDL.LU R22, [R1+0x320] ;  /* 0x0003200001167983 */ /* 0x001f280000300800 */
[----:B------:R0:W-:Y:S01]  /*18270*/  STL [R1+0x374], R24 ;  /* 0x0003741801007387 */ /* 0x0001e20000100800 */
[----:B------:R-:W-:Y:S01]  /*18280*/  @!P5 IMAD.IADD R3, R3, 0x1, -R29 ;  /* 0x000000010303d824 */ /* 0x000fe200078e0a1d */
[----:B------:R-:W-:-:S02]  /*18290*/  IABS R5, R25 ;  /* 0x0000001900057213 */ /* 0x000fc40000000000 */
[----:B0-----:R-:W5:Y:S04]  /*182a0*/  LDL.LU R24, [R1+0x328] ;  /* 0x0003280001187983 */ /* 0x001f680000300800 */
[----:B------:R-:W5:Y:S01]  /*182b0*/  LDL.LU R25, [R1+0x324] ;  /* 0x0003240001197983 */ /* 0x000f620000300800 */
[C---:B------:R-:W-:Y:S02]  /*182c0*/  ISETP.GT.U32.AND P1, PT, R29.reuse, R26, PT ;  /* 0x0000001a1d00720c */ /* 0x040fe40003f24070 */
[C---:B------:R-:W-:Y:S02]  /*182d0*/  ISETP.GT.U32.AND P2, PT, R29.reuse, R16, PT ;  /* 0x000000101d00720c */ /* 0x040fe40003f44070 */
[C---:B------:R-:W-:Y:S02]  /*182e0*/  ISETP.GT.U32.AND P3, PT, R29.reuse, R2, PT ;  /* 0x000000021d00720c */ /* 0x040fe40003f64070 */
[----:B------:R-:W-:-:S07]  /*182f0*/  ISETP.GT.U32.AND P4, PT, R29, R18, PT ;  /* 0x000000121d00720c */ /* 0x000fce0003f84070 */
        /* <DEDUP_REMOVED lines=54> */
[----:B------:R-:W-:-:S07]  /*18660*/  ISETP.GT.U32.AND P1, PT, R29, R12, PT ;  /* 0x0000000c1d00720c */ /* 0x000fce0003f24070 */
[--C-:B------:R-:W-:Y:S01]  /*18670*/  @!P4 IMAD.IADD R24, R24, 0x1, -R29.reuse ;  /* 0x000000011818c824 */ /* 0x100fe200078e0a1d */
[----:B------:R-:W-:Y:S01]  /*18680*/  ISETP.GT.U32.AND P4, PT, R29, R23, PT ;  /* 0x000000171d00720c */ /* 0x000fe20003f84070 */
[--C-:B------:R-:W-:Y:S01]  /*18690*/  @!P0 IMAD.IADD R25, R25, 0x1, -R29.reuse ;  /* 0x0000000119198824 */ /* 0x100fe200078e0a1d */
[C---:B------:R-:W-:Y:S01]  /*186a0*/  ISETP.GT.U32.AND P0, PT, R29.reuse, R11, PT ;  /* 0x0000000b1d00720c */ /* 0x040fe20003f04070 */
[--C-:B------:R-:W-:Y:S01]  /*186b0*/  @!P5 IMAD.IADD R4, R4, 0x1, -R29.reuse ;  /* 0x000000010404d824 */ /* 0x100fe200078e0a1d */
[C---:B------:R-:W-:Y:S02]  /*186c0*/  ISETP.GT.U32.AND P2, PT, R29.reuse, R19, PT ;  /* 0x000000131d00720c */ /* 0x040fe40003f44070 */
[----:B------:R-:W-:Y:S01]  /*186d0*/  ISETP.GT.U32.AND P6, PT, R29, R25, PT ;  /* 0x000000191d00720c */ /* 0x000fe20003fc4070 */
[--C-:B------:R-:W-:Y:S01]  /*186e0*/  @!P1 IMAD.IADD R12, R12, 0x1, -R29.reuse ;  /* 0x000000010c0c9824 */ /* 0x100fe200078e0a1d */
[----:B------:R0:W-:Y:S05]  /*186f0*/  STL [R1+0x330], R4 ;  /* 0x0003300401007387 */ /* 0x0001ea0000100800 */
[----:B------:R-:W-:-:S02]  /*18700*/  @!P4 IMAD.IADD R23, R23, 0x1, -R29 ;  /* 0x000000011717c824 */ /* 0x000fc400078e0a1d */
[--C-:B------:R-:W-:Y:S01]  /*18710*/  @!P0 IMAD.IADD R11, R11, 0x1, -R29.reuse ;  /* 0x000000010b0b8824 */ /* 0x100fe200078e0a1d */
[----:B0-----:R-:W4:Y:S04]  /*18720*/  LDL.LU R4, [R1+0x2dc] ;  /* 0x0002dc0001047983 */ /* 0x001f280000300800 */
[----:B------:R-:W5:Y:S04]  /*18730*/  LDL.LU R17, [R1+0x2e0] ;  /* 0x0002e00001117983 */ /* 0x000f680000300800 */
[----:B------:R0:W-:Y:S01]  /*18740*/  STL [R1+0x334], R23 ;  /* 0x0003341701007387 */ /* 0x0001e20000100800 */
[--C-:B------:R-:W-:Y:S01]  /*18750*/  @!P6 IMAD.IADD R25, R25, 0x1, -R29.reuse ;  /* 0x000000011919e824 */ /* 0x100fe200078e0a1d */
[----:B------:R-:W-:Y:S01]  /*18760*/  ISETP.GT.U32.AND P3, PT, R29, R20, PT ;  /* 0x000000141d00720c */ /* 0x000fe20003f64070 */
[----:B------:R-:W-:Y:S01]  /*18770*/  @!P2 IMAD.IADD R19, R19, 0x1, -R29 ;  /* 0x000000011313a824 */ /* 0x000fe200078e0a1d */
[----:B0-----:R-:W4:Y:S01]  /*18780*/  LDL.LU R23, [R1+0x2e4] ;  /* 0x0002e40001177983 */ /* 0x001f220000300800 */
[----:B------:R-:W-:-:S02]  /*18790*/  ISETP.GT.U32.AND P5, PT, R29, R22, PT ;  /* 0x000000161d00720c */ /* 0x000fc40003fa4070 */
[C---:B------:R-:W-:Y:S02]  /*187a0*/  ISETP.GT.U32.AND P0, PT, R29.reuse, R27, PT ;  /* 0x0000001b1d00720c */ /* 0x040fe40003f04070 */
[C---:B------:R-:W-:Y:S02]  /*187b0*/  ISETP.GT.U32.AND P1, PT, R29.reuse, R13, PT ;  /* 0x0000000d1d00720c */ /* 0x040fe40003f24070 */
[C---:B------:R-:W-:Y:S02]  /*187c0*/  ISETP.GT.U32.AND P4, PT, R29.reuse, R24, PT ;  /* 0x000000181d00720c */ /* 0x040fe40003f84070 */
[----:B------:R-:W-:-:S07]  /*187d0*/  ISETP.GT.U32.AND P2, PT, R29, R3, PT ;  /* 0x000000031d00720c */ /* 0x000fce0003f44070 */
[--C-:B------:R-:W-:Y:S02]  /*187e0*/  @!P0 IMAD.IADD R27, R27, 0x1, -R29.reuse ;  /* 0x000000011b1b8824 */ /* 0x100fe400078e0a1d */
[--C-:B------:R-:W-:Y:S02]  /*187f0*/  @!P1 IMAD.IADD R13, R13, 0x1, -R29.reuse ;  /* 0x000000010d0d9824 */ /* 0x100fe400078e0a1d */
[--C-:B------:R-:W-:Y:S02]  /*18800*/  @!P3 IMAD.IADD R20, R20, 0x1, -R29.reuse ;  /* 0x000000011414b824 */ /* 0x100fe400078e0a1d */
[--C-:B------:R-:W-:Y:S01]  /*18810*/  @!P2 IMAD.IADD R3, R3, 0x1, -R29.reuse ;  /* 0x000000010303a824 */ /* 0x100fe200078e0a1d */
[----:B------:R-:W-:Y:S01]  /*18820*/  STL [R1+0x33c], R11 ;  /* 0x00033c0b01007387 */ /* 0x000fe20000100800 */
[--C-:B------:R-:W-:Y:S02]  /*18830*/  @!P5 IMAD.IADD R22, R22, 0x1, -R29.reuse ;  /* 0x000000011616d824 */ /* 0x100fe400078e0a1d */
[----:B------:R-:W-:Y:S01]  /*18840*/  @!P4 IMAD.IADD R24, R24, 0x1, -R29 ;  /* 0x000000011818c824 */ /* 0x000fe200078e0a1d */
[----:B------:R-:W-:Y:S01]  /*18850*/  STL [R1+0x338], R12 ;  /* 0x0003380c01007387 */ /* 0x000fe20000100800 */
[----:B------:R-:W-:-:S03]  /*18860*/  ISETP.GT.U32.AND P3, PT, R29, R18, PT ;  /* 0x000000121d00720c */ /* 0x000fc60003f64070 */
[----:B------:R-:W-:Y:S04]  /*18870*/  STL [R1+0x318], R19 ;  /* 0x0003181301007387 */ /* 0x000fe80000100800 */
[----:B------:R-:W-:Y:S04]  /*18880*/  STL [R1+0x31c], R20 ;  /* 0x00031c1401007387 */ /* 0x000fe80000100800 */
[----:B------:R-:W-:Y:S04]  /*18890*/  STL [R1+0x320], R22 ;  /* 0x0003201601007387 */ /* 0x000fe80000100800 */
[----:B------:R0:W-:Y:S04]  /*188a0*/  STL [R1+0x328], R24 ;  /* 0x0003281801007387 */ /* 0x0001e80000100800 */
[----:B0-----:R-:W5:Y:S04]  /*188b0*/  LDL.LU R24, [R1+0x2ec] ;  /* 0x0002ec0001187983 */ /* 0x001f680000300800 */
[----:B------:R-:W5:Y:S04]  /*188c0*/  LDL.LU R19, [R1+0x2e8] ;  /* 0x0002e80001137983 */ /* 0x000f680000300800 */
[----:B------:R-:W5:Y:S01]  /*188d0*/  LDL.LU R20, [R1+0x2c8] ;  /* 0x0002c80001147983 */ /* 0x000f620000300800 */
[----:B------:R-:W-:-:S03]  /*188e0*/  @!P3 IMAD.IADD R18, R18, 0x1, -R29 ;  /* 0x000000011212b824 */ /* 0x000fc600078e0a1d */
[----:B------:R0:W-:Y:S04]  /*188f0*/  STL [R1+0x324], R25 ;  /* 0x0003241901007387 */ /* 0x0001e80000100800 */
[----:B------:R-:W5:Y:S04]  /*18900*/  LDL.LU R22, [R1+0x2cc] ;  /* 0x0002cc0001167983 */ /* 0x000f680000300800 */
[----:B0-----:R-:W5:Y:S01]  /*18910*/  LDL.LU R25, [R1+0x2d0] ;  /* 0x0002d00001197983 */ /* 0x001f620000300800 */
[C---:B---3--:R-:W-:Y:S02]  /*18920*/  ISETP.GT.U32.AND P6, PT, R29.reuse, R14, PT ;  /* 0x0000000e1d00720c */ /* 0x048fe40003fc4070 */
[----:B--2---:R-:W-:-:S02]  /*18930*/  ISETP.GT.U32.AND P0, PT, R29, R15, PT ;  /* 0x0000000f1d00720c */ /* 0x004fc40003f04070 */
        /* <DEDUP_REMOVED lines=8> */
[--C-:B------:R-:W-:Y:S02]  /*189c0*/  @!P6 IMAD.IADD R27, R27, 0x1, -R29.reuse ;  /* 0x000000011b1be824 */ /* 0x100fe400078e0a1d */
[----:B------:R-:W-:-:S03]  /*189d0*/  @!P0 IMAD.IADD R13, R13, 0x1, -R29 ;  /* 0x000000010d0d8824 */ /* 0x000fc600078e0a1d */
[----:B------:R0:W-:Y:S01]  /*189e0*/  STL [R1+0x304], R27 ;  /* 0x0003041b01007387 */ /* 0x0001e20000100800 */
[--C-:B------:R-:W-:Y:S01]  /*189f0*/  @!P2 IMAD.IADD R2, R2, 0x1, -R29.reuse ;  /* 0x000000010202a824 */ /* 0x100fe200078e0a1d */
[----:B------:R-:W-:Y:S01]  /*18a00*/  ISETP.GT.U32.AND P2, PT, R29, R18, PT ;  /* 0x000000121d00720c */ /* 0x000fe20003f44070 */
[--C-:B------:R-:W-:Y:S01]  /*18a10*/  @!P1 IMAD.IADD R3, R3, 0x1, -R29.reuse ;  /* 0x0000000103039824 */ /* 0x100fe200078e0a1d */
[----:B0-----:R-:W2:Y:S04]  /*18a20*/  LDL.LU R27, [R1+0x2d8] ;  /* 0x0002d800011b7983 */ /* 0x001ea80000300800 */
[----:B------:R-:W3:Y:S04]  /*18a30*/  LDL.LU R11, [R1+0x2d4] ;  /* 0x0002d400010b7983 */ /* 0x000ee80000300800 */
[----:B------:R0:W-:Y:S04]  /*18a40*/  STL [R1+0x308], R13 ;  /* 0x0003080d01007387 */ /* 0x0001e80000100800 */
[----:B------:R-:W2:Y:S04]  /*18a50*/  LDL.LU R12, [R1+0x2b4] ;  /* 0x0002b400010c7983 */ /* 0x000ea80000300800 */
[----:B------:R1:W-:Y:S04]  /*18a60*/  STL [R1+0x30c], R3 ;  /* 0x00030c0301007387 */ /* 0x0003e80000100800 */
[----:B0-----:R-:W2:Y:S04]  /*18a70*/  LDL.LU R13, [R1+0x2b8] ;  /* 0x0002b800010d7983 */ /* 0x001ea80000300800 */
[----:B-1----:R-:W2:Y:S01]  /*18a80*/  LDL.LU R3, [R1+0x2bc] ;  /* 0x0002bc0001037983 */ /* 0x002ea20000300800 */
[----:B------:R-:W-:-:S05]  /*18a90*/  @!P2 IMAD.IADD R18, R18, 0x1, -R29 ;  /* 0x000000011212a824 */ /* 0x000fca00078e0a1d */
[----:B------:R0:W-:Y:S04]  /*18aa0*/  STL [R1+0x314], R18 ;  /* 0x0003141201007387 */ /* 0x0001e80000100800 */
[----:B0-----:R-:W2:Y:S01]  /*18ab0*/  LDL.LU R18, [R1+0x2c4] ;  /* 0x0002c40001127983 */ /* 0x001ea20000300800 */
[C---:B------:R-:W-:Y:S02]  /*18ac0*/  ISETP.GT.U32.AND P4, PT, R29.reuse, R26, PT ;  /* 0x0000001a1d00720c */ /* 0x040fe40003f84070 */
        /* <DEDUP_REMOVED lines=21> */
[----:B------:R0:W-:Y:S01]  /*18c20*/  STL [R1+0x310], R21 ;  /* 0x0003101501007387 */ /* 0x0001e20000100800 */
[--C-:B------:R-:W-:Y:S01]  /*18c30*/  @!P6 IMAD.IADD R23, R23, 0x1, -R29.reuse ;  /* 0x000000011717e824 */ /* 0x100fe200078e0a1d */
[C---:B------:R-:W-:Y:S02]  /*18c40*/  ISETP.GT.U32.AND P3, PT, R29.reuse, R4, PT ;  /* 0x000000041d00720c */ /* 0x040fe40003f64070 */
[----:B0-----:R-:W4:Y:S01]  /*18c50*/  LDL.LU R21, [R1+0x2c0] ;  /* 0x0002c00001157983 */ /* 0x001f220000300800 */
[C---:B------:R-:W-:Y:S02]  /*18c60*/  ISETP.GT.U32.AND P4, PT, R29.reuse, R24, PT ;  /* 0x000000181d00720c */ /* 0x040fe40003f84070 */
[C---:B------:R-:W-:Y:S01]  /*18c70*/  ISETP.GT.U32.AND P0, PT, R29.reuse, R19, PT ;  /* 0x000000131d00720c */ /* 0x040fe20003f04070 */
[----:B------:R0:W-:Y:S01]  /*18c80*/  STL [R1+0x2f0], R26 ;  /* 0x0002f01a01007387 */ /* 0x0001e20000100800 */
[----:B------:R-:W-:Y:S01]  /*18c90*/  ISETP.GT.U32.AND P1, PT, R29, R20, PT ;  /* 0x000000141d00720c */ /* 0x000fe20003f24070 */
[----:B------:R-:W-:-:S02]  /*18ca0*/  @!P2 IMAD.IADD R2, R2, 0x1, -R29 ;  /* 0x000000010202a824 */ /* 0x000fc400078e0a1d */
[----:B0-----:R-:W5:Y:S06]  /*18cb0*/  LDL.LU R26, [R1+0x2a0] ;  /* 0x0002a000011a7983 */ /* 0x001f6c0000300800 */
[--C-:B------:R-:W-:Y:S01]  /*18cc0*/  @!P4 IMAD.IADD R24, R24, 0x1, -R29.reuse ;  /* 0x000000011818c824 */ /* 0x100fe200078e0a1d */
[----:B------:R-:W-:Y:S01]  /*18cd0*/  ISETP.GT.U32.AND P2, PT, R29, R22, PT ;  /* 0x000000161d00720c */ /* 0x000fe20003f44070 */
[--C-:B------:R-:W-:Y:S01]  /*18ce0*/  @!P0 IMAD.IADD R19, R19, 0x1, -R29.reuse ;  /* 0x0000000113138824 */ /* 0x100fe200078e0a1d */
[----:B------:R-:W-:Y:S01]  /*18cf0*/  ISETP.GT.U32.AND P5, PT, R29, R17, PT ;  /* 0x000000111d00720c */ /* 0x000fe20003fa4070 */
[----:B------:R-:W-:-:S02]  /*18d00*/  @!P1 IMAD.IADD R20, R20, 0x1, -R29 ;  /* 0x0000000114149824 */ /* 0x000fc400078e0a1d */
[----:B------:R-:W-:Y:S01]  /*18d10*/  @!P3 IMAD.IADD R4, R4, 0x1, -R29 ;  /* 0x000000010404b824 */ /* 0x000fe200078e0a1d */
[----:B------:R-:W-:Y:S01]  /*18d20*/  STL [R1+0x2f4], R14 ;  /* 0x0002f40e01007387 */ /* 0x000fe20000100800 */
[----:B------:R-:W-:-:S03]  /*18d30*/  ISETP.GT.U32.AND P3, PT, R29, R25, PT ;  /* 0x000000191d00720c */ /* 0x000fc60003f64070 */
[----:B------:R-:W-:Y:S03]  /*18d40*/  STL [R1+0x2f8], R15 ;  /* 0x0002f80f01007387 */ /* 0x000fe60000100800 */
[--C-:B------:R-:W-:Y:S01]  /*18d50*/  @!P2 IMAD.IADD R22, R22, 0x1, -R29.reuse ;  /* 0x000000011616a824 */ /* 0x100fe200078e0a1d */
[----:B------:R-:W-:Y:S01]  /*18d60*/  STL [R1+0x300], R16 ;  /* 0x0003001001007387 */ /* 0x000fe20000100800 */
[----:B------:R-:W-:-:S03]  /*18d70*/  @!P5 IMAD.IADD R17, R17, 0x1, -R29 ;  /* 0x000000011111d824 */ /* 0x000fc600078e0a1d */
[----:B------:R0:W-:Y:S04]  /*18d80*/  STL [R1+0x2dc], R4 ;  /* 0x0002dc0401007387 */ /* 0x0001e80000100800 */
[----:B------:R-:W-:Y:S04]  /*18d90*/  STL [R1+0x2fc], R2 ;  /* 0x0002fc0201007387 */ /* 0x000fe80000100800 */
[----:B0-----:R-:W5:Y:S04]  /*18da0*/  LDL R4, [R1+0x22e0] ;  /* 0x0022e00001047983 */ /* 0x001f680000100800 */
[----:B------:R0:W-:Y:S04]  /*18db0*/  STL [R1+0x2e4], R23 ;  /* 0x0002e41701007387 */ /* 0x0001e80000100800 */
[----:B------:R-:W-:Y:S04]  /*18dc0*/  STL [R1+0x2e0], R17 ;  /* 0x0002e01101007387 */ /* 0x000fe80000100800 */
[----:B0-----:R-:W5:Y:S04]  /*18dd0*/  LDL.LU R23, [R1+0x2a4] ;  /* 0x0002a40001177983 */ /* 0x001f680000300800 */
[----:B------:R-:W5:Y:S04]  /*18de0*/  LDL.LU R14, [R1+0x2a8] ;  /* 0x0002a800010e7983 */ /* 0x000f680000300800 */
[----:B------:R-:W5:Y:S01]  /*18df0*/  LDL.LU R15, [R1+0x2b0] ;  /* 0x0002b000010f7983 */ /* 0x000f620000300800 */
[----:B------:R-:W-:-:S03]  /*18e00*/  @!P3 IMAD.IADD R25, R25, 0x1, -R29 ;  /* 0x000000011919b824 */ /* 0x000fc600078e0a1d */
[----:B------:R-:W5:Y:S04]  /*18e10*/  LDL.LU R16, [R1+0x2ac] ;  /* 0x0002ac0001107983 */ /* 0x000f680000300800 */
[----:B------:R-:W5:Y:S01]  /*18e20*/  LDL.LU R2, [R1+0x28c] ;  /* 0x00028c0001027983 */ /* 0x000f620000300800 */
[C---:B---3--:R-:W-:Y:S02]  /*18e30*/  ISETP.GT.U32.AND P6, PT, R29.reuse, R11, PT ;  /* 0x0000000b1d00720c */ /* 0x048fe40003fc4070 */
        /* <DEDUP_REMOVED lines=10> */
[C---:B------:R-:W-:Y:S02]  /*18ee0*/  ISETP.GT.U32.AND P1, PT, R29.reuse, R22, PT ;  /* 0x000000161d00720c */ /* 0x040fe40003f24070 */
[----:B------:R-:W-:-:S05]  /*18ef0*/  ISETP.GT.U32.AND P2, PT, R29, R18, PT ;  /* 0x000000121d00720c */ /* 0x000fca0003f44070 */
[--C-:B------:R-:W-:Y:S02]  /*18f00*/  @!P6 IMAD.IADD R24, R24, 0x1, -R29.reuse ;  /* 0x000000011818e824 */ /* 0x100fe400078e0a1d */
[--C-:B------:R-:W-:Y:S02]  /*18f10*/  @!P4 IMAD.IADD R19, R19, 0x1, -R29.reuse ;  /* 0x000000011313c824 */ /* 0x100fe400078e0a1d */
[--C-:B------:R-:W-:Y:S01]  /*18f20*/  @!P0 IMAD.IADD R20, R20, 0x1, -R29.reuse ;  /* 0x0000000114148824 */ /* 0x100fe200078e0a1d */
[----:B------:R0:W-:Y:S01]  /*18f30*/  STL [R1+0x2ec], R24 ;  /* 0x0002ec1801007387 */ /* 0x0001e20000100800 */
[--C-:B------:R-:W-:Y:S02]  /*18f40*/  @!P1 IMAD.IADD R22, R22, 0x1, -R29.reuse ;  /* 0x0000000116169824 */ /* 0x100fe400078e0a1d */
[----:B------:R-:W-:Y:S01]  /*18f50*/  @!P2 IMAD.IADD R18, R18, 0x1, -R29 ;  /* 0x000000011212a824 */ /* 0x000fe200078e0a1d */
[----:B0-----:R-:W2:Y:S01]  /*18f60*/  LDL.LU R24, [R1+0x290] ;  /* 0x0002900001187983 */ /* 0x001ea20000300800 */
[----:B------:R-:W-:-:S03]  /*18f70*/  ISETP.GT.U32.AND P2, PT, R29, R25, PT ;  /* 0x000000191d00720c */ /* 0x000fc60003f44070 */
[----:B------:R0:W-:Y:S04]  /*18f80*/  STL [R1+0x2e8], R19 ;  /* 0x0002e81301007387 */ /* 0x0001e80000100800 */
        /* <DEDUP_REMOVED lines=8> */
[----:B----4-:R-:W4:Y:S01]  /*19010*/  LDL.LU R22, [R1+0x27c] ;  /* 0x00027c0001167983 */ /* 0x010f220000300800 */
[C---:B------:R-:W-:Y:S02]  /*19020*/  ISETP.GT.U32.AND P5, PT, R29.reuse, R27, PT ;  /* 0x0000001b1d00720c */ /* 0x040fe40003fa4070 */
[C---:B------:R-:W-:Y:S02]  /*19030*/  ISETP.GT.U32.AND P3, PT, R29.reuse, R21, PT ;  /* 0x000000151d00720c */ /* 0x040fe40003f64070 */
[----:B------:R-:W-:Y:S01]  /*19040*/  ISETP.GT.U32.AND P6, PT, R29, R12, PT ;  /* 0x0000000c1d00720c */ /* 0x000fe20003fc4070 */
[----:B0-----:R-:W4:Y:S08]  /*19050*/  LDL.LU R25, [R1+0x280] ;  /* 0x0002800001197983 */ /* 0x001f300000300800 */
[--C-:B------:R-:W-:Y:S01]  /*19060*/  @!P5 IMAD.IADD R27, R27, 0x1, -R29.reuse ;  /* 0x000000011b1bd824 */ /* 0x100fe200078e0a1d */
[----:B-----5:R-:W-:Y:S01]  /*19070*/  ISETP.GT.U32.AND P5, PT, R29, R26, PT ;  /* 0x0000001a1d00720c */ /* 0x020fe20003fa4070 */
[----:B------:R-:W-:-:S03]  /*19080*/  @!P3 IMAD.IADD R21, R21, 0x1, -R29 ;  /* 0x000000011515b824 */ /* 0x000fc600078e0a1d */
[C---:B------:R-:W-:Y:S02]  /*19090*/  ISETP.GT.U32.AND P3, PT, R29.reuse, R27, PT ;  /* 0x0000001b1d00720c */ /* 0x040fe40003f64070 */
[----:B------:R-:W-:-:S07]  /*190a0*/  ISETP.GT.U32.AND P0, PT, R29, R13, PT ;  /* 0x0000000d1d00720c */ /* 0x000fce0003f04070 */
[----:B------:R-:W-:Y:S01]  /*190b0*/  @!P5 IMAD.IADD R26, R26, 0x1, -R29 ;  /* 0x000000011a1ad824 */ /* 0x000fe200078e0a1d */
[----:B------:R-:W-:-:S03]  /*190c0*/  ISETP.GT.U32.AND P5, PT, R29, R11, PT ;  /* 0x0000000b1d00720c */ /* 0x000fc60003fa4070 */
[--C-:B------:R-:W-:Y:S01]  /*190d0*/  @!P3 IMAD.IADD R27, R27, 0x1, -R29.reuse ;  /* 0x000000011b1bb824 */ /* 0x100fe200078e0a1d */
[C---:B------:R-:W-:Y:S02]  /*190e0*/  ISETP.GT.U32.AND P1, PT, R29.reuse, R3, PT ;  /* 0x000000031d00720c */ /* 0x040fe40003f24070 */
[----:B------:R-:W-:Y:S01]  /*190f0*/  ISETP.GT.U32.AND P4, PT, R29, R26, PT ;  /* 0x0000001a1d00720c */ /* 0x000fe20003f84070 */
[--C-:B------:R-:W-:Y:S02]  /*19100*/  @!P6 IMAD.IADD R12, R12, 0x1, -R29.reuse ;  /* 0x000000010c0ce824 */ /* 0x100fe400078e0a1d */
[----:B------:R-:W-:-:S04]  /*19110*/  @!P0 IMAD.IADD R13, R13, 0x1, -R29 ;  /* 0x000000010d0d8824 */ /* 0x000fc800078e0a1d */
[--C-:B------:R-:W-:Y:S01]  /*19120*/  @!P5 IMAD.IADD R11, R11, 0x1, -R29.reuse ;  /* 0x000000010b0bd824 */ /* 0x100fe200078e0a1d */
[----:B------:R0:W-:Y:S03]  /*19130*/  STL [R1+0x2d8], R27 ;  /* 0x0002d81b01007387 */ /* 0x0001e60000100800 */
[--C-:B------:R-:W-:Y:S02]  /*19140*/  @!P1 IMAD.IADD R3, R3, 0x1, -R29.reuse ;  /* 0x0000000103039824 */ /* 0x100fe400078e0a1d */
[----:B------:R-:W-:Y:S01]  /*19150*/  @!P4 IMAD.IADD R26, R26, 0x1, -R29 ;  /* 0x000000011a1ac824 */ /* 0x000fe200078e0a1d */
[----:B0-----:R-:W5:Y:S01]  /*19160*/  LDL.LU R27, [R1+0x288] ;  /* 0x00028800011b7983 */ /* 0x001f620000300800 */
[C---:B------:R-:W-:Y:S02]  /*19170*/  ISETP.GT.U32.AND P5, PT, R29.reuse, R23, PT ;  /* 0x000000171d00720c */ /* 0x040fe40003fa4070 */
[----:B------:R-:W-:-:S02]  /*19180*/  ISETP.GT.U32.AND P6, PT, R29, R14, PT ;  /* 0x0000000e1d00720c */ /* 0x000fc40003fc4070 */
[C---:B------:R-:W-:Y:S02]  /*19190*/  ISETP.GT.U32.AND P0, PT, R29.reuse, R15, PT ;  /* 0x0000000f1d00720c */ /* 0x040fe40003f04070 */
[C---:B------:R-:W-:Y:S02]  /*191a0*/  ISETP.GT.U32.AND P2, PT, R29.reuse, R18, PT ;  /* 0x000000121d00720c */ /* 0x040fe40003f44070 */
[----:B------:R-:W-:-:S05]  /*191b0*/  ISETP.GT.U32.AND P1, PT, R29, R16, PT ;  /* 0x000000101d00720c */ /* 0x000fca0003f24070 */
[--C-:B------:R-:W-:Y:S01]  /*191c0*/  @!P5 IMAD.IADD R23, R23, 0x1, -R29.reuse ;  /* 0x000000011717d824 */ /* 0x100fe200078e0a1d */
[----:B------:R-:W-:Y:S01]  /*191d0*/  ISETP.GT.U32.AND P3, PT, R29, R21, PT ;  /* 0x000000151d00720c */ /* 0x000fe20003f64070 */
[--C-:B------:R-:W-:Y:S02]  /*191e0*/  @!P6 IMAD.IADD R14, R14, 0x1, -R29.reuse ;  /* 0x000000010e0ee824 */ /* 0x100fe400078e0a1d */
[--C-:B------:R-:W-:Y:S01]  /*191f0*/  @!P0 IMAD.IADD R15, R15, 0x1, -R29.reuse ;  /* 0x000000010f0f8824 */ /* 0x100fe200078e0a1d */
[----:B------:R-:W-:Y:S01]  /*19200*/  STL [R1+0x2d4], R11 ;  /* 0x0002d40b01007387 */ /* 0x000fe20000100800 */
[--C-:B------:R-:W-:Y:S01]  /*19210*/  @!P2 IMAD.IADD R18, R18, 0x1, -R29.reuse ;  /* 0x000000011212a824 */ /* 0x100fe200078e0a1d */
[----:B------:R-:W-:Y:S01]  /*19220*/  ISETP.GT.U32.AND P2, PT, R29, R2, PT ;  /* 0x000000021d00720c */ /* 0x000fe20003f44070 */
[--C-:B------:R-:W-:Y:S01]  /*19230*/  @!P1 IMAD.IADD R16, R16, 0x1, -R29.reuse ;  /* 0x0000000110109824 */ /* 0x100fe200078e0a1d */
[----:B------:R-:W-:Y:S05]  /*19240*/  STL [R1+0x2b4], R12 ;  /* 0x0002b40c01007387 */ /* 0x000fea0000100800 */
[--C-:B------:R-:W-:Y:S01]  /*19250*/  @!P3 IMAD.IADD R21, R21, 0x1, -R29.reuse ;  /* 0x000000011515b824 */ /* 0x100fe200078e0a1d */
[----:B------:R-:W-:Y:S04]  /*19260*/  STL [R1+0x2b8], R13 ;  /* 0x0002b80d01007387 */ /* 0x000fe80000100800 */
[----:B------:R-:W-:Y:S04]  /*19270*/  STL [R1+0x2bc], R3 ;  /* 0x0002bc0301007387 */ /* 0x000fe80000100800 */
[----:B------:R-:W-:Y:S04]  /*19280*/  STL [R1+0x2c4], R18 ;  /* 0x0002c41201007387 */ /* 0x000fe80000100800 */
[----:B------:R0:W-:Y:S04]  /*19290*/  STL [R1+0x2a0], R26 ;  /* 0x0002a01a01007387 */ /* 0x0001e80000100800 */
[----:B------:R1:W-:Y:S04]  /*192a0*/  STL [R1+0x2c0], R21 ;  /* 0x0002c01501007387 */ /* 0x0003e80000100800 */
[----:B0-----:R-:W5:Y:S04]  /*192b0*/  LDL.LU R26, [R1+0x284] ;  /* 0x00028400011a7983 */ /* 0x001f680000300800 */
[----:B------:R-:W5:Y:S01]  /*192c0*/  LDL.LU R13, [R1+0x264] ;  /* 0x00026400010d7983 */ /* 0x000f620000300800 */
[----:B------:R-:W-:-:S03]  /*192d0*/  @!P2 IMAD.IADD R2, R2, 0x1, -R29 ;  /* 0x000000010202a824 */ /* 0x000fc600078e0a1d */
[----:B------:R-:W5:Y:S04]  /*192e0*/  LDL.LU R3, [R1+0x268] ;  /* 0x0002680001037983 */ /* 0x000f680000300800 */
[----:B------:R-:W5:Y:S04]  /*192f0*/  LDL.LU R18, [R1+0x26c] ;  /* 0x00026c0001127983 */ /* 0x000f680000300800 */
[----:B-1----:R-:W5:Y:S01]  /*19300*/  LDL.LU R21, [R1+0x274] ;  /* 0x0002740001157983 */ /* 0x002f620000300800 */
[C---:B---3--:R-:W-:Y:S02]  /*19310*/  ISETP.GT.U32.AND P4, PT, R29.reuse, R10, PT ;  /* 0x0000000a1d00720c */ /* 0x048fe40003f84070 */
[----:B--2---:R-:W-:-:S02]  /*19320*/  ISETP.GT.U32.AND P5, PT, R29, R17, PT ;  /* 0x000000111d00720c */ /* 0x004fc40003fa4070 */
[C---:B------:R-:W-:Y:S02]  /*19330*/  ISETP.GT.U32.AND P6, PT, R29.reuse, R19, PT ;  /* 0x000000131d00720c */ /* 0x040fe40003fc4070 */
[----:B------:R-:W-:-:S07]  /*19340*/  ISETP.GT.U32.AND P0, PT, R29, R20, PT ;  /* 0x000000141d00720c */ /* 0x000fce0003f04070 */
[--C-:B------:R-:W-:Y:S01]  /*19350*/  @!P4 IMAD.IADD R10, R10, 0x1, -R29.reuse ;  /* 0x000000010a0ac824 */ /* 0x100fe200078e0a1d */
[----:B------:R-:W-:Y:S01]  /*19360*/  ISETP.GT.U32.AND P4, PT, R29, R23, PT ;  /* 0x000000171d00720c */ /* 0x000fe20003f84070 */
[--C-:B------:R-:W-:Y:S01]  /*19370*/  @!P5 IMAD.IADD R17, R17, 0x1, -R29.reuse ;  /* 0x000000011111d824 */ /* 0x100fe200078e0a1d */
[----:B------:R-:W-:Y:S01]  /*19380*/  ISETP.GT.U32.AND P5, PT, R29, R14, PT ;  /* 0x0000000e1d00720c */ /* 0x000fe20003fa4070 */
[--C-:B------:R-:W-:Y:S01]  /*19390*/  @!P6 IMAD.IADD R19, R19, 0x1, -R29.reuse ;  /* 0x000000011313e824 */ /* 0x100fe200078e0a1d */
[C---:B------:R-:W-:Y:S02]  /*193a0*/  ISETP.GT.U32.AND P6, PT, R29.reuse, R15, PT ;  /* 0x0000000f1d00720c */ /* 0x040fe40003fc4070 */
[C---:B----4-:R-:W-:Y:S01]  /*193b0*/  ISETP.GT.U32.AND P1, PT, R29.reuse, R22, PT ;  /* 0x000000161d00720c */ /* 0x050fe20003f24070 */
[----:B------:R-:W-:Y:S01]  /*193c0*/  @!P0 IMAD.IADD R20, R20, 0x1, -R29 ;  /* 0x0000000114148824 */ /* 0x000fe200078e0a1d */
[----:B------:R-:W-:-:S05]  /*193d0*/  ISETP.GT.U32.AND P0, PT, R29, R16, PT ;  /* 0x000000101d00720c */ /* 0x000fca0003f04070 */
[--C-:B------:R-:W-:Y:S02]  /*193e0*/  @!P4 IMAD.IADD R23, R23, 0x1, -R29.reuse ;  /* 0x000000011717c824 */ /* 0x100fe400078e0a1d */
[----:B------:R-:W-:-:S03]  /*193f0*/  @!P5 IMAD.IADD R14, R14, 0x1, -R29 ;  /* 0x000000010e0ed824 */ /* 0x000fc600078e0a1d */
[----:B------:R0:W-:Y:S01]  /*19400*/  STL [R1+0x2a4], R23 ;  /* 0x0002a41701007387 */ /* 0x0001e20000100800 */
[--C-:B------:R-:W-:Y:S02]  /*19410*/  @!P6 IMAD.IADD R15, R15, 0x1, -R29.reuse ;  /* 0x000000010f0fe824 */ /* 0x100fe400078e0a1d */
[--C-:B------:R-:W-:Y:S01]  /*19420*/  @!P1 IMAD.IADD R22, R22, 0x1, -R29.reuse ;  /* 0x0000000116169824 */ /* 0x100fe200078e0a1d */
[----:B------:R-:W-:Y:S01]  /*19430*/  ISETP.GT.U32.AND P1, PT, R29, R2, PT ;  /* 0x000000021d00720c */ /* 0x000fe20003f24070 */
[--C-:B------:R-:W-:Y:S01]  /*19440*/  @!P0 IMAD.IADD R16, R16, 0x1, -R29.reuse ;  /* 0x0000000110108824 */ /* 0x100fe200078e0a1d */
[----:B0-----:R-:W2:Y:S04]  /*19450*/  LDL.LU R23, [R1+0x270] ;  /* 0x0002700001177983 */ /* 0x001ea80000300800 */
[----:B------:R0:W-:Y:S04]  /*19460*/  STL [R1+0x2a8], R14 ;  /* 0x0002a80e01007387 */ /* 0x0001e80000100800 */
[----:B------:R-:W3:Y:S04]  /*19470*/  LDL.LU R11, [R1+0x250] ;  /* 0x00025000010b7983 */ /* 0x000ee80000300800 */
[----:B------:R1:W-:Y:S04]  /*19480*/  STL [R1+0x2b0], R15 ;  /* 0x0002b00f01007387 */ /* 0x0003e80000100800 */
[----:B------:R-:W4:Y:S04]  /*19490*/  LDL.LU R12, [R1+0x254] ;  /* 0x00025400010c7983 */ /* 0x000f280000300800 */
[----:B------:R1:W-:Y:S04]  /*194a0*/  STL [R1+0x2ac], R16 ;  /* 0x0002ac1001007387 */ /* 0x0003e80000100800 */
[----:B0-----:R-:W2:Y:S04]  /*194b0*/  LDL.LU R14, [R1+0x258] ;  /* 0x00025800010e7983 */ /* 0x001ea80000300800 */
[----:B-1----:R-:W2:Y:S01]  /*194c0*/  LDL.LU R15, [R1+0x260] ;  /* 0x00026000010f7983 */ /* 0x002ea20000300800 */
[----:B------:R-:W-:-:S05]  /*194d0*/  @!P1 IMAD.IADD R2, R2, 0x1, -R29 ;  /* 0x0000000102029824 */ /* 0x000fca00078e0a1d */
[----:B------:R0:W-:Y:S04]  /*194e0*/  STL [R1+0x28c], R2 ;  /* 0x00028c0201007387 */ /* 0x0001e80000100800 */
[----:B------:R-:W2:Y:S04]  /*194f0*/  LDL.LU R16, [R1+0x25c] ;  /* 0x00025c0001107983 */ /* 0x000ea80000300800 */
[----:B0-----:R-:W2:Y:S01]  /*19500*/  LDL.LU R2, [R1+0x23c] ;  /* 0x00023c0001027983 */ /* 0x001ea20000300800 */
[C---:B------:R-:W-:Y:S02]  /*19510*/  ISETP.GT.U32.AND P3, PT, R29.reuse, R24, PT ;  /* 0x000000181d00720c */ /* 0x040fe40003f64070 */
[----:B------:R-:W-:-:S11]  /*19520*/  ISETP.GT.U32.AND P2, PT, R29, R25, PT ;  /* 0x000000191d00720c */ /* 0x000fd60003f44070 */
        /* <DEDUP_REMOVED lines=16> */
[C---:B------:R-:W-:Y:S02]  /*19630*/  ISETP.GT.U32.AND P3, PT, R29.reuse, R26, PT ;  /* 0x0000001a1d00720c */ /* 0x040fe40003f64070 */
[C---:B------:R-:W-:Y:S02]  /*19640*/  ISETP.GT.U32.AND P4, PT, R29.reuse, R13, PT ;  /* 0x0000000d1d00720c */ /* 0x040fe40003f84070 */
[C---:B------:R-:W-:Y:S01]  /*19650*/  ISETP.GT.U32.AND P5, PT, R29.reuse, R3, PT ;  /* 0x000000031d00720c */ /* 0x040fe20003fa4070 */
[----:B------:R0:W-:Y:S01]  /*19660*/  STL [R1+0x290], R24 ;  /* 0x0002901801007387 */ /* 0x0001e20000100800 */
[----:B------:R-:W-:Y:S01]  /*19670*/  ISETP.GT.U32.AND P6, PT, R29, R25, PT ;  /* 0x000000191d00720c */ /* 0x000fe20003fc4070 */
[----:B------:R-:W-:-:S06]  /*19680*/  @!P0 IMAD.IADD R20, R20, 0x1, -R29 ;  /* 0x0000000114148824 */ /* 0x000fcc00078e0a1d */
[--C-:B------:R-:W-:Y:S01]  /*19690*/  @!P3 IMAD.IADD R26, R26, 0x1, -R29.reuse ;  /* 0x000000011a1ab824 */ /* 0x100fe200078e0a1d */
[----:B------:R-:W-:Y:S01]  /*196a0*/  ISETP.GT.U32.AND P0, PT, R29, R18, PT ;  /* 0x000000121d00720c */ /* 0x000fe20003f04070 */
[--C-:B------:R-:W-:Y:S02]  /*196b0*/  @!P1 IMAD.IADD R22, R22, 0x1, -R29.reuse ;  /* 0x0000000116169824 */ /* 0x100fe400078e0a1d */
[--C-:B------:R-:W-:Y:S01]  /*196c0*/  @!P4 IMAD.IADD R13, R13, 0x1, -R29.reuse ;  /* 0x000000010d0dc824 */ /* 0x100fe200078e0a1d */
[----:B0-----:R-:W5:Y:S01]  /*196d0*/  LDL.LU R24, [R1+0x240] ;  /* 0x0002400001187983 */ /* 0x001f620000300800 */
[----:B------:R-:W-:Y:S01]  /*196e0*/  ISETP.GT.U32.AND P1, PT, R29, R21, PT ;  /* 0x000000151d00720c */ /* 0x000fe20003f24070 */
[--C-:B------:R-:W-:Y:S02]  /*196f0*/  @!P5 IMAD.IADD R3, R3, 0x1, -R29.reuse ;  /* 0x000000010303d824 */ /* 0x100fe400078e0a1d */
[----:B------:R-:W-:Y:S01]  /*19700*/  STL [R1+0x294], R10 ;  /* 0x0002940a01007387 */ /* 0x000fe20000100800 */
[----:B------:R-:W-:-:S03]  /*19710*/  @!P6 IMAD.IADD R25, R25, 0x1, -R29 ;  /* 0x000000011919e824 */ /* 0x000fc600078e0a1d */
[----:B------:R-:W-:Y:S01]  /*19720*/  STL [R1+0x29c], R17 ;  /* 0x00029c1101007387 */ /* 0x000fe20000100800 */
[----:B------:R-:W-:-:S03]  /*19730*/  @!P0 IMAD.IADD R18, R18, 0x1, -R29 ;  /* 0x0000000112128824 */ /* 0x000fc600078e0a1d */
[----:B------:R-:W-:Y:S02]  /*19740*/  STL [R1+0x298], R19 ;  /* 0x0002981301007387 */ /* 0x000fe40000100800 */
[----:B------:R-:W-:Y:S02]  /*19750*/  @!P1 IMAD.IADD R21, R21, 0x1, -R29 ;  /* 0x0000000115159824 */ /* 0x000fe400078e0a1d */
[----:B------:R-:W-:Y:S04]  /*19760*/  STL [R1+0x278], R20 ;  /* 0x0002781401007387 */ /* 0x000fe80000100800 */
[----:B------:R-:W-:Y:S04]  /*19770*/  STL [R1+0x27c], R22 ;  /* 0x00027c1601007387 */ /* 0x000fe80000100800 */
[----:B------:R0:W-:Y:S04]  /*19780*/  STL [R1+0x288], R27 ;  /* 0x0002881b01007387 */ /* 0x0001e80000100800 */
[----:B------:R1:W-:Y:S04]  /*19790*/  STL [R1+0x280], R25 ;  /* 0x0002801901007387 */ /* 0x0003e80000100800 */
[----:B0-----:R-:W5:Y:S04]  /*197a0*/  LDL R27, [R1+0x22dc] ;  /* 0x0022dc00011b7983 */ /* 0x001f680000100800 */
[----:B-1----:R-:W5:Y:S04]  /*197b0*/  LDL.LU R25, [R1+0x244] ;  /* 0x0002440001197983 */ /* 0x002f680000300800 */
[----:B------:R-:W5:Y:S04]  /*197c0*/  LDL.LU R17, [R1+0x24c] ;  /* 0x00024c0001117983 */ /* 0x000f680000300800 */
[----:B------:R-:W5:Y:S04]  /*197d0*/  LDL.LU R19, [R1+0x248] ;  /* 0x0002480001137983 */ /* 0x000f680000300800 */
[----:B------:R-:W5:Y:S04]  /*197e0*/  LDL.LU R20, [R1+0x228] ;  /* 0x0002280001147983 */ /* 0x000f680000300800 */
[----:B------:R-:W5:Y:S01]  /*197f0*/  LDL.LU R22, [R1+0x22c] ;  /* 0x00022c0001167983 */ /* 0x000f620000300800 */
[----:B---3--:R-:W-:-:S02]  /*19800*/  ISETP.GT.U32.AND P2, PT, R29, R11, PT ;  /* 0x0000000b1d00720c */ /* 0x008fc40003f44070 */
[C---:B----4-:R-:W-:Y:S02]  /*19810*/  ISETP.GT.U32.AND P3, PT, R29.reuse, R12, PT ;  /* 0x0000000c1d00720c */ /* 0x050fe40003f64070 */
[C---:B--2---:R-:W-:Y:S02]  /*19820*/  ISETP.GT.U32.AND P4, PT, R29.reuse, R14, PT ;  /* 0x0000000e1d00720c */ /* 0x044fe40003f84070 */
[----:B------:R-:W-:-:S07]  /*19830*/  ISETP.GT.U32.AND P5, PT, R29, R15, PT ;  /* 0x0000000f1d00720c */ /* 0x000fce0003fa4070 */
[--C-:B------:R-:W-:Y:S01]  /*19840*/  @!P2 IMAD.IADD R11, R11, 0x1, -R29.reuse ;  /* 0x000000010b0ba824 */ /* 0x100fe200078e0a1d */
[C---:B------:R-:W-:Y:S01]  /*19850*/  ISETP.GT.U32.AND P2, PT, R29.reuse, R26, PT ;  /* 0x0000001a1d00720c */ /* 0x040fe20003f44070 */
[--C-:B------:R-:W-:Y:S01]  /*19860*/  @!P3 IMAD.IADD R12, R12, 0x1, -R29.reuse ;  /* 0x000000010c0cb824 */ /* 0x100fe200078e0a1d */
[C---:B------:R-:W-:Y:S02]  /*19870*/  ISETP.GT.U32.AND P6, PT, R29.reuse, R23, PT ;  /* 0x000000171d00720c */ /* 0x040fe40003fc4070 */
[C---:B------:R-:W-:Y:S01]  /*19880*/  ISETP.GT.U32.AND P3, PT, R29.reuse, R13, PT ;  /* 0x0000000d1d00720c */ /* 0x040fe20003f64070 */
[--C-:B------:R-:W-:Y:S01]  /*19890*/  @!P4 IMAD.IADD R14, R14, 0x1, -R29.reuse ;  /* 0x000000010e0ec824 */ /* 0x100fe200078e0a1d */
[C---:B------:R-:W-:Y:S02]  /*198a0*/  ISETP.GT.U32.AND P0, PT, R29.reuse, R16, PT ;  /* 0x000000101d00720c */ /* 0x040fe40003f04070 */
[----:B------:R-:W-:Y:S01]  /*198b0*/  ISETP.GT.U32.AND P4, PT, R29, R3, PT ;  /* 0x000000031d00720c */ /* 0x000fe20003f84070 */
[----:B------:R-:W-:Y:S01]  /*198c0*/  @!P5 IMAD.IADD R15, R15, 0x1, -R29 ;  /* 0x000000010f0fd824 */ /* 0x000fe200078e0a1d */
[----:B------:R-:W-:-:S02]  /*198d0*/  ISETP.GT.U32.AND P5, PT, R29, R18, PT ;  /* 0x000000121d00720c */ /* 0x000fc40003fa4070 */
[----:B------:R-:W-:Y:S01]  /*198e0*/  ISETP.GT.U32.AND P1, PT, R29, R2, PT ;  /* 0x000000021d00720c */ /* 0x000fe20003f24070 */
[--C-:B------:R-:W-:Y:S02]  /*198f0*/  @!P2 IMAD.IADD R26, R26, 0x1, -R29.reuse ;  /* 0x000000011a1aa824 */ /* 0x100fe400078e0a1d */
[--C-:B------:R-:W-:Y:S02]  /*19900*/  @!P6 IMAD.IADD R23, R23, 0x1, -R29.reuse ;  /* 0x000000011717e824 */ /* 0x100fe400078e0a1d */
[--C-:B------:R-:W-:Y:S01]  /*19910*/  @!P3 IMAD.IADD R13, R13, 0x1, -R29.reuse ;  /* 0x000000010d0db824 */ /* 0x100fe200078e0a1d */
[----:B------:R0:W-:Y:S01]  /*19920*/  STL [R1+0x284], R26 ;  /* 0x0002841a01007387 */ /* 0x0001e20000100800 */
[--C-:B------:R-:W-:Y:S01]  /*19930*/  @!P0 IMAD.IADD R16, R16, 0x1, -R29.reuse ;  /* 0x0000000110108824 */ /* 0x100fe200078e0a1d */
[----:B------:R-:W-:Y:S01]  /*19940*/  ISETP.GT.U32.AND P0, PT, R29, R21, PT ;  /* 0x000000151d00720c */ /* 0x000fe20003f04070 */
[--C-:B------:R-:W-:Y:S02]  /*19950*/  @!P4 IMAD.IADD R3, R3, 0x1, -R29.reuse ;  /* 0x000000010303c824 */ /* 0x100fe400078e0a1d */
[----:B------:R-:W-:-:S02]  /*19960*/  @!P5 IMAD.IADD R18, R18, 0x1, -R29 ;  /* 0x000000011212d824 */ /* 0x000fc400078e0a1d */
[--C-:B------:R-:W-:Y:S01]  /*19970*/  @!P1 IMAD.IADD R2, R2, 0x1, -R29.reuse ;  /* 0x0000000102029824 */ /* 0x100fe200078e0a1d */
[----:B------:R-:W-:Y:S01]  /*19980*/  ISETP.GT.U32.AND P1, PT, R29, R23, PT ;  /* 0x000000171d00720c */ /* 0x000fe20003f24070 */
[----:B0-----:R-:W2:Y:S04]  /*19990*/  LDL.LU R26, [R1+0x230] ;  /* 0x00023000011a7983 */ /* 0x001ea80000300800 */
[----:B------:R0:W-:Y:S04]  /*199a0*/  STL [R1+0x264], R13 ;  /* 0x0002640d01007387 */ /* 0x0001e80000100800 */
[----:B------:R-:W3:Y:S04]  /*199b0*/  LDL.LU R9, [R1+0x238] ;  /* 0x0002380001097983 */ /* 0x000ee80000300800 */
[----:B------:R-:W-:Y:S04]  /*199c0*/  STL [R1+0x268], R3 ;  /* 0x0002680301007387 */ /* 0x000fe80000100800 */
[----:B------:R-:W4:Y:S04]  /*199d0*/  LDL.LU R10, [R1+0x234] ;  /* 0x00023400010a7983 */ /* 0x000f280000300800 */
[----:B------:R1:W-:Y:S04]  /*199e0*/  STL [R1+0x26c], R18 ;  /* 0x00026c1201007387 */ /* 0x0003e80000100800 */
[----:B0-----:R-:W2:Y:S01]  /*199f0*/  LDL.LU R13, [R1+0x214] ;  /* 0x00021400010d7983 */ /* 0x001ea20000300800 */
[----:B------:R-:W-:-:S03]  /*19a00*/  @!P0 IMAD.IADD R21, R21, 0x1, -R29 ;  /* 0x0000000115158824 */ /* 0x000fc600078e0a1d */
[----:B-1----:R-:W2:Y:S01]  /*19a10*/  LDL.LU R18, [R1+0x218] ;  /* 0x0002180001127983 */ /* 0x002ea20000300800 */
[----:B------:R-:W-:-:S03]  /*19a20*/  @!P1 IMAD.IADD R23, R23, 0x1, -R29 ;  /* 0x0000000117179824 */ /* 0x000fc600078e0a1d */
[----:B------:R0:W-:Y:S04]  /*19a30*/  STL [R1+0x274], R21 ;  /* 0x0002741501007387 */ /* 0x0001e80000100800 */
[----:B0-----:R-:W2:Y:S04]  /*19a40*/  LDL.LU R21, [R1+0x21c] ;  /* 0x00021c0001157983 */ /* 0x001ea80000300800 */
[----:B------:R0:W-:Y:S04]  /*19a50*/  STL [R1+0x270], R23 ;  /* 0x0002701701007387 */ /* 0x0001e80000100800 */
[----:B0-----:R-:W2:Y:S01]  /*19a60*/  LDL.LU R23, [R1+0x224] ;  /* 0x0002240001177983 */ /* 0x001ea20000300800 */
[----:B-----5:R-:W-:-:S02]  /*19a70*/  ISETP.GT.U32.AND P6, PT, R29, R24, PT ;  /* 0x000000181d00720c */ /* 0x020fc40003fc4070 */
[C---:B------:R-:W-:Y:S02]  /*19a80*/  ISETP.GT.U32.AND P2, PT, R29.reuse, R11, PT ;  /* 0x0000000b1d00720c */ /* 0x040fe40003f44070 */
[C---:B------:R-:W-:Y:S02]  /*19a90*/  ISETP.GT.U32.AND P3, PT, R29.reuse, R12, PT ;  /* 0x0000000c1d00720c */ /* 0x040fe40003f64070 */
[----:B------:R-:W-:-:S07]  /*19aa0*/  ISETP.GT.U32.AND P4, PT, R29, R14, PT ;  /* 0x0000000e1d00720c */ /* 0x000fce0003f84070 */
[--C-:B------:R-:W-:Y:S02]  /*19ab0*/  @!P6 IMAD.IADD R24, R24, 0x1, -R29.reuse ;  /* 0x000000011818e824 */ /* 0x100fe400078e0a1d */
[----:B------:R-:W-:-:S03]  /*19ac0*/  @!P2 IMAD.IADD R11, R11, 0x1, -R29 ;  /* 0x000000010b0ba824 */ /* 0x000fc600078e0a1d */
[C---:B------:R-:W-:Y:S01]  /*19ad0*/  ISETP.GT.U32.AND P6, PT, R29.reuse, R24, PT ;  /* 0x000000181d00720c */ /* 0x040fe20003fc4070 */
[--C-:B------:R-:W-:Y:S01]  /*19ae0*/  @!P3 IMAD.IADD R12, R12, 0x1, -R29.reuse ;  /* 0x000000010c0cb824 */ /* 0x100fe200078e0a1d */
[C---:B------:R-:W-:Y:S02]  /*19af0*/  ISETP.GT.U32.AND P5, PT, R29.reuse, R15, PT ;  /* 0x0000000f1d00720c */ /* 0x040fe40003fa4070 */
[C---:B------:R-:W-:Y:S01]  /*19b00*/  ISETP.GT.U32.AND P0, PT, R29.reuse, R16, PT ;  /* 0x000000101d00720c */ /* 0x040fe20003f04070 */
[----:B------:R-:W-:Y:S01]  /*19b10*/  @!P4 IMAD.IADD R14, R14, 0x1, -R29 ;  /* 0x000000010e0ec824 */ /* 0x000fe200078e0a1d */
[C---:B------:R-:W-:Y:S02]  /*19b20*/  ISETP.GT.U32.AND P1, PT, R29.reuse, R2, PT ;  /* 0x000000021d00720c */ /* 0x040fe40003f24070 */
[C---:B------:R-:W-:Y:S02]  /*19b30*/  ISETP.GT.U32.AND P2, PT, R29.reuse, R25, PT ;  /* 0x000000191d00720c */ /* 0x040fe40003f44070 */
[----:B------:R-:W-:-:S02]  /*19b40*/  ISETP.GT.U32.AND P3, PT, R29, R17, PT ;  /* 0x000000111d00720c */ /* 0x000fc40003f64070 */
[----:B------:R-:W-:Y:S02]  /*19b50*/  IABS R3, R27 ;  /* 0x0000001b00037213 */ /* 0x000fe40000000000 */
[----:B------:R-:W-:Y:S01]  /*19b60*/  ISETP.GT.U32.AND P4, PT, R29, R19, PT ;  /* 0x000000131d00720c */ /* 0x000fe20003f84070 */
[----:B------:R-:W5:Y:S01]  /*19b70*/  LDL.LU R27, [R1+0x220] ;  /* 0x00022000011b7983 */ /* 0x000f620000300800 */
[--C-:B------:R-:W-:Y:S02]  /*19b80*/  @!P6 IMAD.IADD R24, R24, 0x1, -R29.reuse ;  /* 0x000000011818e824 */ /* 0x100fe400078e0a1d */
[----:B------:R-:W-:-:S03]  /*19b90*/  @!P5 IMAD.IADD R15, R15, 0x1, -R29 ;  /* 0x000000010f0fd824 */ /* 0x000fc600078e0a1d */
[--C-:B------:R-:W-:Y:S01]  /*19ba0*/  @!P2 IMAD.IADD R25, R25, 0x1, -R29.reuse ;  /* 0x000000011919a824 */ /* 0x100fe200078e0a1d */
[C---:B------:R-:W-:Y:S01]  /*19bb0*/  ISETP.GT.U32.AND P5, PT, R29.reuse, R20, PT ;  /* 0x000000141d00720c */ /* 0x040fe20003fa4070 */
[--C-:B------:R-:W-:Y:S01]  /*19bc0*/  @!P0 IMAD.IADD R16, R16, 0x1, -R29.reuse ;  /* 0x0000000110108824 */ /* 0x100fe200078e0a1d */
[----:B------:R-:W-:Y:S01]  /*19bd0*/  ISETP.GT.U32.AND P0, PT, R29, R22, PT ;  /* 0x000000161d00720c */ /* 0x000fe20003f04070 */
[--C-:B------:R-:W-:Y:S02]  /*19be0*/  @!P3 IMAD.IADD R17, R17, 0x1, -R29.reuse ;  /* 0x000000011111b824 */ /* 0x100fe400078e0a1d */
[--C-:B------:R-:W-:Y:S02]  /*19bf0*/  @!P4 IMAD.IADD R19, R19, 0x1, -R29.reuse ;  /* 0x000000011313c824 */ /* 0x100fe400078e0a1d */
[--C-:B------:R-:W-:Y:S01]  /*19c00*/  @!P1 IMAD.IADD R2, R2, 0x1, -R29.reuse ;  /* 0x0000000102029824 */ /* 0x100fe200078e0a1d */
[----:B------:R-:W-:Y:S05]  /*19c10*/  STL [R1+0x250], R11 ;  /* 0x0002500b01007387 */ /* 0x000fea0000100800 */
        /* <DEDUP_REMOVED lines=8> */
[----:B0-----:R-:W5:Y:S04]  /*19ca0*/  LDL.LU R24, [R1+0x200] ;  /* 0x0002000001187983 */ /* 0x001f680000300800 */
        /* <DEDUP_REMOVED lines=12> */
[----:B------:R-:W-:Y:S01]  /*19d70*/  ISETP.GT.U32.AND P2, PT, R29, R17, PT ;  /* 0x000000111d00720c */ /* 0x000fe20003f44070 */
[--C-:B------:R-:W-:Y:S01]  /*19d80*/  @!P3 IMAD.IADD R13, R13, 0x1, -R29.reuse ;  /* 0x000000010d0db824 */ /* 0x100fe200078e0a1d */
[C---:B------:R-:W-:Y:S02]  /*19d90*/  ISETP.GT.U32.AND P3, PT, R29.reuse, R19, PT ;  /* 0x000000131d00720c */ /* 0x040fe40003f64070 */
[C---:B------:R-:W-:Y:S01]  /*19da0*/  ISETP.GT.U32.AND P5, PT, R29.reuse, R21, PT ;  /* 0x000000151d00720c */ /* 0x040fe20003fa4070 */
[----:B------:R-:W-:Y:S01]  /*19db0*/  @!P4 IMAD.IADD R18, R18, 0x1, -R29 ;  /* 0x000000011212c824 */ /* 0x000fe200078e0a1d */
[----:B------:R-:W-:-:S03]  /*19dc0*/  ISETP.GT.U32.AND P4, PT, R29, R20, PT ;  /* 0x000000141d00720c */ /* 0x000fc60003f84070 */
[--C-:B------:R-:W-:Y:S02]  /*19dd0*/  @!P1 IMAD.IADD R26, R26, 0x1, -R29.reuse ;  /* 0x000000011a1a9824 */ /* 0x100fe400078e0a1d */
[--C-:B------:R-:W-:Y:S01]  /*19de0*/  @!P6 IMAD.IADD R25, R25, 0x1, -R29.reuse ;  /* 0x000000011919e824 */ /* 0x100fe200078e0a1d */
[----:B------:R-:W-:Y:S01]  /*19df0*/  ISETP.GT.U32.AND P0, PT, R29, R23, PT ;  /* 0x000000171d00720c */ /* 0x000fe20003f04070 */
[----:B------:R-:W-:-:S04]  /*19e00*/  @!P2 IMAD.IADD R17, R17, 0x1, -R29 ;  /* 0x000000011111a824 */ /* 0x000fc800078e0a1d */
[--C-:B------:R-:W-:Y:S01]  /*19e10*/  @!P5 IMAD.IADD R21, R21, 0x1, -R29.reuse ;  /* 0x000000011515d824 */ /* 0x100fe200078e0a1d */
[----:B------:R-:W-:Y:S01]  /*19e20*/  ISETP.GT.U32.AND P5, PT, R29, R22, PT ;  /* 0x000000161d00720c */ /* 0x000fe20003fa4070 */
[----:B------:R0:W-:Y:S01]  /*19e30*/  STL [R1+0x244], R25 ;  /* 0x0002441901007387 */ /* 0x0001e20000100800 */
[--C-:B------:R-:W-:Y:S02]  /*19e40*/  @!P3 IMAD.IADD R19, R19, 0x1, -R29.reuse ;  /* 0x000000011313b824 */ /* 0x100fe400078e0a1d */
[----:B------:R-:W-:-:S03]  /*19e50*/  @!P4 IMAD.IADD R20, R20, 0x1, -R29 ;  /* 0x000000011414c824 */ /* 0x000fc600078e0a1d */
[--C-:B------:R-:W-:Y:S01]  /*19e60*/  @!P0 IMAD.IADD R23, R23, 0x1, -R29.reuse ;  /* 0x0000000117178824 */ /* 0x100fe200078e0a1d */
[----:B------:R-:W-:Y:S01]  /*19e70*/  ISETP.GT.U32.AND P0, PT, R29, R26, PT ;  /* 0x0000001a1d00720c */ /* 0x000fe20003f04070 */
[----:B0-----:R-:W2:Y:S04]  /*19e80*/  LDL.LU R25, [R1+0x1ec] ;  /* 0x0001ec0001197983 */ /* 0x001ea80000300800 */
[----:B------:R0:W-:Y:S04]  /*19e90*/  STL [R1+0x24c], R17 ;  /* 0x00024c1101007387 */ /* 0x0001e80000100800 */
[----:B------:R-:W3:Y:S04]  /*19ea0*/  LDL.LU R11, [R1+0x1f0] ;  /* 0x0001f000010b7983 */ /* 0x000ee80000300800 */
[----:B------:R1:W-:Y:S04]  /*19eb0*/  STL [R1+0x248], R19 ;  /* 0x0002481301007387 */ /* 0x0003e80000100800 */
[----:B------:R-:W4:Y:S04]  /*19ec0*/  LDL.LU R2, [R1+0x1f4] ;  /* 0x0001f40001027983 */ /* 0x000f280000300800 */
[----:B------:R-:W-:Y:S04]  /*19ed0*/  STL [R1+0x228], R20 ;  /* 0x0002281401007387 */ /* 0x000fe80000100800 */
[----:B0-----:R-:W2:Y:S01]  /*19ee0*/  LDL.LU R17, [R1+0x1fc] ;  /* 0x0001fc0001117983 */ /* 0x001ea20000300800 */
[----:B------:R-:W-:-:S02]  /*19ef0*/  @!P5 IMAD.IADD R22, R22, 0x1, -R29 ;  /* 0x000000011616d824 */ /* 0x000fc400078e0a1d */
[----:B------:R-:W-:Y:S01]  /*19f00*/  @!P0 IMAD.IADD R26, R26, 0x1, -R29 ;  /* 0x000000011a1a8824 */ /* 0x000fe200078e0a1d */
[----:B-1----:R-:W2:Y:S04]  /*19f10*/  LDL.LU R19, [R1+0x1f8] ;  /* 0x0001f80001137983 */ /* 0x002ea80000300800 */
[----:B------:R-:W-:Y:S04]  /*19f20*/  STL [R1+0x22c], R22 ;  /* 0x00022c1601007387 */ /* 0x000fe80000100800 */
[----:B------:R0:W-:Y:S04]  /*19f30*/  STL [R1+0x230], R26 ;  /* 0x0002301a01007387 */ /* 0x0001e80000100800 */
[----:B0-----:R-:W2:Y:S04]  /*19f40*/  LDL.LU R26, [R1+0x1d8] ;  /* 0x0001d800011a7983 */ /* 0x001ea80000300800 */
[----:B------:R-:W2:Y:S01]  /*19f50*/  LDL.LU R20, [R1+0x1dc] ;  /* 0x0001dc0001147983 */ /* 0x000ea20000300800 */
[----:B-----5:R-:W-:-:S02]  /*19f60*/  ISETP.GT.U32.AND P1, PT, R29, R27, PT ;  /* 0x0000001b1d00720c */ /* 0x020fc40003f24070 */
[----:B------:R-:W-:Y:S01]  /*19f70*/  ISETP.GT.U32.AND P2, PT, R29, R10, PT ;  /* 0x0000000a1d00720c */ /* 0x000fe20003f44070 */
[----:B------:R-:W5:Y:S10]  /*19f80*/  LDL.LU R22, [R1+0x1e0] ;  /* 0x0001e00001167983 */ /* 0x000f740000300800 */
[----:B------:R-:W-:Y:S01]  /*19f90*/  @!P1 IMAD.IADD R27, R27, 0x1, -R29 ;  /* 0x000000011b1b9824 */ /* 0x000fe200078e0a1d */
[----:B------:R-:W-:-:S02]  /*19fa0*/  ISETP.GT.U32.AND P1, PT, R29, R9, PT ;  /* 0x000000091d00720c */ /* 0x000fc40003f24070 */
[C---:B------:R-:W-:Y:S02]  /*19fb0*/  ISETP.GT.U32.AND P3, PT, R29.reuse, R13, PT ;  /* 0x0000000d1d00720c */ /* 0x040fe40003f64070 */
[C---:B------:R-:W-:Y:S02]  /*19fc0*/  ISETP.GT.U32.AND P0, PT, R29.reuse, R27, PT ;  /* 0x0000001b1d00720c */ /* 0x040fe40003f04070 */
[----:B------:R-:W-:Y:S01]  /*19fd0*/  ISETP.GT.U32.AND P4, PT, R29, R18, PT ;  /* 0x000000121d00720c */ /* 0x000fe20003f84070 */
[----:B------:R-:W-:-:S06]  /*19fe0*/  @!P2 IMAD.IADD R10, R10, 0x1, -R29 ;  /* 0x000000010a0aa824 */ /* 0x000fcc00078e0a1d */
[--C-:B------:R-:W-:Y:S01]  /*19ff0*/  @!P1 IMAD.IADD R9, R9, 0x1, -R29.reuse ;  /* 0x0000000109099824 */ /* 0x100fe200078e0a1d */
[C---:B------:R-:W-:Y:S02]  /*1a000*/  ISETP.GT.U32.AND P1, PT, R29.reuse, R24, PT ;  /* 0x000000181d00720c */ /* 0x040fe40003f24070 */
[C---:B------:R-:W-:Y:S02]  /*1a010*/  ISETP.GT.U32.AND P2, PT, R29.reuse, R12, PT ;  /* 0x0000000c1d00720c */ /* 0x040fe40003f44070 */
[----:B------:R-:W-:Y:S01]  /*1a020*/  ISETP.GT.U32.AND P5, PT, R29, R21, PT ;  /* 0x000000151d00720c */ /* 0x000fe20003fa4070 */
[--C-:B------:R-:W-:Y:S02]  /*1a030*/  @!P0 IMAD.IADD R27, R27, 0x1, -R29.reuse ;  /* 0x000000011b1b8824 */ /* 0x100fe400078e0a1d */
[--C-:B------:R-:W-:Y:S01]  /*1a040*/  @!P3 IMAD.IADD R13, R13, 0x1, -R29.reuse ;  /* 0x000000010d0db824 */ /* 0x100fe200078e0a1d */
[C---:B------:R-:W-:Y:S01]  /*1a050*/  ISETP.GT.U32.AND P3, PT, R29.reuse, R14, PT ;  /* 0x0000000e1d00720c */ /* 0x040fe20003f64070 */
[----:B------:R-:W-:Y:S01]  /*1a060*/  @!P4 IMAD.IADD R18, R18, 0x1, -R29 ;  /* 0x000000011212c824 */ /* 0x000fe200078e0a1d */
[----:B------:R-:W-:-:S03]  /*1a070*/  ISETP.GT.U32.AND P4, PT, R29, R15, PT ;  /* 0x0000000f1d00720c */ /* 0x000fc60003f84070 */
[--C-:B------:R-:W-:Y:S01]  /*1a080*/  @!P1 IMAD.IADD R24, R24, 0x1, -R29.reuse ;  /* 0x0000000118189824 */ /* 0x100fe200078e0a1d */
[----:B------:R-:W-:Y:S01]  /*1a090*/  ISETP.GT.U32.AND P6, PT, R29, R23, PT ;  /* 0x000000171d00720c */ /* 0x000fe20003fc4070 */
[--C-:B------:R-:W-:Y:S02]  /*1a0a0*/  @!P2 IMAD.IADD R12, R12, 0x1, -R29.reuse ;  /* 0x000000010c0ca824 */ /* 0x100fe400078e0a1d */
[--C-:B------:R-:W-:Y:S01]  /*1a0b0*/  @!P5 IMAD.IADD R21, R21, 0x1, -R29.reuse ;  /* 0x000000011515d824 */ /* 0x100fe200078e0a1d */
[----:B------:R-:W-:Y:S01]  /*1a0c0*/  ISETP.GT.U32.AND P5, PT, R29, R16, PT ;  /* 0x000000101d00720c */ /* 0x000fe20003fa4070 */
[----:B------:R-:W-:Y:S02]  /*1a0d0*/  STL [R1+0x238], R9 ;  /* 0x0002380901007387 */ /* 0x000fe40000100800 */
[--C-:B------:R-:W-:Y:S02]  /*1a0e0*/  @!P3 IMAD.IADD R14, R14, 0x1, -R29.reuse ;  /* 0x000000010e0eb824 */ /* 0x100fe400078e0a1d */
[--C-:B------:R-:W-:Y:S01]  /*1a0f0*/  @!P4 IMAD.IADD R15, R15, 0x1, -R29.reuse ;  /* 0x000000010f0fc824 */ /* 0x100fe200078e0a1d */
[----:B------:R-:W-:Y:S03]  /*1a100*/  STL [R1+0x234], R10 ;  /* 0x0002340a01007387 */ /* 0x000fe60000100800 */
[--C-:B------:R-:W-:Y:S01]  /*1a110*/  @!P6 IMAD.IADD R23, R23, 0x1, -R29.reuse ;  /* 0x000000011717e824 */ /* 0x100fe200078e0a1d */
[----:B------:R-:W-:Y:S04]  /*1a120*/  STL [R1+0x214], R13 ;  /* 0x0002140d01007387 */ /* 0x000fe80000100800 */
[----:B------:R-:W-:Y:S04]  /*1a130*/  STL [R1+0x218], R18 ;  /* 0x0002181201007387 */ /* 0x000fe80000100800 */
[----:B------:R-:W-:Y:S04]  /*1a140*/  STL [R1+0x21c], R21 ;  /* 0x00021c1501007387 */ /* 0x000fe80000100800 */
[----:B------:R0:W-:Y:S01]  /*1a150*/  STL [R1+0x220], R27 ;  /* 0x0002201b01007387 */ /* 0x0001e20000100800 */
[----:B------:R-:W-:-:S03]  /*1a160*/  @!P5 IMAD.IADD R16, R16, 0x1, -R29 ;  /* 0x000000011010d824 */ /* 0x000fc600078e0a1d */
[----:B------:R1:W-:Y:S04]  /*1a170*/  STL [R1+0x224], R23 ;  /* 0x0002241701007387 */ /* 0x0003e80000100800 */
[----:B0-----:R-:W5:Y:S04]  /*1a180*/  LDL.LU R27, [R1+0x1e8] ;  /* 0x0001e800011b7983 */ /* 0x001f680000300800 */
[----:B------:R-:W5:Y:S04]  /*1a190*/  LDL.LU R13, [R1+0x1e4] ;  /* 0x0001e400010d7983 */ /* 0x000f680000300800 */
[----:B------:R-:W5:Y:S04]  /*1a1a0*/  LDL.LU R18, [R1+0x1c0] ;  /* 0x0001c00001127983 */ /* 0x000f680000300800 */
[----:B------:R-:W5:Y:S04]  /*1a1b0*/  LDL.LU R21, [R1+0x1c4] ;  /* 0x0001c40001157983 */ /* 0x000f680000300800 */
[----:B-1----:R-:W5:Y:S01]  /*1a1c0*/  LDL.LU R23, [R1+0x1c8] ;  /* 0x0001c80001177983 */ /* 0x002f620000300800 */
[----:B---3--:R-:W-:-:S02]  /*1a1d0*/  ISETP.GT.U32.AND P0, PT, R29, R11, PT ;  /* 0x0000000b1d00720c */ /* 0x008fc40003f04070 */
[C---:B----4-:R-:W-:Y:S02]  /*1a1e0*/  ISETP.GT.U32.AND P1, PT, R29.reuse, R2, PT ;  /* 0x000000021d00720c */ /* 0x050fe40003f24070 */
[----:B--2---:R-:W-:-:S09]  /*1a1f0*/  ISETP.GT.U32.AND P2, PT, R29, R17, PT ;  /* 0x000000111d00720c */ /* 0x004fd20003f44070 */
[--C-:B------:R-:W-:Y:S01]  /*1a200*/  @!P0 IMAD.IADD R11, R11, 0x1, -R29.reuse ;  /* 0x000000010b0b8824 */ /* 0x100fe200078e0a1d */
[C---:B------:R-:W-:Y:S02]  /*1a210*/  ISETP.GT.U32.AND P0, PT, R29.reuse, R24, PT ;  /* 0x000000181d00720c */ /* 0x040fe40003f04070 */
[C---:B------:R-:W-:Y:S01]  /*1a220*/  ISETP.GT.U32.AND P3, PT, R29.reuse, R19, PT ;  /* 0x000000131d00720c */ /* 0x040fe20003f64070 */
[--C-:B------:R-:W-:Y:S01]  /*1a230*/  @!P1 IMAD.IADD R2, R2, 0x1, -R29.reuse ;  /* 0x0000000102029824 */ /* 0x100fe200078e0a1d */
[C---:B------:R-:W-:Y:S02]  /*1a240*/  ISETP.GT.U32.AND P1, PT, R29.reuse, R12, PT ;  /* 0x0000000c1d00720c */ /* 0x040fe40003f24070 */
[----:B------:R-:W-:Y:S01]  /*1a250*/  ISETP.GT.U32.AND P6, PT, R29, R25, PT ;  /* 0x000000191d00720c */ /* 0x000fe20003fc4070 */
[----:B------:R-:W-:Y:S01]  /*1a260*/  @!P2 IMAD.IADD R17, R17, 0x1, -R29 ;  /* 0x000000011111a824 */ /* 0x000fe200078e0a1d */
[C---:B------:R-:W-:Y:S02]  /*1a270*/  ISETP.GT.U32.AND P2, PT, R29.reuse, R14, PT ;  /* 0x0000000e1d00720c */ /* 0x040fe40003f44070 */
[----:B------:R-:W-:-:S03]  /*1a280*/  ISETP.GT.U32.AND P4, PT, R29, R26, PT ;  /* 0x0000001a1d00720c */ /* 0x000fc60003f84070 */
[--C-:B------:R-:W-:Y:S01]  /*1a290*/  @!P0 IMAD.IADD R24, R24, 0x1, -R29.reuse ;  /* 0x0000000118188824 */ /* 0x100fe200078e0a1d */
[----:B------:R-:W-:Y:S01]  /*1a2a0*/  ISETP.GT.U32.AND P5, PT, R29, R20, PT ;  /* 0x000000141d00720c */ /* 0x000fe20003fa4070 */
[--C-:B------:R-:W-:Y:S01]  /*1a2b0*/  @!P3 IMAD.IADD R19, R19, 0x1, -R29.reuse ;  /* 0x000000011313b824 */ /* 0x100fe200078e0a1d */
[C---:B------:R-:W-:Y:S01]  /*1a2c0*/  ISETP.GT.U32.AND P3, PT, R29.reuse, R15, PT ;  /* 0x0000000f1d00720c */ /* 0x040fe20003f64070 */
[--C-:B------:R-:W-:Y:S01]  /*1a2d0*/  @!P1 IMAD.IADD R12, R12, 0x1, -R29.reuse ;  /* 0x000000010c0c9824 */ /* 0x100fe200078e0a1d */
[----:B------:R0:W-:Y:S03]  /*1a2e0*/  STL [R1+0x200], R24 ;  /* 0x0002001801007387 */ /* 0x0001e60000100800 */
[--C-:B------:R-:W-:Y:S02]  /*1a2f0*/  @!P2 IMAD.IADD R14, R14, 0x1, -R29.reuse ;  /* 0x000000010e0ea824 */ /* 0x100fe400078e0a1d */
[--C-:B------:R-:W-:Y:S01]  /*1a300*/  @!P4 IMAD.IADD R26, R26, 0x1, -R29.reuse ;  /* 0x000000011a1ac824 */ /* 0x100fe200078e0a1d */
[----:B------:R-:W-:Y:S01]  /*1a310*/  ISETP.GT.U32.AND P4, PT, R29, R16, PT ;  /* 0x000000101d00720c */ /* 0x000fe20003f84070 */
[--C-:B------:R-:W-:Y:S01]  /*1a320*/  @!P6 IMAD.IADD R25, R25, 0x1, -R29.reuse ;  /* 0x000000011919e824 */ /* 0x100fe200078e0a1d */
[----:B0-----:R-:W2:Y:S04]  /*1a330*/  LDL.LU R24, [R1+0x1d4] ;  /* 0x0001d40001187983 */ /* 0x001ea80000300800 */
[----:B------:R-:W3:Y:S01]  /*1a340*/  LDL.LU R8, [R1+0x1d0] ;  /* 0x0001d00001087983 */ /* 0x000ee20000300800 */
[----:B------:R-:W-:-:S03]  /*1a350*/  @!P5 IMAD.IADD R20, R20, 0x1, -R29 ;  /* 0x000000011414d824 */ /* 0x000fc600078e0a1d */
[----:B------:R0:W-:Y:S01]  /*1a360*/  STL [R1+0x204], R12 ;  /* 0x0002040c01007387 */ /* 0x0001e20000100800 */
[----:B------:R-:W-:-:S03]  /*1a370*/  ISETP.GT.U32.AND P5, PT, R29, R25, PT ;  /* 0x000000191d00720c */ /* 0x000fc60003fa4070 */
[----:B------:R-:W4:Y:S04]  /*1a380*/  LDL.LU R9, [R1+0x1a8] ;  /* 0x0001a80001097983 */ /* 0x000f280000300800 */
[----:B------:R1:W-:Y:S01]  /*1a390*/  STL [R1+0x208], R14 ;  /* 0x0002080e01007387 */ /* 0x0003e20000100800 */
[----:B------:R-:W-:-:S03]  /*1a3a0*/  ISETP.GT.U32.AND P0, PT, R29, R11, PT ;  /* 0x0000000b1d00720c */ /* 0x000fc60003f04070 */
[----:B0-----:R-:W2:Y:S01]  /*1a3b0*/  LDL.LU R12, [R1+0x1ac] ;  /* 0x0001ac00010c7983 */ /* 0x001ea20000300800 */
[C---:B------:R-:W-:Y:S01]  /*1a3c0*/  ISETP.GT.U32.AND P1, PT, R29.reuse, R2, PT ;  /* 0x000000021d00720c */ /* 0x040fe20003f24070 */
[--C-:B------:R-:W-:Y:S01]  /*1a3d0*/  @!P4 IMAD.IADD R16, R16, 0x1, -R29.reuse ;  /* 0x000000011010c824 */ /* 0x100fe200078e0a1d */
[----:B------:R-:W-:Y:S01]  /*1a3e0*/  ISETP.GT.U32.AND P2, PT, R29, R17, PT ;  /* 0x000000111d00720c */ /* 0x000fe20003f44070 */
[----:B-1----:R-:W2:Y:S01]  /*1a3f0*/  LDL.LU R14, [R1+0x1b0] ;  /* 0x0001b000010e7983 */ /* 0x002ea20000300800 */
[--C-:B------:R-:W-:Y:S01]  /*1a400*/  @!P3 IMAD.IADD R15, R15, 0x1, -R29.reuse ;  /* 0x000000010f0fb824 */ /* 0x100fe200078e0a1d */
[C---:B------:R-:W-:Y:S02]  /*1a410*/  ISETP.GT.U32.AND P4, PT, R29.reuse, R26, PT ;  /* 0x0000001a1d00720c */ /* 0x040fe40003f84070 */
[----:B------:R-:W-:Y:S01]  /*1a420*/  ISETP.GT.U32.AND P3, PT, R29, R19, PT ;  /* 0x000000131d00720c */ /* 0x000fe20003f64070 */
[--C-:B------:R-:W-:Y:S01]  /*1a430*/  @!P5 IMAD.IADD R25, R25, 0x1, -R29.reuse ;  /* 0x000000011919d824 */ /* 0x100fe200078e0a1d */
[----:B------:R0:W-:Y:S01]  /*1a440*/  STL [R1+0x210], R15 ;  /* 0x0002100f01007387 */ /* 0x0001e20000100800 */
[----:B------:R-:W-:-:S03]  /*1a450*/  @!P0 IMAD.IADD R11, R11, 0x1, -R29 ;  /* 0x000000010b0b8824 */ /* 0x000fc600078e0a1d */
[--C-:B------:R-:W-:Y:S02]  /*1a460*/  @!P1 IMAD.IADD R2, R2, 0x1, -R29.reuse ;  /* 0x0000000102029824 */ /* 0x100fe400078e0a1d */
[--C-:B------:R-:W-:Y:S01]  /*1a470*/  @!P2 IMAD.IADD R17, R17, 0x1, -R29.reuse ;  /* 0x000000011111a824 */ /* 0x100fe200078e0a1d */
[----:B0-----:R-:W2:Y:S02]  /*1a480*/  LDL.LU R15, [R1+0x1bc] ;  /* 0x0001bc00010f7983 */ /* 0x001ea40000300800 */
[--C-:B------:R-:W-:Y:S02]  /*1a490*/  @!P4 IMAD.IADD R26, R26, 0x1, -R29.reuse ;  /* 0x000000011a1ac824 */ /* 0x100fe400078e0a1d */
[----:B------:R0:W-:Y:S01]  /*1a4a0*/  STL [R1+0x20c], R16 ;  /* 0x00020c1001007387 */ /* 0x0001e20000100800 */
[----:B------:R-:W-:-:S03]  /*1a4b0*/  @!P3 IMAD.IADD R19, R19, 0x1, -R29 ;  /* 0x000000011313b824 */ /* 0x000fc600078e0a1d */
[----:B0-----:R-:W2:Y:S04]  /*1a4c0*/  LDL.LU R16, [R1+0x1b8] ;  /* 0x0001b80001107983 */ /* 0x001ea80000300800 */
[----:B------:R0:W-:Y:S04]  /*1a4d0*/  STL [R1+0x1ec], R25 ;  /* 0x0001ec1901007387 */ /* 0x0001e80000100800 */
[----:B0-----:R-:W2:Y:S04]  /*1a4e0*/  LDL.LU R25, [R1+0x190] ;  /* 0x0001900001197983 */ /* 0x001ea80000300800 */
[----:B------:R-:W-:Y:S04]  /*1a4f0*/  STL [R1+0x1f0], R11 ;  /* 0x0001f00b01007387 */ /* 0x000fe80000100800 */
[----:B------:R-:W-:Y:S04]  /*1a500*/  STL [R1+0x1f4], R2 ;  /* 0x0001f40201007387 */ /* 0x000fe80000100800 */
[----:B------:R-:W-:Y:S04]  /*1a510*/  STL [R1+0x1fc], R17 ;  /* 0x0001fc1101007387 */ /* 0x000fe80000100800 */
[----:B------:R0:W-:Y:S04]  /*1a520*/  STL [R1+0x1d8], R26 ;  /* 0x0001d81a01007387 */ /* 0x0001e80000100800 */
[----:B------:R1:W-:Y:S04]  /*1a530*/  STL [R1+0x1f8], R19 ;  /* 0x0001f81301007387 */ /* 0x0003e80000100800 */
[----:B0-----:R-:W2:Y:S01]  /*1a540*/  LDL R26, [R1+0xbdc] ;  /* 0x000bdc00011a7983 */ /* 0x001ea20000100800 */
[----:B-----5:R-:W-:-:S02]  /*1a550*/  ISETP.GT.U32.AND P6, PT, R29, R22, PT ;  /* 0x000000161d00720c */ /* 0x020fc40003fc4070 */
[C---:B------:R-:W-:Y:S01]  /*1a560*/  ISETP.GT.U32.AND P0, PT, R29.reuse, R27, PT ;  /* 0x0000001b1d00720c */ /* 0x040fe20003f04070 */
[----:B------:R-:W5:Y:S01]  /*1a570*/  LDL.LU R17, [R1+0x194] ;  /* 0x0001940001117983 */ /* 0x000f620000300800 */
[----:B------:R-:W-:-:S09]  /*1a580*/  ISETP.GT.U32.AND P1, PT, R29, R13, PT ;  /* 0x0000000d1d00720c */ /* 0x000fd20003f24070 */
[----:B------:R-:W-:-:S05]  /*1a590*/  @!P6 IMAD.IADD R22, R22, 0x1, -R29 ;  /* 0x000000011616e824 */ /* 0x000fca00078e0a1d */
[C---:B------:R-:W-:Y:S02]  /*1a5a0*/  ISETP.GT.U32.AND P6, PT, R29.reuse, R22, PT ;  /* 0x000000161d00720c */ /* 0x040fe40003fc4070 */
[----:B------:R-:W-:Y:S01]  /*1a5b0*/  ISETP.GT.U32.AND P2, PT, R29, R18, PT ;  /* 0x000000121d00720c */ /* 0x000fe20003f44070 */
[--C-:B------:R-:W-:Y:S01]  /*1a5c0*/  @!P0 IMAD.IADD R27, R27, 0x1, -R29.reuse ;  /* 0x000000011b1b8824 */ /* 0x100fe200078e0a1d */
[----:B------:R-:W-:Y:S01]  /*1a5d0*/  ISETP.GT.U32.AND P3, PT, R29, R21, PT ;  /* 0x000000151d00720c */ /* 0x000fe20003f64070 */
[----:B------:R-:W-:Y:S01]  /*1a5e0*/  @!P1 IMAD.IADD R13, R13, 0x1, -R29 ;  /* 0x000000010d0d9824 */ /* 0x000fe200078e0a1d */
[----:B------:R-:W-:-:S07]  /*1a5f0*/  ISETP.GT.U32.AND P5, PT, R29, R20, PT ;  /* 0x000000141d00720c */ /* 0x000fce0003fa4070 */
[--C-:B------:R-:W-:Y:S02]  /*1a600*/  @!P6 IMAD.IADD R22, R22, 0x1, -R29.reuse ;  /* 0x000000011616e824 */ /* 0x100fe400078e0a1d */
[--C-:B------:R-:W-:Y:S02]  /*1a610*/  @!P2 IMAD.IADD R18, R18, 0x1, -R29.reuse ;  /* 0x000000011212a824 */ /* 0x100fe400078e0a1d */
[--C-:B------:R-:W-:Y:S02]  /*1a620*/  @!P3 IMAD.IADD R21, R21, 0x1, -R29.reuse ;  /* 0x000000011515b824 */ /* 0x100fe400078e0a1d */
[----:B------:R-:W-:Y:S01]  /*1a630*/  @!P5 IMAD.IADD R20, R20, 0x1, -R29 ;  /* 0x000000011414d824 */ /* 0x000fe200078e0a1d */
[----:B------:R-:W-:-:S04]  /*1a640*/  ISETP.GT.U32.AND P4, PT, R29, R23, PT ;  /* 0x000000171d00720c */ /* 0x000fc80003f84070 */
[----:B------:R0:W-:Y:S04]  /*1a650*/  STL [R1+0x1dc], R20 ;  /* 0x0001dc1401007387 */ /* 0x0001e80000100800 */
[----:B-1----:R-:W5:Y:S04]  /*1a660*/  LDL.LU R19, [R1+0x19c] ;  /* 0x00019c0001137983 */ /* 0x002f680000300800 */
[----:B------:R1:W-:Y:S04]  /*1a670*/  STL [R1+0x1e0], R22 ;  /* 0x0001e01601007387 */ /* 0x0003e80000100800 */
[----:B0-----:R-:W5:Y:S04]  /*1a680*/  LDL.LU R20, [R1+0x1a4] ;  /* 0x0001a40001147983 */ /* 0x001f680000300800 */
[----:B-1----:R-:W5:Y:S01]  /*1a690*/  LDL.LU R22, [R1+0x1a0] ;  /* 0x0001a00001167983 */ /* 0x002f620000300800 */
[----:B------:R-:W-:Y:S01]  /*1a6a0*/  @!P4 IMAD.IADD R23, R23, 0x1, -R29 ;  /* 0x000000011717c824 */ /* 0x000fe200078e0a1d */
[----:B---3--:R-:W-:-:S02]  /*1a6b0*/  ISETP.GT.U32.AND P6, PT, R29, R8, PT ;  /* 0x000000081d00720c */ /* 0x008fc40003fc4070 */
[C---:B----4-:R-:W-:Y:S02]  /*1a6c0*/  ISETP.GT.U32.AND P0, PT, R29.reuse, R9, PT ;  /* 0x000000091d00720c */ /* 0x050fe40003f04070 */
[C---:B--2---:R-:W-:Y:S02]  /*1a6d0*/  ISETP.GT.U32.AND P1, PT, R29.reuse, R12, PT ;  /* 0x0000000c1d00720c */ /* 0x044fe40003f24070 */
[----:B------:R-:W-:-:S07]  /*1a6e0*/  ISETP.GT.U32.AND P2, PT, R29, R14, PT ;  /* 0x0000000e1d00720c */ /* 0x000fce0003f44070 */
[--C-:B------:R-:W-:Y:S01]  /*1a6f0*/  @!P6 IMAD.IADD R8, R8, 0x1, -R29.reuse ;  /* 0x000000010808e824 */ /* 0x100fe200078e0a1d */
[----:B------:R-:W-:Y:S01]  /*1a700*/  ISETP.GT.U32.AND P6, PT, R29, R27, PT ;  /* 0x0000001b1d00720c */ /* 0x000fe20003fc4070 */
[--C-:B------:R-:W-:Y:S01]  /*1a710*/  @!P0 IMAD.IADD R9, R9, 0x1, -R29.reuse ;  /* 0x0000000109098824 */ /* 0x100fe200078e0a1d */
        /* <DEDUP_REMOVED lines=8> */
[--C-:B------:R-:W-:Y:S02]  /*1a7a0*/  @!P1 IMAD.IADD R18, R18, 0x1, -R29.reuse ;  /* 0x0000000112129824 */ /* 0x100fe400078e0a1d */
[----:B------:R-:W-:-:S10]  /*1a7b0*/  @!P2 IMAD.IADD R21, R21, 0x1, -R29 ;  /* 0x000000011515a824 */ /* 0x000fd400078e0a1d */
[--C-:B------:R-:W-:Y:S01]  /*1a7c0*/  @!P3 IMAD.IADD R15, R15, 0x1, -R29.reuse ;  /* 0x000000010f0fb824 */ /* 0x100fe200078e0a1d */
[----:B------:R-:W-:Y:S02]  /*1a7d0*/  ISETP.GT.U32.AND P3, PT, R29, R23, PT ;  /* 0x000000171d00720c */ /* 0x000fe40003f64070 */
[----:B------:R-:W-:Y:S02]  /*1a7e0*/  IABS R2, R26 ;  /* 0x0000001a00027213 */ /* 0x000fe40000000000 */
[----:B------:R-:W2:Y:S04]  /*1a7f0*/  LDL.LU R26, [R1+0x174] ;  /* 0x00017400011a7983 */ /* 0x000ea80000300800 */
[----:B------:R0:W-:Y:S04]  /*1a800*/  STL [R1+0x1e8], R27 ;  /* 0x0001e81b01007387 */ /* 0x0001e80000100800 */
[----:B0-----:R-:W3:Y:S04]  /*1a810*/  LDL.LU R27, [R1+0x178] ;  /* 0x00017800011b7983 */ /* 0x001ee80000300800 */
[----:B------:R0:W-:Y:S04]  /*1a820*/  STL [R1+0x1e4], R13 ;  /* 0x0001e40d01007387 */ /* 0x0001e80000100800 */
[----:B------:R-:W4:Y:S04]  /*1a830*/  LDL.LU R10, [R1+0x17c] ;  /* 0x00017c00010a7983 */ /* 0x000f280000300800 */
[----:B------:R1:W-:Y:S04]  /*1a840*/  STL [R1+0x1c0], R18 ;  /* 0x0001c01201007387 */ /* 0x0003e80000100800 */
[----:B------:R-:W2:Y:S04]  /*1a850*/  LDL.LU R11, [R1+0x18c] ;  /* 0x00018c00010b7983 */ /* 0x000ea80000300800 */
[----:B------:R1:W-:Y:S04]  /*1a860*/  STL [R1+0x1c4], R21 ;  /* 0x0001c41501007387 */ /* 0x0003e80000100800 */
[----:B0-----:R-:W3:Y:S04]  /*1a870*/  LDL.LU R13, [R1+0x184] ;  /* 0x00018400010d7983 */ /* 0x001ee80000300800 */
[----:B-1----:R-:W3:Y:S01]  /*1a880*/  LDL.LU R18, [R1+0x15c] ;  /* 0x00015c0001127983 */ /* 0x002ee20000300800 */
[----:B------:R-:W-:-:S05]  /*1a890*/  @!P3 IMAD.IADD R23, R23, 0x1, -R29 ;  /* 0x000000011717b824 */ /* 0x000fca00078e0a1d */
[----:B------:R0:W-:Y:S04]  /*1a8a0*/  STL [R1+0x1c8], R23 ;  /* 0x0001c81701007387 */ /* 0x0001e80000100800 */
[----:B------:R-:W3:Y:S01]  /*1a8b0*/  LDL.LU R21, [R1+0x160] ;  /* 0x0001600001157983 */ /* 0x000ee20000300800 */
[C---:B------:R-:W-:Y:S02]  /*1a8c0*/  ISETP.GT.U32.AND P5, PT, R29.reuse, R24, PT ;  /* 0x000000181d00720c */ /* 0x040fe40003fa4070 */
[C---:B------:R-:W-:Y:S02]  /*1a8d0*/  ISETP.GT.U32.AND P4, PT, R29.reuse, R16, PT ;  /* 0x000000101d00720c */ /* 0x040fe40003f84070 */
[C---:B------:R-:W-:Y:S01]  /*1a8e0*/  ISETP.GT.U32.AND P0, PT, R29.reuse, R9, PT ;  /* 0x000000091d00720c */ /* 0x040fe20003f04070 */
[----:B0-----:R-:W3:Y:S08]  /*1a8f0*/  LDL.LU R23, [R1+0x164] ;  /* 0x0001640001177983 */ /* 0x001ef00000300800 */
[--C-:B------:R-:W-:Y:S01]  /*1a900*/  @!P5 IMAD.IADD R24, R24, 0x1, -R29.reuse ;  /* 0x000000011818d824 */ /* 0x100fe200078e0a1d */
[----:B------:R-:W-:Y:S01]  /*1a910*/  ISETP.GT.U32.AND P5, PT, R29, R25, PT ;  /* 0x000000191d00720c */ /* 0x000fe20003fa4070 */
[----:B------:R-:W-:-:S03]  /*1a920*/  @!P4 IMAD.IADD R16, R16, 0x1, -R29 ;  /* 0x000000011010c824 */ /* 0x000fc600078e0a1d */
[C---:B------:R-:W-:Y:S02]  /*1a930*/  ISETP.GT.U32.AND P4, PT, R29.reuse, R24, PT ;  /* 0x000000181d00720c */ /* 0x040fe40003f84070 */
[----:B------:R-:W-:-:S07]  /*1a940*/  ISETP.GT.U32.AND P1, PT, R29, R12, PT ;  /* 0x0000000c1d00720c */ /* 0x000fce0003f24070 */
[----:B------:R-:W-:Y:S01]  /*1a950*/  @!P5 IMAD.IADD R25, R25, 0x1, -R29 ;  /* 0x000000011919d824 */ /* 0x000fe200078e0a1d */
[----:B------:R-:W-:-:S03]  /*1a960*/  ISETP.GT.U32.AND P5, PT, R29, R8, PT ;  /* 0x000000081d00720c */ /* 0x000fc60003fa4070 */
[--C-:B------:R-:W-:Y:S01]  /*1a970*/  @!P4 IMAD.IADD R24, R24, 0x1, -R29.reuse ;  /* 0x000000011818c824 */ /* 0x100fe200078e0a1d */
[----:B------:R-:W-:Y:S01]  /*1a980*/  ISETP.GT.U32.AND P4, PT, R29, R25, PT ;  /* 0x000000191d00720c */ /* 0x000fe20003f84070 */
[----:B------:R-:W-:Y:S01]  /*1a990*/  @!P0 IMAD.IADD R9, R9, 0x1, -R29 ;  /* 0x0000000109098824 */ /* 0x000fe200078e0a1d */
[C---:B------:R-:W-:Y:S02]  /*1a9a0*/  ISETP.GT.U32.AND P2, PT, R29.reuse, R14, PT ;  /* 0x0000000e1d00720c */ /* 0x040fe40003f44070 */
[----:B-----5:R-:W-:-:S05]  /*1a9b0*/  ISETP.GT.U32.AND P0, PT, R29, R19, PT ;  /* 0x000000131d00720c */ /* 0x020fca0003f04070 */
[--C-:B------:R-:W-:Y:S01]  /*1a9c0*/  @!P5 IMAD.IADD R8, R8, 0x1, -R29.reuse ;  /* 0x000000010808d824 */ /* 0x100fe200078e0a1d */
[C---:B------:R-:W-:Y:S01]  /*1a9d0*/  ISETP.GT.U32.AND P5, PT, R29.reuse, R17, PT ;  /* 0x000000111d00720c */ /* 0x040fe20003fa4070 */
[--C-:B------:R-:W-:Y:S01]  /*1a9e0*/  @!P1 IMAD.IADD R12, R12, 0x1, -R29.reuse ;  /* 0x000000010c0c9824 */ /* 0x100fe200078e0a1d */
[----:B------:R-:W-:Y:S01]  /*1a9f0*/  ISETP.GT.U32.AND P1, PT, R29, R20, PT ;  /* 0x000000141d00720c */ /* 0x000fe20003f24070 */
[--C-:B------:R-:W-:Y:S01]  /*1aa00*/  @!P4 IMAD.IADD R25, R25, 0x1, -R29.reuse ;  /* 0x000000011919c824 */ /* 0x100fe200078e0a1d */
[C---:B------:R-:W-:Y:S01]  /*1aa10*/  ISETP.GT.U32.AND P3, PT, R29.reuse, R15, PT ;  /* 0x0000000f1d00720c */ /* 0x040fe20003f64070 */
[----:B------:R0:W-:Y:S01]  /*1aa20*/  STL [R1+0x1d4], R24 ;  /* 0x0001d41801007387 */ /* 0x0001e20000100800 */
[--C-:B------:R-:W-:Y:S01]  /*1aa30*/  @!P2 IMAD.IADD R14, R14, 0x1, -R29.reuse ;  /* 0x000000010e0ea824 */ /* 0x100fe200078e0a1d */
[----:B------:R-:W-:Y:S01]  /*1aa40*/  ISETP.GT.U32.AND P2, PT, R29, R22, PT ;  /* 0x000000161d00720c */ /* 0x000fe20003f44070 */
[----:B------:R-:W-:Y:S01]  /*1aa50*/  @!P0 IMAD.IADD R19, R19, 0x1, -R29 ;  /* 0x0000000113138824 */ /* 0x000fe200078e0a1d */
[----:B------:R-:W-:-:S04]  /*1aa60*/  ISETP.GT.U32.AND P6, PT, R29, R16, PT ;  /* 0x000000101d00720c */ /* 0x000fc80003fc4070 */
[--C-:B------:R-:W-:Y:S01]  /*1aa70*/  @!P5 IMAD.IADD R17, R17, 0x1, -R29.reuse ;  /* 0x000000011111d824 */ /* 0x100fe200078e0a1d */
[----:B0-----:R-:W5:Y:S01]  /*1aa80*/  LDL.LU R24, [R1+0x170] ;  /* 0x0001700001187983 */ /* 0x001f620000300800 */
[--C-:B------:R-:W-:Y:S02]  /*1aa90*/  @!P1 IMAD.IADD R20, R20, 0x1, -R29.reuse ;  /* 0x0000000114149824 */ /* 0x100fe400078e0a1d */
[--C-:B------:R-:W-:Y:S01]  /*1aaa0*/  @!P3 IMAD.IADD R15, R15, 0x1, -R29.reuse ;  /* 0x000000010f0fb824 */ /* 0x100fe200078e0a1d */
[----:B------:R-:W-:Y:S02]  /*1aab0*/  STL [R1+0x1d0], R8 ;  /* 0x0001d00801007387 */ /* 0x000fe40000100800 */
[--C-:B------:R-:W-:Y:S02]  /*1aac0*/  @!P2 IMAD.IADD R22, R22, 0x1, -R29.reuse ;  /* 0x000000011616a824 */ /* 0x100fe400078e0a1d */
[----:B------:R-:W-:Y:S01]  /*1aad0*/  @!P6 IMAD.IADD R16, R16, 0x1, -R29 ;  /* 0x000000011010e824 */ /* 0x000fe200078e0a1d */
[----:B------:R-:W-:Y:S04]  /*1aae0*/  STL [R1+0x1a8], R9 ;  /* 0x0001a80901007387 */ /* 0x000fe80000100800 */
        /* <DEDUP_REMOVED lines=10> */
[----:B----4-:R-:W-:-:S02]  /*1ab90*/  ISETP.GT.U32.AND P4, PT, R29, R10, PT ;  /* 0x0000000a1d00720c */ /* 0x010fc40003f84070 */
[C---:B--2---:R-:W-:Y:S02]  /*1aba0*/  ISETP.GT.U32.AND P5, PT, R29.reuse, R11, PT ;  /* 0x0000000b1d00720c */ /* 0x044fe40003fa4070 */
[C---:B---3--:R-:W-:Y:S02]  /*1abb0*/  ISETP.GT.U32.AND P0, PT, R29.reuse, R13, PT ;  /* 0x0000000d1d00720c */ /* 0x048fe40003f04070 */
        /* <DEDUP_REMOVED lines=9> */
[--C-:B------:R-:W-:Y:S01]  /*1ac50*/  @!P4 IMAD.IADD R17, R17, 0x1, -R29.reuse ;  /* 0x000000011111c824 */ /* 0x100fe200078e0a1d */
[----:B------:R-:W-:Y:S01]  /*1ac60*/  ISETP.GT.U32.AND P3, PT, R29, R26, PT ;  /* 0x0000001a1d00720c */ /* 0x000fe20003f64070 */
[--C-:B------:R-:W-:Y:S01]  /*1ac70*/  @!P5 IMAD.IADD R19, R19, 0x1, -R29.reuse ;  /* 0x000000011313d824 */ /* 0x100fe200078e0a1d */
[----:B------:R-:W-:Y:S02]  /*1ac80*/  ISETP.GT.U32.AND P2, PT, R29, R21, PT ;  /* 0x000000151d00720c */ /* 0x000fe40003f44070 */
[----:B------:R0:W-:Y:S01]  /*1ac90*/  STL [R1+0x194], R17 ;  /* 0x0001941101007387 */ /* 0x0001e20000100800 */
[--C-:B------:R-:W-:Y:S02]  /*1aca0*/  @!P0 IMAD.IADD R20, R20, 0x1, -R29.reuse ;  /* 0x0000000114148824 */ /* 0x100fe400078e0a1d */
[--C-:B------:R-:W-:Y:S01]  /*1acb0*/  @!P1 IMAD.IADD R22, R22, 0x1, -R29.reuse ;  /* 0x0000000116169824 */ /* 0x100fe200078e0a1d */
[----:B0-----:R-:W2:Y:S04]  /*1acc0*/  LDL.LU R17, [R1+0x154] ;  /* 0x0001540001117983 */ /* 0x001ea80000300800 */
[----:B------:R0:W-:Y:S04]  /*1acd0*/  STL [R1+0x19c], R19 ;  /* 0x00019c1301007387 */ /* 0x0001e80000100800 */
[----:B------:R-:W3:Y:S01]  /*1ace0*/  LDL.LU R8, [R1+0x120] ;  /* 0x0001200001087983 */ /* 0x000ee20000300800 */
[----:B------:R-:W-:-:S03]  /*1acf0*/  @!P3 IMAD.IADD R26, R26, 0x1, -R29 ;  /* 0x000000011a1ab824 */ /* 0x000fc600078e0a1d */
[----:B------:R1:W-:Y:S04]  /*1ad00*/  STL [R1+0x1a4], R20 ;  /* 0x0001a41401007387 */ /* 0x0003e80000100800 */
[----:B------:R-:W4:Y:S04]  /*1ad10*/  LDL.LU R9, [R1+0x124] ;  /* 0x0001240001097983 */ /* 0x000f280000300800 */
[----:B------:R1:W-:Y:S01]  /*1ad20*/  STL [R1+0x1a0], R22 ;  /* 0x0001a01601007387 */ /* 0x0003e20000100800 */
[----:B------:R-:W-:-:S03]  /*1ad30*/  @!P2 IMAD.IADD R21, R21, 0x1, -R29 ;  /* 0x000000011515a824 */ /* 0x000fc600078e0a1d */
[----:B0-----:R-:W2:Y:S01]  /*1ad40*/  LDL.LU R19, [R1+0x12c] ;  /* 0x00012c0001137983 */ /* 0x001ea20000300800 */
[----:B------:R-:W-:-:S03]  /*1ad50*/  ISETP.GT.U32.AND P2, PT, R29, R26, PT ;  /* 0x0000001a1d00720c */ /* 0x000fc60003f44070 */
[----:B-1----:R-:W2:Y:S10]  /*1ad60*/  LDL.LU R20, [R1+0x134] ;  /* 0x0001340001147983 */ /* 0x002eb40000300800 */
[----:B------:R-:W-:-:S05]  /*1ad70*/  @!P2 IMAD.IADD R26, R26, 0x1, -R29 ;  /* 0x000000011a1aa824 */ /* 0x000fca00078e0a1d */
[----:B------:R0:W-:Y:S04]  /*1ad80*/  STL [R1+0x174], R26 ;  /* 0x0001741a01007387 */ /* 0x0001e80000100800 */
[----:B------:R-:W2:Y:S04]  /*1ad90*/  LDL.LU R22, [R1+0x130] ;  /* 0x0001300001167983 */ /* 0x000ea80000300800 */
[----:B0-----:R-:W2:Y:S01]  /*1ada0*/  LDL.LU R26, [R1+0xfc] ;  /* 0x0000fc00011a7983 */ /* 0x001ea20000300800 */
[C---:B------:R-:W-:Y:S02]  /*1adb0*/  ISETP.GT.U32.AND P6, PT, R29.reuse, R27, PT ;  /* 0x0000001b1d00720c */ /* 0x040fe40003fc4070 */
[----:B------:R-:W-:-:S02]  /*1adc0*/  ISETP.GT.U32.AND P3, PT, R29, R23, PT ;  /* 0x000000171d00720c */ /* 0x000fc40003f64070 */
[----:B------:R-:W-:-:S09]  /*1add0*/  ISETP.GT.U32.AND P4, PT, R29, R10, PT ;  /* 0x0000000a1d00720c */ /* 0x000fd20003f84070 */
[--C-:B------:R-:W-:Y:S01]  /*1ade0*/  @!P6 IMAD.IADD R27, R27, 0x1, -R29.reuse ;  /* 0x000000011b1be824 */ /* 0x100fe200078e0a1d */
[----:B-----5:R-:W-:Y:S01]  /*1adf0*/  ISETP.GT.U32.AND P6, PT, R29, R24, PT ;  /* 0x000000181d00720c */ /* 0x020fe20003fc4070 */
[--C-:B------:R-:W-:Y:S01]  /*1ae00*/  @!P3 IMAD.IADD R23, R23, 0x1, -R29.reuse ;  /* 0x000000011717b824 */ /* 0x100fe200078e0a1d */
[C---:B------:R-:W-:Y:S02]  /*1ae10*/  ISETP.GT.U32.AND P5, PT, R29.reuse, R11, PT ;  /* 0x0000000b1d00720c */ /* 0x040fe40003fa4070 */
[C---:B------:R-:W-:Y:S02]  /*1ae20*/  ISETP.GT.U32.AND P3, PT, R29.reuse, R27, PT ;  /* 0x0000001b1d00720c */ /* 0x040fe40003f64070 */
[----:B------:R-:W-:Y:S01]  /*1ae30*/  ISETP.GT.U32.AND P0, PT, R29, R13, PT ;  /* 0x0000000d1d00720c */ /* 0x000fe20003f04070 */
[----:B------:R-:W-:-:S06]  /*1ae40*/  @!P4 IMAD.IADD R10, R10, 0x1, -R29 ;  /* 0x000000010a0ac824 */ /* 0x000fcc00078e0a1d */
[----:B------:R-:W-:Y:S01]  /*1ae50*/  @!P6 IMAD.IADD R24, R24, 0x1, -R29 ;  /* 0x000000011818e824 */ /* 0x000fe200078e0a1d */
[----:B------:R-:W-:-:S04]  /*1ae60*/  ISETP.GT.U32.AND P4, PT, R29, R25, PT ;  /* 0x000000191d00720c */ /* 0x000fc80003f84070 */
[----:B------:R-:W-:Y:S01]  /*1ae70*/  ISETP.GT.U32.AND P6, PT, R29, R24, PT ;  /* 0x000000181d00720c */ /* 0x000fe20003fc4070 */
[--C-:B------:R-:W-:Y:S01]  /*1ae80*/  @!P3 IMAD.IADD R27, R27, 0x1, -R29.reuse ;  /* 0x000000011b1bb824 */ /* 0x100fe200078e0a1d */
[----:B------:R-:W-:Y:S01]  /*1ae90*/  ISETP.GT.U32.AND P1, PT, R29, R18, PT ;  /* 0x000000121d00720c */ /* 0x000fe20003f24070 */
[--C-:B------:R-:W-:Y:S01]  /*1aea0*/  @!P5 IMAD.IADD R11, R11, 0x1, -R29.reuse ;  /* 0x000000010b0bd824 */ /* 0x100fe200078e0a1d */
[----:B------:R-:W-:Y:S01]  /*1aeb0*/  ISETP.GT.U32.AND P5, PT, R29, R12, PT ;  /* 0x0000000c1d00720c */ /* 0x000fe20003fa4070 */
[--C-:B------:R-:W-:Y:S01]  /*1aec0*/  @!P0 IMAD.IADD R13, R13, 0x1, -R29.reuse ;  /* 0x000000010d0d8824 */ /* 0x100fe200078e0a1d */
[C---:B------:R-:W-:Y:S01]  /*1aed0*/  ISETP.GT.U32.AND P0, PT, R29.reuse, R14, PT ;  /* 0x0000000e1d00720c */ /* 0x040fe20003f04070 */
[----:B------:R0:W-:Y:S01]  /*1aee0*/  STL [R1+0x178], R27 ;  /* 0x0001781b01007387 */ /* 0x0001e20000100800 */
[----:B------:R-:W-:Y:S01]  /*1aef0*/  ISETP.GT.U32.AND P2, PT, R29, R21, PT ;  /* 0x000000151d00720c */ /* 0x000fe20003f44070 */
[----:B------:R-:W-:-:S04]  /*1af00*/  @!P4 IMAD.IADD R25, R25, 0x1, -R29 ;  /* 0x000000011919c824 */ /* 0x000fc800078e0a1d */
[--C-:B------:R-:W-:Y:S01]  /*1af10*/  @!P6 IMAD.IADD R24, R24, 0x1, -R29.reuse ;  /* 0x000000011818e824 */ /* 0x100fe200078e0a1d */
[----:B0-----:R-:W5:Y:S01]  /*1af20*/  LDL.LU R27, [R1+0x100] ;  /* 0x00010000011b7983 */ /* 0x001f620000300800 */
[--C-:B------:R-:W-:Y:S01]  /*1af30*/  @!P1 IMAD.IADD R18, R18, 0x1, -R29.reuse ;  /* 0x0000000112129824 */ /* 0x100fe200078e0a1d */
[C---:B------:R-:W-:Y:S01]  /*1af40*/  ISETP.GT.U32.AND P1, PT, R29.reuse, R15, PT ;  /* 0x0000000f1d00720c */ /* 0x040fe20003f24070 */
[--C-:B------:R-:W-:Y:S01]  /*1af50*/  @!P5 IMAD.IADD R12, R12, 0x1, -R29.reuse ;  /* 0x000000010c0cd824 */ /* 0x100fe200078e0a1d */
[----:B------:R-:W-:Y:S01]  /*1af60*/  ISETP.GT.U32.AND P3, PT, R29, R23, PT ;  /* 0x000000171d00720c */ /* 0x000fe20003f64070 */
[--C-:B------:R-:W-:Y:S01]  /*1af70*/  @!P0 IMAD.IADD R14, R14, 0x1, -R29.reuse ;  /* 0x000000010e0e8824 */ /* 0x100fe200078e0a1d */
[----:B------:R-:W-:Y:S01]  /*1af80*/  STL [R1+0x17c], R10 ;  /* 0x00017c0a01007387 */ /* 0x000fe20000100800 */
[--C-:B------:R-:W-:Y:S01]  /*1af90*/  @!P2 IMAD.IADD R21, R21, 0x1, -R29.reuse ;  /* 0x000000011515a824 */ /* 0x100fe200078e0a1d */
[----:B------:R-:W-:Y:S02]  /*1afa0*/  ISETP.GT.U32.AND P2, PT, R29, R16, PT ;  /* 0x000000101d00720c */ /* 0x000fe40003f44070 */
[----:B------:R-:W-:Y:S05]  /*1afb0*/  STL [R1+0x18c], R11 ;  /* 0x00018c0b01007387 */ /* 0x000fea0000100800 */
[--C-:B------:R-:W-:Y:S01]  /*1afc0*/  @!P1 IMAD.IADD R15, R15, 0x1, -R29.reuse ;  /* 0x000000010f0f9824 */ /* 0x100fe200078e0a1d */
[----:B------:R-:W-:Y:S01]  /*1afd0*/  STL [R1+0x184], R13 ;  /* 0x0001840d01007387 */ /* 0x000fe20000100800 */
[----:B------:R-:W-:-:S03]  /*1afe0*/  @!P3 IMAD.IADD R23, R23, 0x1, -R29 ;  /* 0x000000011717b824 */ /* 0x000fc600078e0a1d */
[----:B------:R0:W-:Y:S04]  /*1aff0*/  STL [R1+0x15c], R18 ;  /* 0x00015c1201007387 */ /* 0x0001e80000100800 */
[----:B------:R-:W-:Y:S04]  /*1b000*/  STL [R1+0x160], R21 ;  /* 0x0001601501007387 */ /* 0x000fe80000100800 */
[----:B0-----:R-:W5:Y:S04]  /*1b010*/  LDL R18, [R1+0x22d8] ;  /* 0x0022d80001127983 */ /* 0x001f680000100800 */
[----:B------:R-:W-:Y:S04]  /*1b020*/  STL [R1+0x164], R23 ;  /* 0x0001641701007387 */ /* 0x000fe80000100800 */
[----:B------:R0:W-:Y:S01]  /*1b030*/  STL [R1+0x170], R24 ;  /* 0x0001701801007387 */ /* 0x0001e20000100800 */
[----:B------:R-:W-:-:S03]  /*1b040*/  @!P2 IMAD.IADD R16, R16, 0x1, -R29 ;  /* 0x000000011010a824 */ /* 0x000fc600078e0a1d */
        /* <DEDUP_REMOVED lines=18> */
[C---:B------:R-:W-:Y:S01]  /*1b170*/  ISETP.GT.U32.AND P3, PT, R29.reuse, R17, PT ;  /* 0x000000111d00720c */ /* 0x040fe20003f64070 */
[--C-:B------:R-:W-:Y:S01]  /*1b180*/  @!P4 IMAD.IADD R12, R12, 0x1, -R29.reuse ;  /* 0x000000010c0cc824 */ /* 0x100fe200078e0a1d */
[C---:B------:R-:W-:Y:S02]  /*1b190*/  ISETP.GT.U32.AND P1, PT, R29.reuse, R22, PT ;  /* 0x000000161d00720c */ /* 0x040fe40003f24070 */
[----:B------:R0:W-:Y:S01]  /*1b1a0*/  STL [R1+0x16c], R25 ;  /* 0x00016c1901007387 */ /* 0x0001e20000100800 */
[--C-:B------:R-:W-:Y:S01]  /*1b1b0*/  @!P5 IMAD.IADD R14, R14, 0x1, -R29.reuse ;  /* 0x000000010e0ed824 */ /* 0x100fe200078e0a1d */
[----:B------:R-:W-:Y:S01]  /*1b1c0*/  ISETP.GT.U32.AND P2, PT, R29, R26, PT ;  /* 0x0000001a1d00720c */ /* 0x000fe20003f44070 */
[--C-:B------:R-:W-:Y:S01]  /*1b1d0*/  @!P0 IMAD.IADD R15, R15, 0x1, -R29.reuse ;  /* 0x000000010f0f8824 */ /* 0x100fe200078e0a1d */
[----:B0-----:R-:W2:Y:S04]  /*1b1e0*/  LDL.LU R25, [R1+0xec] ;  /* 0x0000ec0001197983 */ /* 0x001ea80000300800 */
[----:B------:R0:W-:Y:S04]  /*1b1f0*/  STL [R1+0x138], R12 ;  /* 0x0001380c01007387 */ /* 0x0001e80000100800 */
[----:B------:R-:W3:Y:S01]  /*1b200*/  LDL.LU R11, [R1+0xf8] ;  /* 0x0000f800010b7983 */ /* 0x000ee20000300800 */
[----:B------:R-:W-:-:S03]  /*1b210*/  @!P3 IMAD.IADD R17, R17, 0x1, -R29 ;  /* 0x000000011111b824 */ /* 0x000fc600078e0a1d */
[----:B------:R1:W-:Y:S01]  /*1b220*/  STL [R1+0x13c], R14 ;  /* 0x00013c0e01007387 */ /* 0x0003e20000100800 */
[----:B------:R-:W-:-:S03]  /*1b230*/  @!P1 IMAD.IADD R22, R22, 0x1, -R29 ;  /* 0x0000000116169824 */ /* 0x000fc600078e0a1d */
[----:B0-----:R-:W4:Y:S01]  /*1b240*/  LDL.LU R12, [R1+0xf4] ;  /* 0x0000f400010c7983 */ /* 0x001f220000300800 */
[----:B------:R-:W-:-:S03]  /*1b250*/  ISETP.GT.U32.AND P1, PT, R29, R16, PT ;  /* 0x000000101d00720c */ /* 0x000fc60003f24070 */
[----:B------:R0:W-:Y:S01]  /*1b260*/  STL [R1+0x14c], R15 ;  /* 0x00014c0f01007387 */ /* 0x0001e20000100800 */
[----:B------:R-:W-:-:S03]  /*1b270*/  @!P2 IMAD.IADD R26, R26, 0x1, -R29 ;  /* 0x000000011a1aa824 */ /* 0x000fc600078e0a1d */
[----:B-1----:R-:W2:Y:S01]  /*1b280*/  LDL.LU R14, [R1+0xc0] ;  /* 0x0000c000010e7983 */ /* 0x002ea20000300800 */
[----:B------:R-:W-:-:S03]  /*1b290*/  ISETP.GT.U32.AND P2, PT, R29, R17, PT ;  /* 0x000000111d00720c */ /* 0x000fc60003f44070 */
[----:B0-----:R-:W2:Y:S02]  /*1b2a0*/  LDL.LU R15, [R1+0xc4] ;  /* 0x0000c400010f7983 */ /* 0x001ea40000300800 */
[----:B------:R-:W-:-:S08]  /*1b2b0*/  @!P1 IMAD.IADD R16, R16, 0x1, -R29 ;  /* 0x0000000110109824 */ /* 0x000fd000078e0a1d */
[----:B------:R-:W-:Y:S01]  /*1b2c0*/  @!P2 IMAD.IADD R17, R17, 0x1, -R29 ;  /* 0x000000011111a824 */ /* 0x000fe200078e0a1d */
[----:B------:R0:W-:Y:S04]  /*1b2d0*/  STL [R1+0x158], R16 ;  /* 0x0001581001007387 */ /* 0x0001e80000100800 */
[----:B0-----:R-:W2:Y:S04]  /*1b2e0*/  LDL.LU R16, [R1+0xd4] ;  /* 0x0000d40001107983 */ /* 0x001ea80000300800 */
[----:B------:R0:W-:Y:S04]  /*1b2f0*/  STL [R1+0x154], R17 ;  /* 0x0001541101007387 */ /* 0x0001e80000100800 */
[----:B0-----:R-:W2:Y:S01]  /*1b300*/  LDL.LU R17, [R1+0xe0] ;  /* 0x0000e00001117983 */ /* 0x001ea20000300800 */
[----:B-----5:R-:W-:Y:S01]  /*1b310*/  ISETP.GT.U32.AND P3, PT, R29, R27, PT ;  /* 0x0000001b1d00720c */ /* 0x020fe20003f64070 */
[----:B------:R-:W-:Y:S01]  /*1b320*/  IMAD.HI.U32 R0, R28, R5, RZ ;  /* 0x000000051c007227 */ /* 0x000fe200078e00ff */
[----:B------:R-:W-:-:S03]  /*1b330*/  IABS R4, R4 ;  /* 0x0000000400047213 */ /* 0x000fc60000000000 */
[----:B------:R-:W-:Y:S01]  /*1b340*/  IMAD.MOV R0, RZ, RZ, -R0 ;  /* 0x000000ffff007224 */ /* 0x000fe200078e0a00 */
[----:B------:R-:W-:-:S03]  /*1b350*/  ISETP.GT.U32.AND P4, PT, R29, R9, PT ;  /* 0x000000091d00720c */ /* 0x000fc60003f84070 */
[----:B------:R-:W-:Y:S02]  /*1b360*/  IMAD R5, R29, R0, R5 ;  /* 0x000000001d057224 */ /* 0x000fe400078e0205 */
[----:B------:R-:W-:-:S04]  /*1b370*/  IMAD.HI.U32 R0, R28, R4, RZ ;  /* 0x000000041c007227 */ /* 0x000fc800078e00ff */
[----:B------:R-:W-:Y:S01]  /*1b380*/  @!P3 IMAD.IADD R27, R27, 0x1, -R29 ;  /* 0x000000011b1bb824 */ /* 0x000fe200078e0a1d */
[C---:B------:R-:W-:Y:S01]  /*1b390*/  ISETP.GT.U32.AND P3, PT, R29.reuse, R8, PT ;  /* 0x000000081d00720c */ /* 0x040fe20003f64070 */
[----:B------:R-:W-:Y:S01]  /*1b3a0*/  IMAD.MOV R0, RZ, RZ, -R0 ;  /* 0x000000ffff007224 */ /* 0x000fe200078e0a00 */
[----:B------:R-:W-:-:S03]  /*1b3b0*/  ISETP.GT.U32.AND P5, PT, R29, R19, PT ;  /* 0x000000131d00720c */ /* 0x000fc60003fa4070 */
[C---:B------:R-:W-:Y:S01]  /*1b3c0*/  IMAD R4, R29.reuse, R0, R4 ;  /* 0x000000001d047224 */ /* 0x040fe200078e0204 */
[----:B------:R-:W-:Y:S01]  /*1b3d0*/  ISETP.GT.U32.AND P2, PT, R29, R27, PT ;  /* 0x0000001b1d00720c */ /* 0x000fe20003f44070 */
[----:B------:R-:W-:-:S04]  /*1b3e0*/  IMAD.HI.U32 R0, R28, R3, RZ ;  /* 0x000000031c007227 */ /* 0x000fc800078e00ff */
[----:B------:R-:W-:Y:S02]  /*1b3f0*/  IMAD.MOV R0, RZ, RZ, -R0 ;  /* 0x000000ffff007224 */ /* 0x000fe400078e0a00 */
[--C-:B------:R-:W-:Y:S01]  /*1b400*/  @!P3 IMAD.IADD R8, R8, 0x1, -R29.reuse ;  /* 0x000000010808b824 */ /* 0x100fe200078e0a1d */
[----:B------:R-:W-:Y:S01]  /*1b410*/  ISETP.GT.U32.AND P3, PT, R29, R24, PT ;  /* 0x000000181d00720c */ /* 0x000fe20003f64070 */
[----:B------:R-:W-:Y:S01]  /*1b420*/  @!P4 IMAD.IADD R9, R9, 0x1, -R29 ;  /* 0x000000010909c824 */ /* 0x000fe200078e0a1d */
[C---:B------:R-:W-:Y:S01]  /*1b430*/  ISETP.GT.U32.AND P4, PT, R29.reuse, R10, PT ;  /* 0x0000000a1d00720c */ /* 0x040fe20003f84070 */
[C---:B------:R-:W-:Y:S02]  /*1b440*/  IMAD R3, R29.reuse, R0, R3 ;  /* 0x000000001d037224 */ /* 0x040fe400078e0203 */
[----:B------:R-:W-:Y:S01]  /*1b450*/  IMAD.HI.U32 R0, R28, R2, RZ ;  /* 0x000000021c007227 */ /* 0x000fe200078e00ff */
[----:B------:R-:W-:-:S03]  /*1b460*/  ISETP.GT.U32.AND P0, PT, R29, R20, PT ;  /* 0x000000141d00720c */ /* 0x000fc60003f04070 */
[----:B------:R-:W-:Y:S01]  /*1b470*/  IMAD.MOV R0, RZ, RZ, -R0 ;  /* 0x000000ffff007224 */ /* 0x000fe200078e0a00 */
[----:B------:R-:W-:Y:S01]  /*1b480*/  ISETP.GT.U32.AND P1, PT, R29, R22, PT ;  /* 0x000000161d00720c */ /* 0x000fe20003f24070 */
[--C-:B------:R-:W-:Y:S02]  /*1b490*/  @!P2 IMAD.IADD R27, R27, 0x1, -R29.reuse ;  /* 0x000000011b1ba824 */ /* 0x100fe400078e0a1d */
[--C-:B------:R-:W-:Y:S01]  /*1b4a0*/  @!P5 IMAD.IADD R19, R19, 0x1, -R29.reuse ;  /* 0x000000011313d824 */ /* 0x100fe200078e0a1d */
[C---:B------:R-:W-:Y:S01]  /*1b4b0*/  ISETP.GT.U32.AND P5, PT, R29.reuse, R13, PT ;  /* 0x0000000d1d00720c */ /* 0x040fe20003fa4070 */
[C---:B------:R-:W-:Y:S01]  /*1b4c0*/  IMAD R2, R29.reuse, R0, R2 ;  /* 0x000000001d027224 */ /* 0x040fe200078e0202 */
[----:B------:R-:W-:Y:S01]  /*1b4d0*/  IABS R0, R18 ;  /* 0x0000001200007213 */ /* 0x000fe20000000000 */
[--C-:B------:R-:W-:Y:S01]  /*1b4e0*/  @!P3 IMAD.IADD R24, R24, 0x1, -R29.reuse ;  /* 0x000000011818b824 */ /* 0x100fe200078e0a1d */
[----:B------:R-:W-:Y:S01]  /*1b4f0*/  ISETP.GT.U32.AND P6, PT, R29, R26, PT ;  /* 0x0000001a1d00720c */ /* 0x000fe20003fc4070 */
[----:B------:R-:W5:Y:S01]  /*1b500*/  LDL.LU R18, [R1+0xdc] ;  /* 0x0000dc0001127983 */ /* 0x000f620000300800 */
[----:B------:R-:W-:-:S02]  /*1b510*/  @!P4 IMAD.IADD R10, R10, 0x1, -R29 ;  /* 0x000000010a0ac824 */ /* 0x000fc400078e0a1d */
[--C-:B------:R-:W-:Y:S01]  /*1b520*/  @!P0 IMAD.IADD R20, R20, 0x1, -R29.reuse ;  /* 0x0000000114148824 */ /* 0x100fe200078e0a1d */
[C---:B------:R-:W-:Y:S01]  /*1b530*/  ISETP.GT.U32.AND P0, PT, R29.reuse, R21, PT ;  /* 0x000000151d00720c */ /* 0x040fe20003f04070 */
[--C-:B------:R-:W-:Y:S01]  /*1b540*/  @!P1 IMAD.IADD R22, R22, 0x1, -R29.reuse ;  /* 0x0000000116169824 */ /* 0x100fe200078e0a1d */
[----:B------:R-:W-:Y:S02]  /*1b550*/  ISETP.GT.U32.AND P1, PT, R29, R23, PT ;  /* 0x000000171d00720c */ /* 0x000fe40003f24070 */
[--C-:B------:R-:W-:Y:S01]  /*1b560*/  @!P5 IMAD.IADD R13, R13, 0x1, -R29.reuse ;  /* 0x000000010d0dd824 */ /* 0x100fe200078e0a1d */
[----:B------:R-:W-:Y:S03]  /*1b570*/  STL [R1+0x120], R8 ;  /* 0x0001200801007387 */ /* 0x000fe60000100800 */
[--C-:B------:R-:W-:Y:S01]  /*1b580*/  @!P6 IMAD.IADD R26, R26, 0x1, -R29.reuse ;  /* 0x000000011a1ae824 */ /* 0x100fe200078e0a1d */
[----:B------:R-:W-:Y:S04]  /*1b590*/  STL [R1+0x124], R9 ;  /* 0x0001240901007387 */ /* 0x000fe80000100800 */
[----:B------:R-:W-:Y:S04]  /*1b5a0*/  STL [R1+0x12c], R19 ;  /* 0x00012c1301007387 */ /* 0x000fe80000100800 */
[----:B------:R-:W-:Y:S04]  /*1b5b0*/  STL [R1+0x134], R20 ;  /* 0x0001341401007387 */ /* 0x000fe80000100800 */
[----:B------:R-:W-:Y:S01]  /*1b5c0*/  STL [R1+0x130], R22 ;  /* 0x0001301601007387 */ /* 0x000fe20000100800 */
[----:B------:R-:W-:-:S03]  /*1b5d0*/  @!P0 IMAD.IADD R21, R21, 0x1, -R29 ;  /* 0x0000000115158824 */ /* 0x000fc600078e0a1d */
[----:B------:R0:W-:Y:S01]  /*1b5e0*/  STL [R1+0xfc], R26 ;  /* 0x0000fc1a01007387 */ /* 0x0001e20000100800 */
[----:B------:R-:W-:-:S03]  /*1b5f0*/  @!P1 IMAD.IADD R23, R23, 0x1, -R29 ;  /* 0x0000000117179824 */ /* 0x000fc600078e0a1d */
[----:B0-----:R-:W5:Y:S04]  /*1b600*/  LDL.LU R26, [R1+0xac] ;  /* 0x0000ac00011a7983 */ /* 0x001f680000300800 */
[----:B------:R-:W5:Y:S04]  /*1b610*/  LDL.LU R19, [R1+0xb0] ;  /* 0x0000b00001137983 */ /* 0x000f680000300800 */
[----:B------:R0:W-:Y:S04]  /*1b620*/  STL [R1+0x100], R27 ;  /* 0x0001001b01007387 */ /* 0x0001e80000100800 */
[----:B0-----:R-:W5:Y:S04]  /*1b630*/  LDL.LU R27, [R1+0xb4] ;  /* 0x0000b400011b7983 */ /* 0x001f680000300800 */
[----:B------:R-:W5:Y:S04]  /*1b640*/  LDL.LU R20, [R1+0xbc] ;  /* 0x0000bc0001147983 */ /* 0x000f680000300800 */
[----:B------:R-:W5:Y:S01]  /*1b650*/  LDL.LU R22, [R1+0xb8] ;  /* 0x0000b80001167983 */ /* 0x000f620000300800 */
[----:B---3--:R-:W-:-:S02]  /*1b660*/  ISETP.GT.U32.AND P2, PT, R29, R11, PT ;  /* 0x0000000b1d00720c */ /* 0x008fc40003f44070 */
[C---:B----4-:R-:W-:Y:S02]  /*1b670*/  ISETP.GT.U32.AND P3, PT, R29.reuse, R12, PT ;  /* 0x0000000c1d00720c */ /* 0x050fe40003f64070 */
[----:B--2---:R-:W-:-:S09]  /*1b680*/  ISETP.GT.U32.AND P4, PT, R29, R14, PT ;  /* 0x0000000e1d00720c */ /* 0x004fd20003f84070 */
[--C-:B------:R-:W-:Y:S01]  /*1b690*/  @!P2 IMAD.IADD R11, R11, 0x1, -R29.reuse ;  /* 0x000000010b0ba824 */ /* 0x100fe200078e0a1d */
[C---:B------:R-:W-:Y:S01]  /*1b6a0*/  ISETP.GT.U32.AND P2, PT, R29.reuse, R24, PT ;  /* 0x000000181d00720c */ /* 0x040fe20003f44070 */
[--C-:B------:R-:W-:Y:S01]  /*1b6b0*/  @!P3 IMAD.IADD R12, R12, 0x1, -R29.reuse ;  /* 0x000000010c0cb824 */ /* 0x100fe200078e0a1d */
[C---:B------:R-:W-:Y:S02]  /*1b6c0*/  ISETP.GT.U32.AND P5, PT, R29.reuse, R15, PT ;  /* 0x0000000f1d00720c */ /* 0x040fe40003fa4070 */
[C---:B------:R-:W-:Y:S01]  /*1b6d0*/  ISETP.GT.U32.AND P3, PT, R29.reuse, R10, PT ;  /* 0x0000000a1d00720c */ /* 0x040fe20003f64070 */
[----:B------:R-:W-:Y:S01]  /*1b6e0*/  @!P4 IMAD.IADD R14, R14, 0x1, -R29 ;  /* 0x000000010e0ec824 */ /* 0x000fe200078e0a1d */
[C---:B------:R-:W-:Y:S02]  /*1b6f0*/  ISETP.GT.U32.AND P4, PT, R29.reuse, R13, PT ;  /* 0x0000000d1d00720c */ /* 0x040fe40003f84070 */
[----:B------:R-:W-:-:S05]  /*1b700*/  ISETP.GT.U32.AND P6, PT, R29, R25, PT ;  /* 0x000000191d00720c */ /* 0x000fca0003fc4070 */
[--C-:B------:R-:W-:Y:S02]  /*1b710*/  @!P2 IMAD.IADD R24, R24, 0x1, -R29.reuse ;  /* 0x000000011818a824 */ /* 0x100fe400078e0a1d */
[--C-:B------:R-:W-:Y:S01]  /*1b720*/  @!P5 IMAD.IADD R15, R15, 0x1, -R29.reuse ;  /* 0x000000010f0fd824 */ /* 0x100fe200078e0a1d */
[C---:B------:R-:W-:Y:S01]  /*1b730*/  ISETP.GT.U32.AND P5, PT, R29.reuse, R21, PT ;  /* 0x000000151d00720c */ /* 0x040fe20003fa4070 */
[--C-:B------:R-:W-:Y:S01]  /*1b740*/  @!P3 IMAD.IADD R10, R10, 0x1, -R29.reuse ;  /* 0x000000010a0ab824 */ /* 0x100fe200078e0a1d */
[----:B------:R-:W-:Y:S01]  /*1b750*/  ISETP.GT.U32.AND P0, PT, R29, R16, PT ;  /* 0x000000101d00720c */ /* 0x000fe20003f04070 */
[----:B------:R0:W-:Y:S01]  /*1b760*/  STL [R1+0x10c], R24 ;  /* 0x00010c1801007387 */ /* 0x0001e20000100800 */
[--C-:B------:R-:W-:Y:S02]  /*1b770*/  @!P4 IMAD.IADD R13, R13, 0x1, -R29.reuse ;  /* 0x000000010d0dc824 */ /* 0x100fe400078e0a1d */
[----:B------:R-:W-:Y:S01]  /*1b780*/  @!P6 IMAD.IADD R25, R25, 0x1, -R29 ;  /* 0x000000011919e824 */ /* 0x000fe200078e0a1d */
[----:B0-----:R-:W2:Y:S01]  /*1b790*/  LDL.LU R24, [R1+0x98] ;  /* 0x0000980001187983 */ /* 0x001ea20000300800 */
[----:B------:R-:W-:-:S03]  /*1b7a0*/  ISETP.GT.U32.AND P1, PT, R29, R17, PT ;  /* 0x000000111d00720c */ /* 0x000fc60003f24070 */
[----:B------:R-:W3:Y:S04]  /*1b7b0*/  LDL.LU R8, [R1+0x9c] ;  /* 0x00009c0001087983 */ /* 0x000ee80000300800 */
[----:B------:R0:W-:Y:S01]  /*1b7c0*/  STL [R1+0x11c], R10 ;  /* 0x00011c0a01007387 */ /* 0x0001e20000100800 */
[----:B------:R-:W-:-:S03]  /*1b7d0*/  @!P0 IMAD.IADD R16, R16, 0x1, -R29 ;  /* 0x0000000110108824 */ /* 0x000fc600078e0a1d */
[----:B------:R-:W4:Y:S01]  /*1b7e0*/  LDL.LU R9, [R1+0xa0] ;  /* 0x0000a00001097983 */ /* 0x000f220000300800 */
[----:B------:R-:W-:-:S03]  /*1b7f0*/  ISETP.GT.U32.AND P0, PT, R29, R23, PT ;  /* 0x000000171d00720c */ /* 0x000fc60003f04070 */
[----:B------:R1:W-:Y:S01]  /*1b800*/  STL [R1+0x114], R13 ;  /* 0x0001140d01007387 */ /* 0x0003e20000100800 */
[----:B------:R-:W-:-:S03]  /*1b810*/  @!P1 IMAD.IADD R17, R17, 0x1, -R29 ;  /* 0x0000000111119824 */ /* 0x000fc600078e0a1d */
[----:B0-----:R-:W2:Y:S01]  /*1b820*/  LDL.LU R10, [R1+0xa8] ;  /* 0x0000a800010a7983 */ /* 0x001ea20000300800 */
[----:B------:R-:W-:Y:S01]  /*1b830*/  ISETP.GT.U32.AND P1, PT, R29, R25, PT ;  /* 0x000000191d00720c */ /* 0x000fe20003f24070 */
[--C-:B------:R-:W-:Y:S02]  /*1b840*/  @!P5 IMAD.IADD R21, R21, 0x1, -R29.reuse ;  /* 0x000000011515d824 */ /* 0x100fe400078e0a1d */
[----:B-1----:R-:W2:Y:S04]  /*1b850*/  LDL.LU R13, [R1+0xa4] ;  /* 0x0000a400010d7983 */ /* 0x002ea80000300800 */
[----:B------:R0:W-:Y:S01]  /*1b860*/  STL [R1+0xe4], R21 ;  /* 0x0000e41501007387 */ /* 0x0001e20000100800 */
[----:B------:R-:W-:-:S05]  /*1b870*/  @!P0 IMAD.IADD R23, R23, 0x1, -R29 ;  /* 0x0000000117178824 */ /* 0x000fca00078e0a1d */
[----:B------:R-:W-:Y:S01]  /*1b880*/  @!P1 IMAD.IADD R25, R25, 0x1, -R29 ;  /* 0x0000000119199824 */ /* 0x000fe200078e0a1d */
[----:B0-----:R-:W2:Y:S04]  /*1b890*/  LDL.LU R21, [R1+0x84] ;  /* 0x0000840001157983 */ /* 0x001ea80000300800 */
[----:B------:R0:W-:Y:S04]  /*1b8a0*/  STL [R1+0xe8], R23 ;  /* 0x0000e81701007387 */ /* 0x0001e80000100800 */
[----:B0-----:R-:W2:Y:S04]  /*1b8b0*/  LDL.LU R23, [R1+0x88] ;  /* 0x0000880001177983 */ /* 0x001ea80000300800 */
[----:B------:R0:W-:Y:S04]  /*1b8c0*/  STL [R1+0xec], R25 ;  /* 0x0000ec1901007387 */ /* 0x0001e80000100800 */
[----:B0-----:R-:W2:Y:S01]  /*1b8d0*/  LDL.LU R25, [R1+0x8c] ;  /* 0x00008c0001197983 */ /* 0x001ea20000300800 */
[----:B-----5:R-:W-:-:S02]  /*1b8e0*/  ISETP.GT.U32.AND P6, PT, R29, R18, PT ;  /* 0x000000121d00720c */ /* 0x020fc40003fc4070 */
[C---:B------:R-:W-:Y:S02]  /*1b8f0*/  ISETP.GT.U32.AND P3, PT, R29.reuse, R12, PT ;  /* 0x0000000c1d00720c */ /* 0x040fe40003f64070 */
[C---:B------:R-:W-:Y:S02]  /*1b900*/  ISETP.GT.U32.AND P2, PT, R29.reuse, R11, PT ;  /* 0x0000000b1d00720c */ /* 0x040fe40003f44070 */
[C---:B------:R-:W-:Y:S02]  /*1b910*/  ISETP.GT.U32.AND P4, PT, R29.reuse, R14, PT ;  /* 0x0000000e1d00720c */ /* 0x040fe40003f84070 */
[----:B------:R-:W-:-:S05]  /*1b920*/  ISETP.GT.U32.AND P5, PT, R29, R15, PT ;  /* 0x0000000f1d00720c */ /* 0x000fca0003fa4070 */
[--C-:B------:R-:W-:Y:S02]  /*1b930*/  @!P6 IMAD.IADD R18, R18, 0x1, -R29.reuse ;  /* 0x000000011212e824 */ /* 0x100fe400078e0a1d */
[----:B------:R-:W-:-:S03]  /*1b940*/  @!P3 IMAD.IADD R12, R12, 0x1, -R29 ;  /* 0x000000010c0cb824 */ /* 0x000fc600078e0a1d */
        /* <DEDUP_REMOVED lines=8> */
[----:B------:R-:W-:Y:S01]  /*1b9d0*/  @!P6 IMAD.IADD R18, R18, 0x1, -R29 ;  /* 0x000000011212e824 */ /* 0x000fe200078e0a1d */
[----:B------:R-:W-:-:S03]  /*1b9e0*/  ISETP.GT.U32.AND P4, PT, R29, R27, PT ;  /* 0x0000001b1d00720c */ /* 0x000fc60003f84070 */
[--C-:B------:R-:W-:Y:S01]  /*1b9f0*/  @!P3 IMAD.IADD R19, R19, 0x1, -R29.reuse ;  /* 0x000000011313b824 */ /* 0x100fe200078e0a1d */
[C---:B------:R-:W-:Y:S01]  /*1ba00*/  ISETP.GT.U32.AND P5, PT, R29.reuse, R20, PT ;  /* 0x000000141d00720c */ /* 0x040fe20003fa4070 */
[--C-:B------:R-:W-:Y:S02]  /*1ba10*/  @!P2 IMAD.IADD R26, R26, 0x1, -R29.reuse ;  /* 0x000000011a1aa824 */ /* 0x100fe400078e0a1d */
[--C-:B------:R-:W-:Y:S01]  /*1ba20*/  @!P0 IMAD.IADD R16, R16, 0x1, -R29.reuse ;  /* 0x0000000110108824 */ /* 0x100fe200078e0a1d */
[----:B------:R-:W-:Y:S01]  /*1ba30*/  ISETP.GT.U32.AND P0, PT, R29, R22, PT ;  /* 0x000000161d00720c */ /* 0x000fe20003f04070 */
[----:B------:R-:W-:-:S04]  /*1ba40*/  @!P1 IMAD.IADD R17, R17, 0x1, -R29 ;  /* 0x0000000111119824 */ /* 0x000fc800078e0a1d */
[----:B------:R-:W-:-:S04]  /*1ba50*/  @!P4 IMAD.IADD R27, R27, 0x1, -R29 ;  /* 0x000000011b1bc824 */ /* 0x000fc800078e0a1d */
[--C-:B------:R-:W-:Y:S01]  /*1ba60*/  @!P5 IMAD.IADD R20, R20, 0x1, -R29.reuse ;  /* 0x000000011414d824 */ /* 0x100fe200078e0a1d */
[----:B------:R0:W-:Y:S04]  /*1ba70*/  STL [R1+0xf8], R11 ;  /* 0x0000f80b01007387 */ /* 0x0001e80000100800 */
[----:B------:R1:W-:Y:S01]  /*1ba80*/  STL [R1+0xf4], R12 ;  /* 0x0000f40c01007387 */ /* 0x0003e20000100800 */
[----:B------:R-:W-:-:S03]  /*1ba90*/  @!P0 IMAD.IADD R22, R22, 0x1, -R29 ;  /* 0x0000000116168824 */ /* 0x000fc600078e0a1d */
[----:B------:R5:W-:Y:S04]  /*1baa0*/  STL [R1+0xc0], R14 ;  /* 0x0000c00e01007387 */ /* 0x000be80000100800 */
[----:B------:R1:W-:Y:S04]  /*1bab0*/  STL [R1+0xc4], R15 ;  /* 0x0000c40f01007387 */ /* 0x0003e80000100800 */
[----:B------:R1:W-:Y:S04]  /*1bac0*/  STL [R1+0xd4], R16 ;  /* 0x0000d41001007387 */ /* 0x0003e80000100800 */
[----:B0-----:R-:W2:Y:S04]  /*1bad0*/  LDL.LU R11, [R1+0x94] ;  /* 0x00009400010b7983 */ /* 0x001ea80000300800 */
[----:B------:R-:W-:Y:S04]  /*1bae0*/  STL [R1+0xe0], R17 ;  /* 0x0000e01101007387 */ /* 0x000fe80000100800 */
[----:B-1----:R-:W2:Y:S04]  /*1baf0*/  LDL.LU R12, [R1+0x90] ;  /* 0x00009000010c7983 */ /* 0x002ea80000300800 */
[----:B------:R-:W-:Y:S04]  /*1bb00*/  STL [R1+0xdc], R18 ;  /* 0x0000dc1201007387 */ /* 0x000fe80000100800 */
[----:B-----5:R-:W5:Y:S04]  /*1bb10*/  LDL.LU R14, [R1+0x78] ;  /* 0x00007800010e7983 */ /* 0x020f680000300800 */
[----:B------:R-:W5:Y:S04]  /*1bb20*/  LDL.LU R15, [R1+0x7c] ;  /* 0x00007c00010f7983 */ /* 0x000f680000300800 */
[----:B------:R-:W5:Y:S01]  /*1bb30*/  LDL.LU R16, [R1+0x80] ;  /* 0x0000800001107983 */ /* 0x000f620000300800 */
[----:B---3--:R-:W-:-:S02]  /*1bb40*/  ISETP.GT.U32.AND P6, PT, R29, R8, PT ;  /* 0x000000081d00720c */ /* 0x008fc40003fc4070 */
[C---:B----4-:R-:W-:Y:S02]  /*1bb50*/  ISETP.GT.U32.AND P2, PT, R29.reuse, R9, PT ;  /* 0x000000091d00720c */ /* 0x050fe40003f44070 */
[C---:B--2---:R-:W-:Y:S02]  /*1bb60*/  ISETP.GT.U32.AND P3, PT, R29.reuse, R10, PT ;  /* 0x0000000a1d00720c */ /* 0x044fe40003f64070 */
[C---:B------:R-:W-:Y:S02]  /*1bb70*/  ISETP.GT.U32.AND P1, PT, R29.reuse, R24, PT ;  /* 0x000000181d00720c */ /* 0x040fe40003f24070 */
[----:B------:R-:W-:-:S05]  /*1bb80*/  ISETP.GT.U32.AND P4, PT, R29, R13, PT ;  /* 0x0000000d1d00720c */ /* 0x000fca0003f84070 */
        /* <DEDUP_REMOVED lines=8> */
[----:B------:R-:W-:Y:S01]  /*1bc10*/  ISETP.GT.U32.AND P4, PT, R29, R20, PT ;  /* 0x000000141d00720c */ /* 0x000fe20003f84070 */
[----:B------:R-:W-:-:S04]  /*1bc20*/  @!P1 IMAD.IADD R24, R24, 0x1, -R29 ;  /* 0x0000000118189824 */ /* 0x000fc800078e0a1d */
[----:B------:R-:W-:-:S04]  /*1bc30*/  @!P6 IMAD.IADD R26, R26, 0x1, -R29 ;  /* 0x000000011a1ae824 */ /* 0x000fc800078e0a1d */
[--C-:B------:R-:W-:Y:S01]  /*1bc40*/  @!P3 IMAD.IADD R27, R27, 0x1, -R29.reuse ;  /* 0x000000011b1bb824 */ /* 0x100fe200078e0a1d */
[----:B------:R-:W-:Y:S01]  /*1bc50*/  ISETP.GT.U32.AND P0, PT, R29, R23, PT ;  /* 0x000000171d00720c */ /* 0x000fe20003f04070 */
[--C-:B------:R-:W-:Y:S01]  /*1bc60*/  @!P5 IMAD.IADD R21, R21, 0x1, -R29.reuse ;  /* 0x000000011515d824 */ /* 0x100fe200078e0a1d */
[----:B------:R-:W-:Y:S01]  /*1bc70*/  ISETP.GT.U32.AND P5, PT, R29, R22, PT ;  /* 0x000000161d00720c */ /* 0x000fe20003fa4070 */
[----:B------:R-:W-:Y:S01]  /*1bc80*/  @!P2 IMAD.IADD R19, R19, 0x1, -R29 ;  /* 0x000000011313a824 */ /* 0x000fe200078e0a1d */
[----:B------:R0:W-:Y:S01]  /*1bc90*/  STL [R1+0xac], R26 ;  /* 0x0000ac1a01007387 */ /* 0x0001e20000100800 */
[----:B------:R-:W-:-:S03]  /*1bca0*/  ISETP.GT.U32.AND P1, PT, R29, R25, PT ;  /* 0x000000191d00720c */ /* 0x000fc60003f24070 */
[----:B0-----:R-:W2:Y:S05]  /*1bcb0*/  LDL.LU R26, [R1+0x1cc] ;  /* 0x0001cc00011a7983 */ /* 0x001eaa0000300800 */
[--C-:B------:R-:W-:Y:S01]  /*1bcc0*/  @!P0 IMAD.IADD R23, R23, 0x1, -R29.reuse ;  /* 0x0000000117178824 */ /* 0x100fe200078e0a1d */
[----:B------:R0:W-:Y:S01]  /*1bcd0*/  STL [R1+0xb4], R27 ;  /* 0x0000b41b01007387 */ /* 0x0001e20000100800 */
[--C-:B------:R-:W-:Y:S01]  /*1bce0*/  @!P4 IMAD.IADD R20, R20, 0x1, -R29.reuse ;  /* 0x000000011414c824 */ /* 0x100fe200078e0a1d */
[C---:B------:R-:W-:Y:S02]  /*1bcf0*/  ISETP.GT.U32.AND P0, PT, R29.reuse, R24, PT ;  /* 0x000000181d00720c */ /* 0x040fe40003f04070 */
[----:B------:R1:W-:Y:S01]  /*1bd00*/  STL [R1+0xb0], R19 ;  /* 0x0000b01301007387 */ /* 0x0003e20000100800 */
[----:B------:R-:W-:Y:S01]  /*1bd10*/  ISETP.GT.U32.AND P2, PT, R29, R9, PT ;  /* 0x000000091d00720c */ /* 0x000fe20003f44070 */
[----:B------:R-:W-:-:S02]  /*1bd20*/  @!P5 IMAD.IADD R22, R22, 0x1, -R29 ;  /* 0x000000011616d824 */ /* 0x000fc400078e0a1d */
[----:B------:R-:W-:Y:S01]  /*1bd30*/  @!P1 IMAD.IADD R25, R25, 0x1, -R29 ;  /* 0x0000000119199824 */ /* 0x000fe200078e0a1d */
[----:B0-----:R-:W3:Y:S01]  /*1bd40*/  LDL.LU R27, [R1+0x1b4] ;  /* 0x0001b400011b7983 */ /* 0x001ee20000300800 */
[----:B------:R-:W-:-:S03]  /*1bd50*/  ISETP.GT.U32.AND P1, PT, R29, R8, PT ;  /* 0x000000081d00720c */ /* 0x000fc60003f24070 */
[----:B------:R-:W4:Y:S01]  /*1bd60*/  LDL.LU R17, [R1+0x70] ;  /* 0x0000700001117983 */ /* 0x000f220000300800 */
[----:B------:R-:W-:-:S03]  /*1bd70*/  ISETP.GT.U32.AND P3, PT, R29, R10, PT ;  /* 0x0000000a1d00720c */ /* 0x000fc60003f64070 */
[----:B------:R-:W4:Y:S01]  /*1bd80*/  LDL.LU R18, [R1+0x74] ;  /* 0x0000740001127983 */ /* 0x000f220000300800 */
[----:B------:R-:W-:-:S03]  /*1bd90*/  ISETP.GT.U32.AND P5, PT, R29, R21, PT ;  /* 0x000000151d00720c */ /* 0x000fc60003fa4070 */
[----:B-1----:R-:W4:Y:S01]  /*1bda0*/  LDL.LU R19, [R1+0x180] ;  /* 0x0001800001137983 */ /* 0x002f220000300800 */
[----:B------:R-:W-:-:S03]  /*1bdb0*/  ISETP.GT.U32.AND P4, PT, R29, R13, PT ;  /* 0x0000000d1d00720c */ /* 0x000fc60003f84070 */
[----:B------:R0:W-:Y:S01]  /*1bdc0*/  STL [R1+0xbc], R20 ;  /* 0x0000bc1401007387 */ /* 0x0001e20000100800 */
[----:B------:R-:W-:-:S03]  /*1bdd0*/  @!P0 IMAD.IADD R24, R24, 0x1, -R29 ;  /* 0x0000000118188824 */ /* 0x000fc600078e0a1d */
[----:B0-----:R-:W4:Y:S04]  /*1bde0*/  LDL.LU R20, [R1+0x198] ;  /* 0x0001980001147983 */ /* 0x001f280000300800 */
[----:B------:R0:W-:Y:S01]  /*1bdf0*/  STL [R1+0xb8], R22 ;  /* 0x0000b81601007387 */ /* 0x0001e20000100800 */
[--C-:B------:R-:W-:Y:S02]  /*1be00*/  @!P1 IMAD.IADD R8, R8, 0x1, -R29.reuse ;  /* 0x0000000108089824 */ /* 0x100fe400078e0a1d */
[--C-:B------:R-:W-:Y:S01]  /*1be10*/  @!P2 IMAD.IADD R9, R9, 0x1, -R29.reuse ;  /* 0x000000010909a824 */ /* 0x100fe200078e0a1d */
[----:B0-----:R-:W4:Y:S01]  /*1be20*/  LDL.LU R22, [R1+0x188] ;  /* 0x0001880001167983 */ /* 0x001f220000300800 */
[--C-:B------:R-:W-:Y:S02]  /*1be30*/  @!P3 IMAD.IADD R10, R10, 0x1, -R29.reuse ;  /* 0x000000010a0ab824 */ /* 0x100fe400078e0a1d */
[--C-:B------:R-:W-:Y:S01]  /*1be40*/  @!P5 IMAD.IADD R21, R21, 0x1, -R29.reuse ;  /* 0x000000011515d824 */ /* 0x100fe200078e0a1d */
[----:B------:R0:W-:Y:S01]  /*1be50*/  STL [R1+0x98], R24 ;  /* 0x0000981801007387 */ /* 0x0001e20000100800 */
[----:B------:R-:W-:-:S03]  /*1be60*/  @!P4 IMAD.IADD R13, R13, 0x1, -R29 ;  /* 0x000000010d0dc824 */ /* 0x000fc600078e0a1d */
[----:B0-----:R-:W4:Y:S04]  /*1be70*/  LDL.LU R24, [R1+0x140] ;  /* 0x0001400001187983 */ /* 0x001f280000300800 */
[----:B------:R-:W-:Y:S04]  /*1be80*/  STL [R1+0x9c], R8 ;  /* 0x00009c0801007387 */ /* 0x000fe80000100800 */
[----:B------:R-:W-:Y:S04]  /*1be90*/  STL [R1+0xa0], R9 ;  /* 0x0000a00901007387 */ /* 0x000fe80000100800 */
[----:B------:R-:W-:Y:S04]  /*1bea0*/  STL [R1+0xa8], R10 ;  /* 0x0000a80a01007387 */ /* 0x000fe80000100800 */
[----:B------:R0:W-:Y:S04]  /*1beb0*/  STL [R1+0x84], R21 ;  /* 0x0000841501007387 */ /* 0x0001e80000100800 */
[----:B------:R-:W-:Y:S04]  /*1bec0*/  STL [R1+0xa4], R13 ;  /* 0x0000a40d01007387 */ /* 0x000fe80000100800 */
[----:B0-----:R-:W4:Y:S01]  /*1bed0*/  LDL R21, [R1+0x22d4] ;  /* 0x0022d40001157983 */ /* 0x001f220000100800 */
[----:B------:R-:W-:-:S02]  /*1bee0*/  ISETP.GT.U32.AND P0, PT, R29, R25, PT ;  /* 0x000000191d00720c */ /* 0x000fc40003f04070 */
[C---:B------:R-:W-:Y:S02]  /*1bef0*/  ISETP.GT.U32.AND P1, PT, R29.reuse, R11, PT ;  /* 0x0000000b1d00720c */ /* 0x040fe40003f24070 */
[C---:B------:R-:W-:Y:S02]  /*1bf00*/  ISETP.GT.U32.AND P2, PT, R29.reuse, R12, PT ;  /* 0x0000000c1d00720c */ /* 0x040fe40003f44070 */
[C---:B-----5:R-:W-:Y:S02]  /*1bf10*/  ISETP.GT.U32.AND P3, PT, R29.reuse, R14, PT ;  /* 0x0000000e1d00720c */ /* 0x060fe40003f64070 */
[C---:B------:R-:W-:Y:S02]  /*1bf20*/  ISETP.GT.U32.AND P6, PT, R29.reuse, R23, PT ;  /* 0x000000171d00720c */ /* 0x040fe40003fc4070 */
[C---:B------:R-:W-:Y:S02]  /*1bf30*/  ISETP.GT.U32.AND P4, PT, R29.reuse, R15, PT ;  /* 0x0000000f1d00720c */ /* 0x040fe40003f84070 */
[----:B------:R-:W-:Y:S01]  /*1bf40*/  ISETP.GT.U32.AND P5, PT, R29, R16, PT ;  /* 0x000000101d00720c */ /* 0x000fe20003fa4070 */
[----:B------:R-:W-:-:S02]  /*1bf50*/  @!P0 IMAD.IADD R25, R25, 0x1, -R29 ;  /* 0x0000000119198824 */ /* 0x000fc400078e0a1d */
[--C-:B------:R-:W-:Y:S02]  /*1bf60*/  @!P1 IMAD.IADD R11, R11, 0x1, -R29.reuse ;  /* 0x000000010b0b9824 */ /* 0x100fe400078e0a1d */
[--C-:B------:R-:W-:Y:S02]  /*1bf70*/  @!P2 IMAD.IADD R12, R12, 0x1, -R29.reuse ;  /* 0x000000010c0ca824 */ /* 0x100fe400078e0a1d */
[--C-:B------:R-:W-:Y:S02]  /*1bf80*/  @!P3 IMAD.IADD R14, R14, 0x1, -R29.reuse ;  /* 0x000000010e0eb824 */ /* 0x100fe400078e0a1d */
[--C-:B------:R-:W-:Y:S02]  /*1bf90*/  @!P6 IMAD.IADD R23, R23, 0x1, -R29.reuse ;  /* 0x000000011717e824 */ /* 0x100fe400078e0a1d */
[--C-:B------:R-:W-:Y:S02]  /*1bfa0*/  @!P4 IMAD.IADD R15, R15, 0x1, -R29.reuse ;  /* 0x000000010f0fc824 */ /* 0x100fe400078e0a1d */
[----:B------:R-:W-:-:S02]  /*1bfb0*/  @!P5 IMAD.IADD R16, R16, 0x1, -R29 ;  /* 0x000000011010d824 */ /* 0x000fc400078e0a1d */
[----:B------:R-:W-:Y:S01]  /*1bfc0*/  IMAD.HI.U32 R6, R28, R0, RZ ;  /* 0x000000001c067227 */ /* 0x000fe200078e00ff */
[----:B------:R0:W-:Y:S03]  /*1bfd0*/  STL [R1+0x8c], R25 ;  /* 0x00008c1901007387 */ /* 0x0001e60000100800 */
[----:B------:R-:W-:Y:S01]  /*1bfe0*/  IMAD.MOV R6, RZ, RZ, -R6 ;  /* 0x000000ffff067224 */ /* 0x000fe200078e0a06 */
[----:B------:R1:W-:Y:S04]  /*1bff0*/  STL [R1+0x88], R23 ;  /* 0x0000881701007387 */ /* 0x0003e80000100800 */
[----:B0-----:R-:W5:Y:S01]  /*1c000*/  LDL.LU R25, [R1+0x144] ;  /* 0x0001440001197983 */ /* 0x001f620000300800 */
[----:B------:R-:W-:-:S03]  /*1c010*/  IMAD R0, R29, R6, R0 ;  /* 0x000000061d007224 */ /* 0x000fc600078e0200 */
[----:B-1----:R-:W5:Y:S01]  /*1c020*/  LDL.LU R23, [R1+0x148] ;  /* 0x0001480001177983 */ /* 0x002f620000300800 */
[C---:B--2---:R-:W-:Y:S02]  /*1c030*/  ISETP.GT.U32.AND P6, PT, R29.reuse, R26, PT ;  /* 0x0000001a1d00720c */ /* 0x044fe40003fc4070 */
[C---:B---3--:R-:W-:Y:S02]  /*1c040*/  ISETP.GT.U32.AND P0, PT, R29.reuse, R27, PT ;  /* 0x0000001b1d00720c */ /* 0x048fe40003f04070 */
[C---:B----4-:R-:W-:Y:S02]  /*1c050*/  ISETP.GT.U32.AND P1, PT, R29.reuse, R17, PT ;  /* 0x000000111d00720c */ /* 0x050fe40003f24070 */
        /* <DEDUP_REMOVED lines=9> */
[C---:B------:R-:W-:Y:S01]  /*1c0f0*/  ISETP.GT.U32.AND P2, PT, R29.reuse, R14, PT ;  /* 0x0000000e1d00720c */ /* 0x040fe20003f44070 */
[----:B------:R-:W-:Y:S01]  /*1c100*/  @!P6 IMAD.IADD R26, R26, 0x1, -R29 ;  /* 0x000000011a1ae824 */ /* 0x000fe200078e0a1d */
[C---:B------:R-:W-:Y:S02]  /*1c110*/  ISETP.GT.U32.AND P3, PT, R29.reuse, R15, PT ;  /* 0x0000000f1d00720c */ /* 0x040fe40003f64070 */
[----:B------:R-:W-:-:S05]  /*1c120*/  ISETP.GT.U32.AND P5, PT, R29, R22, PT ;  /* 0x000000161d00720c */ /* 0x000fca0003fa4070 */
[--C-:B------:R-:W-:Y:S01]  /*1c130*/  @!P4 IMAD.IADD R20, R20, 0x1, -R29.reuse ;  /* 0x000000011414c824 */ /* 0x100fe200078e0a1d */
[----:B------:R-:W-:Y:S01]  /*1c140*/  ISETP.GT.U32.AND P4, PT, R29, R16, PT ;  /* 0x000000101d00720c */ /* 0x000fe20003f84070 */
[--C-:B------:R-:W-:Y:S02]  /*1c150*/  @!P0 IMAD.IADD R11, R11, 0x1, -R29.reuse ;  /* 0x000000010b0b8824 */ /* 0x100fe400078e0a1d */
[--C-:B------:R-:W-:Y:S01]  /*1c160*/  @!P1 IMAD.IADD R12, R12, 0x1, -R29.reuse ;  /* 0x000000010c0c9824 */ /* 0x100fe200078e0a1d */
[C---:B------:R-:W-:Y:S01]  /*1c170*/  ISETP.GT.U32.AND P0, PT, R29.reuse, R27, PT ;  /* 0x0000001b1d00720c */ /* 0x040fe20003f04070 */
[--C-:B------:R-:W-:Y:S02]  /*1c180*/  @!P2 IMAD.IADD R14, R14, 0x1, -R29.reuse ;  /* 0x000000010e0ea824 */ /* 0x100fe400078e0a1d */
[--C-:B------:R-:W-:Y:S01]  /*1c190*/  @!P5 IMAD.IADD R22, R22, 0x1, -R29.reuse ;  /* 0x000000011616d824 */ /* 0x100fe200078e0a1d */
[----:B------:R-:W-:Y:S01]  /*1c1a0*/  ISETP.GT.U32.AND P5, PT, R29, R26, PT ;  /* 0x0000001a1d00720c */ /* 0x000fe20003fa4070 */
[----:B------:R-:W-:-:S04]  /*1c1b0*/  @!P3 IMAD.IADD R15, R15, 0x1, -R29 ;  /* 0x000000010f0fb824 */ /* 0x000fc800078e0a1d */
[----:B------:R-:W-:-:S04]  /*1c1c0*/  @!P4 IMAD.IADD R16, R16, 0x1, -R29 ;  /* 0x000000011010c824 */ /* 0x000fc800078e0a1d */
[----:B------:R-:W-:-:S04]  /*1c1d0*/  @!P0 IMAD.IADD R27, R27, 0x1, -R29 ;  /* 0x000000011b1b8824 */ /* 0x000fc800078e0a1d */
[----:B------:R-:W-:Y:S01]  /*1c1e0*/  @!P5 IMAD.IADD R26, R26, 0x1, -R29 ;  /* 0x000000011a1ad824 */ /* 0x000fe200078e0a1d */
[----:B------:R-:W-:Y:S02]  /*1c1f0*/  IABS R13, R21 ;  /* 0x00000015000d7213 */ /* 0x000fe40000000000 */
[----:B------:R-:W2:Y:S04]  /*1c200*/  LDL.LU R21, [R1+0x168] ;  /* 0x0001680001157983 */ /* 0x000ea80000300800 */
[----:B------:R-:W3:Y:S04]  /*1c210*/  LDL.LU R6, [R1+0x150] ;  /* 0x0001500001067983 */ /* 0x000ee80000300800 */
[----:B------:R-:W4:Y:S04]  /*1c220*/  LDL.LU R7, [R1+0x104] ;  /* 0x0001040001077983 */ /* 0x000f280000300800 */
[----:B------:R-:W4:Y:S04]  /*1c230*/  LDL.LU R8, [R1+0x108] ;  /* 0x0001080001087983 */ /* 0x000f280000300800 */
[----:B------:R-:W-:Y:S04]  /*1c240*/  STL [R1+0x94], R11 ;  /* 0x0000940b01007387 */ /* 0x000fe80000100800 */
[----:B------:R-:W-:Y:S04]  /*1c250*/  STL [R1+0x90], R12 ;  /* 0x0000900c01007387 */ /* 0x000fe80000100800 */
[----:B------:R0:W-:Y:S04]  /*1c260*/  STL [R1+0x78], R14 ;  /* 0x0000780e01007387 */ /* 0x0001e80000100800 */
[----:B------:R-:W4:Y:S04]  /*1c270*/  LDL.LU R9, [R1+0x110] ;  /* 0x0001100001097983 */ /* 0x000f280000300800 */
[----:B------:R-:W-:Y:S04]  /*1c280*/  STL [R1+0x7c], R15 ;  /* 0x00007c0f01007387 */ /* 0x000fe80000100800 */
[----:B------:R-:W4:Y:S04]  /*1c290*/  LDL.LU R10, [R1+0x128] ;  /* 0x00012800010a7983 */ /* 0x000f280000300800 */
[----:B------:R-:W-:Y:S01]  /*1c2a0*/  STL [R1+0x80], R16 ;  /* 0x0000801001007387 */ /* 0x000fe20000100800 */
[----:B0-----:R-:W-:-:S03]  /*1c2b0*/  IMAD.MOV.U32 R14, RZ, RZ, R13 ;  /* 0x000000ffff0e7224 */ /* 0x001fc600078e000d */
[----:B------:R-:W4:Y:S04]  /*1c2c0*/  LDL.LU R11, [R1+0x118] ;  /* 0x00011800010b7983 */ /* 0x000f280000300800 */
[----:B------:R-:W4:Y:S04]  /*1c2d0*/  LDL.LU R12, [R1+0xc8] ;  /* 0x0000c800010c7983 */ /* 0x000f280000300800 */
[----:B------:R0:W-:Y:S04]  /*1c2e0*/  STL [R1+0x1cc], R26 ;  /* 0x0001cc1a01007387 */ /* 0x0001e80000100800 */
[----:B------:R-:W4:Y:S04]  /*1c2f0*/  LDL.LU R13, [R1+0xcc] ;  /* 0x0000cc00010d7983 */ /* 0x000f280000300800 */
[----:B0-----:R-:W4:Y:S04]  /*1c300*/  LDL.LU R26, [R1+0xd0] ;  /* 0x0000d000011a7983 */ /* 0x001f280000300800 */
[----:B------:R0:W-:Y:S04]  /*1c310*/  STL [R1+0x1b4], R27 ;  /* 0x0001b41b01007387 */ /* 0x0001e80000100800 */
[----:B0-----:R-:W4:Y:S01]  /*1c320*/  LDL.LU R27, [R1+0xf0] ;  /* 0x0000f000011b7983 */ /* 0x001f220000300800 */
[----:B------:R-:W-:-:S02]  /*1c330*/  ISETP.GT.U32.AND P6, PT, R29, R24, PT ;  /* 0x000000181d00720c */ /* 0x000fc40003fc4070 */
[C---:B------:R-:W-:Y:S02]  /*1c340*/  ISETP.GT.U32.AND P1, PT, R29.reuse, R17, PT ;  /* 0x000000111d00720c */ /* 0x040fe40003f24070 */
[C---:B------:R-:W-:Y:S02]  /*1c350*/  ISETP.GT.U32.AND P2, PT, R29.reuse, R18, PT ;  /* 0x000000121d00720c */ /* 0x040fe40003f44070 */
[C---:B------:R-:W-:Y:S02]  /*1c360*/  ISETP.GT.U32.AND P3, PT, R29.reuse, R19, PT ;  /* 0x000000131d00720c */ /* 0x040fe40003f64070 */
[----:B------:R-:W-:-:S05]  /*1c370*/  ISETP.GT.U32.AND P4, PT, R29, R20, PT ;  /* 0x000000141d00720c */ /* 0x000fca0003f84070 */
[--C-:B------:R-:W-:Y:S01]  /*1c380*/  @!P6 IMAD.IADD R24, R24, 0x1, -R29.reuse ;  /* 0x000000011818e824 */ /* 0x100fe200078e0a1d */
[----:B------:R-:W-:Y:S01]  /*1c390*/  ISETP.GT.U32.AND P5, PT, R29, R22, PT ;  /* 0x000000161d00720c */ /* 0x000fe20003fa4070 */
[--C-:B------:R-:W-:Y:S01]  /*1c3a0*/  @!P1 IMAD.IADD R17, R17, 0x1, -R29.reuse ;  /* 0x0000000111119824 */ /* 0x100fe200078e0a1d */
[C---:B-----5:R-:W-:Y:S02]  /*1c3b0*/  ISETP.GT.U32.AND P0, PT, R29.reuse, R25, PT ;  /* 0x000000191d00720c */ /* 0x060fe40003f04070 */
[C---:B------:R-:W-:Y:S01]  /*1c3c0*/  ISETP.GT.U32.AND P6, PT, R29.reuse, R24, PT ;  /* 0x000000181d00720c */ /* 0x040fe20003fc4070 */
[--C-:B------:R-:W-:Y:S01]  /*1c3d0*/  @!P2 IMAD.IADD R18, R18, 0x1, -R29.reuse ;  /* 0x000000011212a824 */ /* 0x100fe200078e0a1d */
[----:B------:R-:W-:Y:S01]  /*1c3e0*/  ISETP.GT.U32.AND P1, PT, R29, R23, PT ;  /* 0x000000171d00720c */ /* 0x000fe20003f24070 */
[--C-:B------:R-:W-:Y:S02]  /*1c3f0*/  @!P3 IMAD.IADD R19, R19, 0x1, -R29.reuse ;  /* 0x000000011313b824 */ /* 0x100fe400078e0a1d */
[----:B------:R-:W-:-:S04]  /*1c400*/  @!P4 IMAD.IADD R20, R20, 0x1, -R29 ;  /* 0x000000011414c824 */ /* 0x000fc800078e0a1d */
[--C-:B------:R-:W-:Y:S02]  /*1c410*/  @!P5 IMAD.IADD R22, R22, 0x1, -R29.reuse ;  /* 0x000000011616d824 */ /* 0x100fe400078e0a1d */
[--C-:B------:R-:W-:Y:S02]  /*1c420*/  @!P0 IMAD.IADD R25, R25, 0x1, -R29.reuse ;  /* 0x0000000119198824 */ /* 0x100fe400078e0a1d */
[--C-:B------:R-:W-:Y:S02]  /*1c430*/  @!P6 IMAD.IADD R24, R24, 0x1, -R29.reuse ;  /* 0x000000011818e824 */ /* 0x100fe400078e0a1d */
[----:B------:R-:W-:Y:S01]  /*1c440*/  @!P1 IMAD.IADD R23, R23, 0x1, -R29 ;  /* 0x0000000117179824 */ /* 0x000fe200078e0a1d */
[----:B------:R0:W-:Y:S04]  /*1c450*/  STL [R1+0x70], R17 ;  /* 0x0000701101007387 */ /* 0x0001e80000100800 */
[----:B------:R1:W-:Y:S04]  /*1c460*/  STL [R1+0x74], R18 ;  /* 0x0000741201007387 */ /* 0x0003e80000100800 */
[----:B------:R5:W-:Y:S04]  /*1c470*/  STL [R1+0x180], R19 ;  /* 0x0001801301007387 */ /* 0x000be80000100800 */
[----:B------:R0:W-:Y:S04]  /*1c480*/  STL [R1+0x198], R20 ;  /* 0x0001981401007387 */ /* 0x0001e80000100800 */
[----:B------:R-:W4:Y:S04]  /*1c490*/  LDL.LU R15, [R1+0xd8] ;  /* 0x0000d800010f7983 */ /* 0x000f280000300800 */
[----:B------:R-:W-:Y:S04]  /*1c4a0*/  STL [R1+0x188], R22 ;  /* 0x0001881601007387 */ /* 0x000fe80000100800 */
[----:B------:R-:W4:Y:S04]  /*1c4b0*/  LDL.LU R16, [R1+0x24] ;  /* 0x0000240001107983 */ /* 0x000f280000300800 */
[----:B0-----:R-:W4:Y:S04]  /*1c4c0*/  LDL.LU R17, [R1+0x20] ;  /* 0x0000200001117983 */ /* 0x001f280000300800 */
[----:B------:R-:W-:Y:S04]  /*1c4d0*/  STL [R1+0x140], R24 ;  /* 0x0001401801007387 */ /* 0x000fe80000100800 */
[----:B-1----:R-:W4:Y:S04]  /*1c4e0*/  LDL.LU R18, [R1+0x1c] ;  /* 0x00001c0001127983 */ /* 0x002f280000300800 */
[----:B-----5:R-:W5:Y:S04]  /*1c4f0*/  LDL.LU R19, [R1+0x18] ;  /* 0x0000180001137983 */ /* 0x020f680000300800 */
[----:B------:R-:W5:Y:S01]  /*1c500*/  LDL.LU R20, [R1+0x14] ;  /* 0x0000140001147983 */ /* 0x000f620000300800 */
[----:B--2---:R-:W-:-:S02]  /*1c510*/  ISETP.GT.U32.AND P2, PT, R29, R21, PT ;  /* 0x000000151d00720c */ /* 0x004fc40003f44070 */
[C---:B---3--:R-:W-:Y:S02]  /*1c520*/  ISETP.GT.U32.AND P3, PT, R29.reuse, R6, PT ;  /* 0x000000061d00720c */ /* 0x048fe40003f64070 */
[C---:B----4-:R-:W-:Y:S02]  /*1c530*/  ISETP.GT.U32.AND P4, PT, R29.reuse, R7, PT ;  /* 0x000000071d00720c */ /* 0x050fe40003f84070 */
[----:B------:R-:W-:-:S07]  /*1c540*/  ISETP.GT.U32.AND P5, PT, R29, R8, PT ;  /* 0x000000081d00720c */ /* 0x000fce0003fa4070 */
[--C-:B------:R-:W-:Y:S02]  /*1c550*/  @!P2 IMAD.IADD R21, R21, 0x1, -R29.reuse ;  /* 0x000000011515a824 */ /* 0x100fe400078e0a1d */
[--C-:B------:R-:W-:Y:S01]  /*1c560*/  @!P3 IMAD.IADD R6, R6, 0x1, -R29.reuse ;  /* 0x000000010606b824 */ /* 0x100fe200078e0a1d */
[C---:B------:R-:W-:Y:S02]  /*1c570*/  ISETP.GT.U32.AND P6, PT, R29.reuse, R9, PT ;  /* 0x000000091d00720c */ /* 0x040fe40003fc4070 */
[----:B------:R-:W-:Y:S01]  /*1c580*/  ISETP.GT.U32.AND P0, PT, R29, R10, PT ;  /* 0x0000000a1d00720c */ /* 0x000fe20003f04070 */
[--C-:B------:R-:W-:Y:S01]  /*1c590*/  @!P4 IMAD.IADD R7, R7, 0x1, -R29.reuse ;  /* 0x000000010707c824 */ /* 0x100fe200078e0a1d */
[C---:B------:R-:W-:Y:S02]  /*1c5a0*/  ISETP.GT.U32.AND P1, PT, R29.reuse, R11, PT ;  /* 0x0000000b1d00720c */ /* 0x040fe40003f24070 */
[----:B------:R-:W-:Y:S01]  /*1c5b0*/  ISETP.GT.U32.AND P2, PT, R29, R12, PT ;  /* 0x0000000c1d00720c */ /* 0x000fe20003f44070 */
[----:B------:R-:W-:-:S06]  /*1c5c0*/  @!P5 IMAD.IADD R8, R8, 0x1, -R29 ;  /* 0x000000010808d824 */ /* 0x000fcc00078e0a1d */
        /* <DEDUP_REMOVED lines=8> */
[C---:B------:R-:W-:Y:S02]  /*1c650*/  ISETP.GT.U32.AND P1, PT, R29.reuse, R21, PT ;  /* 0x000000151d00720c */ /* 0x040fe40003f24070 */
[----:B------:R-:W-:-:S03]  /*1c660*/  ISETP.GT.U32.AND P2, PT, R29, R6, PT ;  /* 0x000000061d00720c */ /* 0x000fc60003f44070 */
[--C-:B------:R-:W-:Y:S01]  /*1c670*/  @!P3 IMAD.IADD R13, R13, 0x1, -R29.reuse ;  /* 0x000000010d0db824 */ /* 0x100fe200078e0a1d */
[C---:B------:R-:W-:Y:S02]  /*1c680*/  ISETP.GT.U32.AND P5, PT, R29.reuse, R27, PT ;  /* 0x0000001b1d00720c */ /* 0x040fe40003fa4070 */
[C---:B------:R-:W-:Y:S01]  /*1c690*/  ISETP.GT.U32.AND P3, PT, R29.reuse, R7, PT ;  /* 0x000000071d00720c */ /* 0x040fe20003f64070 */
[--C-:B------:R-:W-:Y:S01]  /*1c6a0*/  @!P4 IMAD.IADD R26, R26, 0x1, -R29.reuse ;  /* 0x000000011a1ac824 */ /* 0x100fe200078e0a1d */
[----:B------:R-:W-:Y:S01]  /*1c6b0*/  ISETP.GT.U32.AND P4, PT, R29, R8, PT ;  /* 0x000000081d00720c */ /* 0x000fe20003f84070 */
[--C-:B------:R-:W-:Y:S02]  /*1c6c0*/  @!P6 IMAD.IADD R25, R25, 0x1, -R29.reuse ;  /* 0x000000011919e824 */ /* 0x100fe400078e0a1d */
[--C-:B------:R-:W-:Y:S01]  /*1c6d0*/  @!P0 IMAD.IADD R23, R23, 0x1, -R29.reuse ;  /* 0x0000000117178824 */ /* 0x100fe200078e0a1d */
[----:B------:R-:W-:Y:S01]  /*1c6e0*/  ISETP.GT.U32.AND P0, PT, R29, R10, PT ;  /* 0x0000000a1d00720c */ /* 0x000fe20003f04070 */
[----:B------:R-:W-:-:S04]  /*1c6f0*/  @!P1 IMAD.IADD R21, R21, 0x1, -R29 ;  /* 0x0000000115159824 */ /* 0x000fc800078e0a1d */
[--C-:B------:R-:W-:Y:S01]  /*1c700*/  @!P5 IMAD.IADD R27, R27, 0x1, -R29.reuse ;  /* 0x000000011b1bd824 */ /* 0x100fe200078e0a1d */
[C---:B------:R-:W-:Y:S01]  /*1c710*/  ISETP.GT.U32.AND P5, PT, R29.reuse, R9, PT ;  /* 0x000000091d00720c */ /* 0x040fe20003fa4070 */
[----:B------:R0:W-:Y:S01]  /*1c720*/  STL [R1+0x144], R25 ;  /* 0x0001441901007387 */ /* 0x0001e20000100800 */
[C---:B------:R-:W-:Y:S01]  /*1c730*/  ISETP.GT.U32.AND P1, PT, R29.reuse, R11, PT ;  /* 0x0000000b1d00720c */ /* 0x040fe20003f24070 */
[--C-:B------:R-:W-:Y:S01]  /*1c740*/  @!P2 IMAD.IADD R6, R6, 0x1, -R29.reuse ;  /* 0x000000010606a824 */ /* 0x100fe200078e0a1d */
[----:B------:R-:W-:Y:S01]  /*1c750*/  ISETP.GT.U32.AND P2, PT, R29, R12, PT ;  /* 0x0000000c1d00720c */ /* 0x000fe20003f44070 */
[----:B------:R-:W-:Y:S01]  /*1c760*/  @!P3 IMAD.IADD R7, R7, 0x1, -R29 ;  /* 0x000000010707b824 */ /* 0x000fe200078e0a1d */
[C---:B------:R-:W-:Y:S01]  /*1c770*/  ISETP.GT.U32.AND P3, PT, R29.reuse, R13, PT ;  /* 0x0000000d1d00720c */ /* 0x040fe20003f64070 */
[----:B0-----:R-:W2:Y:S04]  /*1c780*/  LDL.LU R25, [R1+0x10] ;  /* 0x0000100001197983 */ /* 0x001ea80000300800 */
[----:B------:R-:W3:Y:S01]  /*1c790*/  LDL.LU R24, [R1+0xc] ;  /* 0x00000c0001187983 */ /* 0x000ee20000300800 */
[----:B------:R-:W-:-:S03]  /*1c7a0*/  ISETP.GT.U32.AND P6, PT, R29, R26, PT ;  /* 0x0000001a1d00720c */ /* 0x000fc60003fc4070 */
[----:B------:R0:W-:Y:S01]  /*1c7b0*/  STL [R1+0x148], R23 ;  /* 0x0001481701007387 */ /* 0x0001e20000100800 */
[--C-:B------:R-:W-:Y:S01]  /*1c7c0*/  @!P4 IMAD.IADD R8, R8, 0x1, -R29.reuse ;  /* 0x000000010808c824 */ /* 0x100fe200078e0a1d */
[----:B------:R-:W-:Y:S01]  /*1c7d0*/  ISETP.GT.U32.AND P4, PT, R29, R27, PT ;  /* 0x0000001b1d00720c */ /* 0x000fe20003f84070 */
[--C-:B------:R-:W-:Y:S01]  /*1c7e0*/  @!P5 IMAD.IADD R9, R9, 0x1, -R29.reuse ;  /* 0x000000010909d824 */ /* 0x100fe200078e0a1d */
[----:B0-----:R-:W4:Y:S04]  /*1c7f0*/  LDL.LU R23, [R1+0x8] ;  /* 0x0000080001177983 */ /* 0x001f280000300800 */
[----:B------:R-:W4:Y:S04]  /*1c800*/  LDL.LU R22, [R1+0x4] ;  /* 0x0000040001167983 */ /* 0x000f280000300800 */
[----:B------:R0:W-:Y:S01]  /*1c810*/  STL [R1+0x168], R21 ;  /* 0x0001681501007387 */ /* 0x0001e20000100800 */
[----:B------:R-:W-:-:S02]  /*1c820*/  @!P0 IMAD.IADD R10, R10, 0x1, -R29 ;  /* 0x000000010a0a8824 */ /* 0x000fc400078e0a1d */
[--C-:B------:R-:W-:Y:S01]  /*1c830*/  @!P1 IMAD.IADD R11, R11, 0x1, -R29.reuse ;  /* 0x000000010b0b9824 */ /* 0x100fe200078e0a1d */
[----:B0-----:R-:W4:Y:S04]  /*1c840*/  LDL.LU R21, [R1] ;  /* 0x0000000001157983 */ /* 0x001f280000300800 */
[----:B------:R0:W-:Y:S01]  /*1c850*/  STL [R1+0x150], R6 ;  /* 0x0001500601007387 */ /* 0x0001e20000100800 */
[----:B------:R-:W-:-:S03]  /*1c860*/  @!P2 IMAD.IADD R12, R12, 0x1, -R29 ;  /* 0x000000010c0ca824 */ /* 0x000fc600078e0a1d */
[----:B0-----:R-:W4:Y:S04]  /*1c870*/  LDL.LU R6, [R1+0x2cf4] ;  /* 0x002cf40001067983 */ /* 0x001f280000300800 */
        /* <DEDUP_REMOVED lines=9> */
[----:B------:R0:W-:Y:S04]  /*1c910*/  STL [R1+0x128], R10 ;  /* 0x0001280a01007387 */ /* 0x0001e80000100800 */
        /* <DEDUP_REMOVED lines=10> */
[----:B0-----:R-:W4:Y:S01]  /*1c9c0*/  LDL.LU R27, [R1+0x2cd0] ;  /* 0x002cd000011b7983 */ /* 0x001f220000300800 */
[----:B------:R-:W-:-:S02]  /*1c9d0*/  ISETP.GT.U32.AND P5, PT, R29, R15, PT ;  /* 0x0000000f1d00720c */ /* 0x000fc40003fa4070 */
[C---:B------:R-:W-:Y:S02]  /*1c9e0*/  ISETP.GT.U32.AND P0, PT, R29.reuse, R16, PT ;  /* 0x000000101d00720c */ /* 0x040fe40003f04070 */
[C---:B------:R-:W-:Y:S02]  /*1c9f0*/  ISETP.GT.U32.AND P1, PT, R29.reuse, R17, PT ;  /* 0x000000111d00720c */ /* 0x040fe40003f24070 */
[C---:B------:R-:W-:Y:S02]  /*1ca00*/  ISETP.GT.U32.AND P2, PT, R29.reuse, R18, PT ;  /* 0x000000121d00720c */ /* 0x040fe40003f44070 */
[----:B-----5:R-:W-:-:S05]  /*1ca10*/  ISETP.GT.U32.AND P3, PT, R29, R19, PT ;  /* 0x000000131d00720c */ /* 0x020fca0003f64070 */
[--C-:B------:R-:W-:Y:S02]  /*1ca20*/  @!P5 IMAD.IADD R15, R15, 0x1, -R29.reuse ;  /* 0x000000010f0fd824 */ /* 0x100fe400078e0a1d */
[--C-:B------:R-:W-:Y:S01]  /*1ca30*/  @!P0 IMAD.IADD R16, R16, 0x1, -R29.reuse ;  /* 0x0000000110108824 */ /* 0x100fe200078e0a1d */
[----:B------:R-:W-:Y:S01]  /*1ca40*/  ISETP.GT.U32.AND P6, PT, R29, R20, PT ;  /* 0x000000141d00720c */ /* 0x000fe20003fc4070 */
[--C-:B------:R-:W-:Y:S02]  /*1ca50*/  @!P1 IMAD.IADD R17, R17, 0x1, -R29.reuse ;  /* 0x0000000111119824 */ /* 0x100fe400078e0a1d */
[--C-:B------:R-:W-:Y:S02]  /*1ca60*/  @!P2 IMAD.IADD R18, R18, 0x1, -R29.reuse ;  /* 0x000000011212a824 */ /* 0x100fe400078e0a1d */
[----:B------:R-:W-:Y:S02]  /*1ca70*/  @!P3 IMAD.IADD R19, R19, 0x1, -R29 ;  /* 0x000000011313b824 */ /* 0x000fe400078e0a1d */
[----:B------:R-:W-:-:S06]  /*1ca80*/  IMAD.HI.U32 R28, R28, R14, RZ ;  /* 0x0000000e1c1c7227 */ /* 0x000fcc00078e00ff */
[----:B------:R-:W-:Y:S02]  /*1ca90*/  @!P6 IMAD.IADD R20, R20, 0x1, -R29 ;  /* 0x000000011414e824 */ /* 0x000fe400078e0a1d */
[----:B------:R-:W-:-:S04]  /*1caa0*/  IMAD.MOV R28, RZ, RZ, -R28 ;  /* 0x000000ffff1c7224 */ /* 0x000fc800078e0a1c */
[C---:B------:R-:W-:Y:S02]  /*1cab0*/  IMAD R28, R29.reuse, R28, R14 ;  /* 0x0000001c1d1c7224 */ /* 0x040fe400078e020e */
[----:B------:R-:W5:Y:S01]  /*1cac0*/  LDL.LU R14, [R1+0x2ccc] ;  /* 0x002ccc00010e7983 */ /* 0x000f620000300800 */
[C---:B--2---:R-:W-:Y:S02]  /*1cad0*/  ISETP.GT.U32.AND P4, PT, R29.reuse, R25, PT ;  /* 0x000000191d00720c */ /* 0x044fe40003f84070 */
[C---:B---3--:R-:W-:Y:S02]  /*1cae0*/  ISETP.GT.U32.AND P5, PT, R29.reuse, R24, PT ;  /* 0x000000181d00720c */ /* 0x048fe40003fa4070 */
[C---:B----4-:R-:W-:Y:S02]  /*1caf0*/  ISETP.GT.U32.AND P0, PT, R29.reuse, R23, PT ;  /* 0x000000171d00720c */ /* 0x050fe40003f04070 */
        /* <DEDUP_REMOVED lines=10> */
[--C-:B------:R-:W-:Y:S01]  /*1cba0*/  @!P4 IMAD.IADD R15, R15, 0x1, -R29.reuse ;  /* 0x000000010f0fc824 */ /* 0x100fe200078e0a1d */
[----:B------:R-:W-:Y:S01]  /*1cbb0*/  ISETP.GT.U32.AND P4, PT, R29, R25, PT ;  /* 0x000000191d00720c */ /* 0x000fe20003f84070 */
[--C-:B------:R-:W-:Y:S02]  /*1cbc0*/  @!P5 IMAD.IADD R16, R16, 0x1, -R29.reuse ;  /* 0x000000011010d824 */ /* 0x100fe400078e0a1d */
[--C-:B------:R-:W-:Y:S01]  /*1cbd0*/  @!P2 IMAD.IADD R21, R21, 0x1, -R29.reuse ;  /* 0x000000011515a824 */ /* 0x100fe200078e0a1d */
[C---:B------:R-:W-:Y:S02]  /*1cbe0*/  ISETP.GT.U32.AND P2, PT, R29.reuse, R19, PT ;  /* 0x000000131d00720c */ /* 0x040fe40003f44070 */
[----:B------:R-:W-:Y:S01]  /*1cbf0*/  ISETP.GT.U32.AND P5, PT, R29, R24, PT ;  /* 0x000000181d00720c */ /* 0x000fe20003fa4070 */
[--C-:B------:R-:W-:Y:S01]  /*1cc00*/  @!P0 IMAD.IADD R17, R17, 0x1, -R29.reuse ;  /* 0x0000000111118824 */ /* 0x100fe200078e0a1d */
[----:B------:R0:W-:Y:S01]  /*1cc10*/  STL [R1+0xd8], R15 ;  /* 0x0000d80f01007387 */ /* 0x0001e20000100800 */
[----:B------:R-:W-:Y:S01]  /*1cc20*/  @!P1 IMAD.IADD R18, R18, 0x1, -R29 ;  /* 0x0000000112129824 */ /* 0x000fe200078e0a1d */
[----:B------:R-:W-:-:S03]  /*1cc30*/  ISETP.GT.U32.AND P0, PT, R29, R23, PT ;  /* 0x000000171d00720c */ /* 0x000fc60003f04070 */
[--C-:B------:R-:W-:Y:S01]  /*1cc40*/  @!P4 IMAD.IADD R25, R25, 0x1, -R29.reuse ;  /* 0x000000011919c824 */ /* 0x100fe200078e0a1d */
[----:B0-----:R-:W2:Y:S03]  /*1cc50*/  LDL.LU R15, [R1+0x2cc8] ;  /* 0x002cc800010f7983 */ /* 0x001ea60000300800 */
[--C-:B------:R-:W-:Y:S01]  /*1cc60*/  @!P2 IMAD.IADD R19, R19, 0x1, -R29.reuse ;  /* 0x000000011313a824 */ /* 0x100fe200078e0a1d */
[----:B------:R0:W-:Y:S01]  /*1cc70*/  STL [R1+0x24], R16 ;  /* 0x0000241001007387 */ /* 0x0001e20000100800 */
[----:B------:R-:W-:-:S03]  /*1cc80*/  @!P5 IMAD.IADD R24, R24, 0x1, -R29 ;  /* 0x000000011818d824 */ /* 0x000fc600078e0a1d */
[----:B0-----:R-:W3:Y:S04]  /*1cc90*/  LDL.LU R16, [R1+0x2cc4] ;  /* 0x002cc40001107983 */ /* 0x001ee80000300800 */
[----:B------:R0:W-:Y:S04]  /*1cca0*/  STL [R1+0x20], R17 ;  /* 0x0000201101007387 */ /* 0x0001e80000100800 */
[----:B0-----:R-:W4:Y:S04]  /*1ccb0*/  LDL.LU R17, [R1+0x2cc0] ;  /* 0x002cc00001117983 */ /* 0x001f280000300800 */
[----:B------:R0:W-:Y:S04]  /*1ccc0*/  STL [R1+0x1c], R18 ;  /* 0x00001c1201007387 */ /* 0x0001e80000100800 */
[----:B0-----:R-:W2:Y:S04]  /*1ccd0*/  LDL.LU R18, [R1+0x2cbc] ;  /* 0x002cbc0001127983 */ /* 0x001ea80000300800 */
[----:B------:R0:W-:Y:S04]  /*1cce0*/  STL [R1+0x18], R19 ;  /* 0x0000181301007387 */ /* 0x0001e80000100800 */
[----:B0-----:R-:W2:Y:S01]  /*1ccf0*/  LDL.LU R19, [R1+0x2cb8] ;  /* 0x002cb80001137983 */ /* 0x001ea20000300800 */
[----:B------:R-:W-:Y:S01]  /*1cd00*/  @!P0 IMAD.IADD R23, R23, 0x1, -R29 ;  /* 0x0000000117178824 */ /* 0x000fe200078e0a1d */
[----:B------:R-:W-:-:S13]  /*1cd10*/  ISETP.GT.U32.AND P3, PT, R29, R27, PT ;  /* 0x0000001b1d00720c */ /* 0x000fda0003f64070 */
[----:B------:R-:W-:Y:S01]  /*1cd20*/  @!P3 IMAD.IADD R27, R27, 0x1, -R29 ;  /* 0x000000011b1bb824 */ /* 0x000fe200078e0a1d */
[----:B------:R-:W-:-:S13]  /*1cd30*/  ISETP.GT.U32.AND P3, PT, R29, R20, PT ;  /* 0x000000141d00720c */ /* 0x000fda0003f64070 */
[----:B------:R-:W-:-:S05]  /*1cd40*/  @!P3 IMAD.IADD R20, R20, 0x1, -R29 ;  /* 0x000000011414b824 */ /* 0x000fca00078e0a1d */
[----:B------:R0:W-:Y:S04]  /*1cd50*/  STL [R1+0x14], R20 ;  /* 0x0000141401007387 */ /* 0x0001e80000100800 */
[----:B0-----:R-:W3:Y:S04]  /*1cd60*/  LDL.LU R20, [R1+0x2cb4] ;  /* 0x002cb40001147983 */ /* 0x001ee80000300800 */
[----:B------:R0:W-:Y:S04]  /*1cd70*/  STL [R1+0x10], R25 ;  /* 0x0000101901007387 */ /* 0x0001e80000100800 */
[----:B0-----:R-:W3:Y:S04]  /*1cd80*/  LDL.LU R25, [R1+0x2cb0] ;  /* 0x002cb00001197983 */ /* 0x001ee80000300800 */
[----:B------:R0:W-:Y:S04]  /*1cd90*/  STL [R1+0xc], R24 ;  /* 0x00000c1801007387 */ /* 0x0001e80000100800 */
[----:B0-----:R-:W4:Y:S04]  /*1cda0*/  LDL.LU R24, [R1+0x2cac] ;  /* 0x002cac0001187983 */ /* 0x001f280000300800 */
[----:B------:R0:W-:Y:S04]  /*1cdb0*/  STL [R1+0x8], R23 ;  /* 0x0000081701007387 */ /* 0x0001e80000100800 */
[----:B0-----:R-:W5:Y:S01]  /*1cdc0*/  LDL.LU R23, [R1+0x2ca8] ;  /* 0x002ca80001177983 */ /* 0x001f620000300800 */
[----:B------:R-:W-:-:S13]  /*1cdd0*/  ISETP.GT.U32.AND P6, PT, R29, R26, PT ;  /* 0x0000001a1d00720c */ /* 0x000fda0003fc4070 */
[----:B------:R-:W-:-:S05]  /*1cde0*/  @!P6 IMAD.IADD R26, R26, 0x1, -R29 ;  /* 0x000000011a1ae824 */ /* 0x000fca00078e0a1d */
[C---:B------:R-:W-:Y:S02]  /*1cdf0*/  ISETP.GT.U32.AND P6, PT, R29.reuse, R26, PT ;  /* 0x0000001a1d00720c */ /* 0x040fe40003fc4070 */
[----:B------:R-:W-:-:S11]  /*1ce00*/  ISETP.GT.U32.AND P1, PT, R29, R22, PT ;  /* 0x000000161d00720c */ /* 0x000fd60003f24070 */
[--C-:B------:R-:W-:Y:S01]  /*1ce10*/  @!P6 IMAD.IADD R26, R26, 0x1, -R29.reuse ;  /* 0x000000011a1ae824 */ /* 0x100fe200078e0a1d */
[C---:B------:R-:W-:Y:S02]  /*1ce20*/  ISETP.GT.U32.AND P2, PT, R29.reuse, R21, PT ;  /* 0x000000151d00720c */ /* 0x040fe40003f44070 */
[----:B------:R-:W-:Y:S01]  /*1ce30*/  ISETP.GT.U32.AND P3, PT, R29, R27, PT ;  /* 0x0000001b1d00720c */ /* 0x000fe20003f64070 */
[----:B------:R-:W-:-:S05]  /*1ce40*/  @!P1 IMAD.IADD R22, R22, 0x1, -R29 ;  /* 0x0000000116169824 */ /* 0x000fca00078e0a1d */
[----:B------:R0:W-:Y:S05]  /*1ce50*/  STL [R1+0x4], R22 ;  /* 0x0000041601007387 */ /* 0x0001ea0000100800 */
[--C-:B------:R-:W-:Y:S02]  /*1ce60*/  @!P2 IMAD.IADD R21, R21, 0x1, -R29.reuse ;  /* 0x000000011515a824 */ /* 0x100fe400078e0a1d */
[----:B------:R-:W-:Y:S01]  /*1ce70*/  @!P3 IMAD.IADD R27, R27, 0x1, -R29 ;  /* 0x000000011b1bb824 */ /* 0x000fe200078e0a1d */
[----:B0-----:R-:W5:Y:S04]  /*1ce80*/  LDL.LU R22, [R1+0x2ca4] ;  /* 0x002ca40001167983 */ /* 0x001f680000300800 */
[----:B------:R0:W-:Y:S04]  /*1ce90*/  STL [R1], R21 ;  /* 0x0000001501007387 */ /* 0x0001e80000100800 */
[----:B0-----:R-:W5:Y:S04]  /*1cea0*/  LDL.LU R21, [R1+0x2ca0] ;  /* 0x002ca00001157983 */ /* 0x001f680000300800 */
[----:B------:R-:W-:Y:S04]  /*1ceb0*/  STL [R1+0x2c74], R27 ;  /* 0x002c741b01007387 */ /* 0x000fe80000100800 */
[----:B------:R-:W-:Y:S01]  /*1cec0*/  STL [R1+0x2c70], R26 ;  /* 0x002c701a01007387 */ /* 0x000fe20000100800 */
[----:B--2---:R-:W-:-:S13]  /*1ced0*/  ISETP.GT.U32.AND P6, PT, R29, R19, PT ;  /* 0x000000131d00720c */ /* 0x004fda0003fc4070 */
[----:B------:R-:W-:Y:S01]  /*1cee0*/  @!P6 IMAD.IADD R19, R19, 0x1, -R29 ;  /* 0x000000011313e824 */ /* 0x000fe200078e0a1d */
[C---:B---3--:R-:W-:Y:S02]  /*1cef0*/  ISETP.GT.U32.AND P4, PT, R29.reuse, R25, PT ;  /* 0x000000191d00720c */ /* 0x048fe40003f84070 */
[----:B----4-:R-:W-:-:S11]  /*1cf00*/  ISETP.GT.U32.AND P5, PT, R29, R24, PT ;  /* 0x000000181d00720c */ /* 0x010fd60003fa4070 */
[--C-:B------:R-:W-:Y:S01]  /*1cf10*/  @!P4 IMAD.IADD R25, R25, 0x1, -R29.reuse ;  /* 0x000000011919c824 */ /* 0x100fe200078e0a1d */
[C---:B------:R-:W-:Y:S02]  /*1cf20*/  ISETP.GT.U32.AND P4, PT, R29.reuse, R18, PT ;  /* 0x000000121d00720c */ /* 0x040fe40003f84070 */
[C---:B-----5:R-:W-:Y:S01]  /*1cf30*/  ISETP.GT.U32.AND P0, PT, R29.reuse, R23, PT ;  /* 0x000000171d00720c */ /* 0x060fe20003f04070 */
[----:B------:R-:W-:Y:S01]  /*1cf40*/  @!P5 IMAD.IADD R24, R24, 0x1, -R29 ;  /* 0x000000011818d824 */ /* 0x000fe200078e0a1d */
[----:B------:R-:W-:-:S09]  /*1cf50*/  ISETP.GT.U32.AND P5, PT, R29, R17, PT ;  /* 0x000000111d00720c */ /* 0x000fd20003fa4070 */
[--C-:B------:R-:W-:Y:S01]  /*1cf60*/  @!P4 IMAD.IADD R18, R18, 0x1, -R29.reuse ;  /* 0x000000011212c824 */ /* 0x100fe200078e0a1d */
[C---:B------:R-:W-:Y:S02]  /*1cf70*/  ISETP.GT.U32.AND P6, PT, R29.reuse, R25, PT ;  /* 0x000000191d00720c */ /* 0x040fe40003fc4070 */
[----:B------:R-:W-:Y:S01]  /*1cf80*/  ISETP.GT.U32.AND P4, PT, R29, R24, PT ;  /* 0x000000181d00720c */ /* 0x000fe20003f84070 */
[--C-:B------:R-:W-:Y:S02]  /*1cf90*/  @!P0 IMAD.IADD R23, R23, 0x1, -R29.reuse ;  /* 0x0000000117178824 */ /* 0x100fe400078e0a1d */
[----:B------:R-:W-:-:S03]  /*1cfa0*/  @!P5 IMAD.IADD R17, R17, 0x1, -R29 ;  /* 0x000000011111d824 */ /* 0x000fc600078e0a1d */
[----:B------:R-:W-:-:S05]  /*1cfb0*/  ISETP.GT.U32.AND P5, PT, R29, R23, PT ;  /* 0x000000171d00720c */ /* 0x000fca0003fa4070 */
[--C-:B------:R-:W-:Y:S02]  /*1cfc0*/  @!P6 IMAD.IADD R25, R25, 0x1, -R29.reuse ;  /* 0x000000011919e824 */ /* 0x100fe400078e0a1d */
[----:B------:R-:W-:-:S03]  /*1cfd0*/  @!P4 IMAD.IADD R24, R24, 0x1, -R29 ;  /* 0x000000011818c824 */ /* 0x000fc600078e0a1d */
[----:B------:R-:W-:Y:S03]  /*1cfe0*/  STL [R1+0x2c6c], R25 ;  /* 0x002c6c1901007387 */ /* 0x000fe60000100800 */
[----:B------:R-:W-:Y:S01]  /*1cff0*/  @!P5 IMAD.IADD R23, R23, 0x1, -R29 ;  /* 0x000000011717d824 */ /* 0x000fe200078e0a1d */
[----:B------:R-:W-:Y:S04]  /*1d000*/  STL [R1+0x2c78], R24 ;  /* 0x002c781801007387 */ /* 0x000fe80000100800 */
[----:B------:R0:W-:Y:S04]  /*1d010*/  STL [R1+0x2c68], R23 ;  /* 0x002c681701007387 */ /* 0x0001e80000100800 */
[----:B0-----:R-:W2:Y:S01]  /*1d020*/  LDL R23, [R1+0x2a98] ;  /* 0x002a980001177983 */ /* 0x001ea20000100800 */
[----:B------:R-:W-:-:S02]  /*1d030*/  ISETP.GT.U32.AND P0, PT, R29, R16, PT ;  /* 0x000000101d00720c */ /* 0x000fc40003f04070 */
[----:B------:R-:W-:-:S11]  /*1d040*/  ISETP.GT.U32.AND P1, PT, R29, R22, PT ;  /* 0x000000161d00720c */ /* 0x000fd60003f24070 */
[--C-:B------:R-:W-:Y:S02]  /*1d050*/  @!P0 IMAD.IADD R16, R16, 0x1, -R29.reuse ;  /* 0x0000000110108824 */ /* 0x100fe400078e0a1d */
[----:B------:R-:W-:Y:S01]  /*1d060*/  @!P1 IMAD.IADD R22, R22, 0x1, -R29 ;  /* 0x0000000116169824 */ /* 0x000fe200078e0a1d */
[----:B--2---:R0:W-:Y:S04]  /*1d070*/  STL [R1+0x2c94], R23 ;  /* 0x002c941701007387 */ /* 0x0041e80000100800 */
[----:B0-----:R-:W2:Y:S01]  /*1d080*/  LDL.LU R23, [R1+0x794] ;  /* 0x0007940001177983 */ /* 0x001ea20000300800 */
[----:B------:R-:W-:-:S13]  /*1d090*/  ISETP.GT.U32.AND P0, PT, R29, R22, PT ;  /* 0x000000161d00720c */ /* 0x000fda0003f04070 */
[----:B------:R-:W-:Y:S01]  /*1d0a0*/  @!P0 IMAD.IADD R22, R22, 0x1, -R29 ;  /* 0x0000000116168824 */ /* 0x000fe200078e0a1d */
[C---:B------:R-:W-:Y:S02]  /*1d0b0*/  ISETP.GT.U32.AND P2, PT, R29.reuse, R21, PT ;  /* 0x000000151d00720c */ /* 0x040fe40003f44070 */
[C---:B------:R-:W-:Y:S02]  /*1d0c0*/  ISETP.GT.U32.AND P3, PT, R29.reuse, R20, PT ;  /* 0x000000141d00720c */ /* 0x040fe40003f64070 */
[----:B------:R-:W-:-:S09]  /*1d0d0*/  ISETP.GT.U32.AND P1, PT, R29, R15, PT ;  /* 0x0000000f1d00720c */ /* 0x000fd20003f24070 */
[--C-:B------:R-:W-:Y:S01]  /*1d0e0*/  @!P2 IMAD.IADD R21, R21, 0x1, -R29.reuse ;  /* 0x000000011515a824 */ /* 0x100fe200078e0a1d */
[C---:B------:R-:W-:Y:S01]  /*1d0f0*/  ISETP.GT.U32.AND P2, PT, R29.reuse, R14, PT ;  /* 0x0000000e1d00720c */ /* 0x040fe20003f44070 */
[--C-:B------:R-:W-:Y:S01]  /*1d100*/  @!P3 IMAD.IADD R20, R20, 0x1, -R29.reuse ;  /* 0x000000011414b824 */ /* 0x100fe200078e0a1d */
[----:B------:R-:W-:Y:S01]  /*1d110*/  ISETP.GT.U32.AND P3, PT, R29, R13, PT ;  /* 0x0000000d1d00720c */ /* 0x000fe20003f64070 */
[--C-:B------:R-:W-:Y:S01]  /*1d120*/  @!P1 IMAD.IADD R15, R15, 0x1, -R29.reuse ;  /* 0x000000010f0f9824 */ /* 0x100fe200078e0a1d */
[C---:B------:R-:W-:Y:S02]  /*1d130*/  ISETP.GT.U32.AND P1, PT, R29.reuse, R21, PT ;  /* 0x000000151d00720c */ /* 0x040fe40003f24070 */
[C---:B------:R-:W-:Y:S02]  /*1d140*/  ISETP.GT.U32.AND P4, PT, R29.reuse, R18, PT ;  /* 0x000000121d00720c */ /* 0x040fe40003f84070 */
[C---:B------:R-:W-:Y:S01]  /*1d150*/  ISETP.GT.U32.AND P5, PT, R29.reuse, R17, PT ;  /* 0x000000111d00720c */ /* 0x040fe20003fa4070 */
[----:B--2---:R-:W-:Y:S04]  /*1d160*/  STL [R1+0x2c98], R23 ;  /* 0x002c981701007387 */ /* 0x004fe80000100800 */
[----:B------:R0:W-:Y:S04]  /*1d170*/  STL [R1+0x2c7c], R22 ;  /* 0x002c7c1601007387 */ /* 0x0001e80000100800 */
[----:B0-----:R-:W2:Y:S01]  /*1d180*/  LDL R22, [R1+0x2a8c] ;  /* 0x002a8c0001167983 */ /* 0x001ea20000100800 */
[--C-:B------:R-:W-:Y:S01]  /*1d190*/  @!P2 IMAD.IADD R14, R14, 0x1, -R29.reuse ;  /* 0x000000010e0ea824 */ /* 0x100fe200078e0a1d */
[----:B------:R-:W-:Y:S01]  /*1d1a0*/  ISETP.GT.U32.AND P2, PT, R29, R20, PT ;  /* 0x000000141d00720c */ /* 0x000fe20003f44070 */
[--C-:B------:R-:W-:Y:S01]  /*1d1b0*/  @!P3 IMAD.IADD R13, R13, 0x1, -R29.reuse ;  /* 0x000000010d0db824 */ /* 0x100fe200078e0a1d */
[----:B------:R-:W-:Y:S01]  /*1d1c0*/  ISETP.GT.U32.AND P3, PT, R29, R19, PT ;  /* 0x000000131d00720c */ /* 0x000fe20003f64070 */
[----:B------:R-:W-:Y:S01]  /*1d1d0*/  @!P1 IMAD.IADD R21, R21, 0x1, -R29 ;  /* 0x0000000115159824 */ /* 0x000fe200078e0a1d */
[----:B------:R-:W-:-:S02]  /*1d1e0*/  ISETP.GT.U32.AND P0, PT, R29, R16, PT ;  /* 0x000000101d00720c */ /* 0x000fc40003f04070 */
[C---:B------:R-:W-:Y:S02]  /*1d1f0*/  ISETP.GT.U32.AND P1, PT, R29.reuse, R15, PT ;  /* 0x0000000f1d00720c */ /* 0x040fe40003f24070 */
[C---:B------:R-:W-:Y:S01]  /*1d200*/  ISETP.GT.U32.AND P6, PT, R29.reuse, R14, PT ;  /* 0x0000000e1d00720c */ /* 0x040fe20003fc4070 */
        /* <DEDUP_REMOVED lines=12> */
[----:B------:R-:W0:Y:S01]  /*1d2d0*/  S2R R27, SR_TID.X ;  /* 0x00000000001b7919 */ /* 0x000e220000002100 */
        /* <DEDUP_REMOVED lines=25> */
[C---:B------:R-:W-:Y:S01]  /*1d470*/  ISETP.GT.U32.AND P0, PT, R29.reuse, R8, PT ;  /* 0x000000081d00720c */ /* 0x040fe20003f04070 */
[----:B------:R-:W-:Y:S01]  /*1d480*/  @!P1 IMAD.IADD R0, R0, 0x1, -R29 ;  /* 0x0000000100009824 */ /* 0x000fe200078e0a1d */
[----:B------:R-:W-:Y:S01]  /*1d490*/  ISETP.GT.U32.AND P1, PT, R29, R7, PT ;  /* 0x000000071d00720c */ /* 0x000fe20003f24070 */
[----:B0-----:R-:W-:-:S02]  /*1d4a0*/  IMAD.SHL.U32 R27, R27, 0x40, RZ ;  /* 0x000000401b1b7824 */ /* 0x001fc400078e00ff */
[--C-:B------:R-:W-:Y:S01]  /*1d4b0*/  @!P6 IMAD.IADD R28, R28, 0x1, -R29.reuse ;  /* 0x000000011c1ce824 */ /* 0x100fe200078e0a1d */
[C---:B------:R-:W-:Y:S01]  /*1d4c0*/  ISETP.GT.U32.AND P6, PT, R29.reuse, R0, PT ;  /* 0x000000001d00720c */ /* 0x040fe20003fc4070 */
[--C-:B------:R-:W-:Y:S01]  /*1d4d0*/  @!P4 IMAD.IADD R10, R10, 0x1, -R29.reuse ;  /* 0x000000010a0ac824 */ /* 0x100fe200078e0a1d */
[C---:B------:R-:W-:Y:S01]  /*1d4e0*/  ISETP.GT.U32.AND P4, PT, R29.reuse, R4, PT ;  /* 0x000000041d00720c */ /* 0x040fe20003f84070 */
[--C-:B------:R-:W-:Y:S01]  /*1d4f0*/  @!P2 IMAD.IADD R12, R12, 0x1, -R29.reuse ;  /* 0x000000010c0ca824 */ /* 0x100fe200078e0a1d */
[----:B------:R-:W-:Y:S01]  /*1d500*/  ISETP.GT.U32.AND P2, PT, R29, R6, PT ;  /* 0x000000061d00720c */ /* 0x000fe20003f44070 */
[--C-:B------:R-:W-:Y:S01]  /*1d510*/  @!P3 IMAD.IADD R11, R11, 0x1, -R29.reuse ;  /* 0x000000010b0bb824 */ /* 0x100fe200078e0a1d */
[----:B------:R-:W-:Y:S01]  /*1d520*/  ISETP.GT.U32.AND P3, PT, R29, R5, PT ;  /* 0x000000051d00720c */ /* 0x000fe20003f64070 */
[--C-:B------:R-:W-:Y:S01]  /*1d530*/  @!P5 IMAD.IADD R9, R9, 0x1, -R29.reuse ;  /* 0x000000010909d824 */ /* 0x100fe200078e0a1d */
[C---:B------:R-:W-:Y:S01]  /*1d540*/  ISETP.GT.U32.AND P5, PT, R29.reuse, R3, PT ;  /* 0x000000031d00720c */ /* 0x040fe20003fa4070 */
[--C-:B------:R-:W-:Y:S01]  /*1d550*/  @!P0 IMAD.IADD R8, R8, 0x1, -R29.reuse ;  /* 0x0000000108088824 */ /* 0x100fe200078e0a1d */
[----:B------:R-:W-:Y:S01]  /*1d560*/  ISETP.GT.U32.AND P0, PT, R29, R2, PT ;  /* 0x000000021d00720c */ /* 0x000fe20003f04070 */
[----:B------:R-:W-:Y:S01]  /*1d570*/  @!P1 IMAD.IADD R7, R7, 0x1, -R29 ;  /* 0x0000000107079824 */ /* 0x000fe200078e0a1d */
[----:B------:R-:W-:Y:S01]  /*1d580*/  ISETP.GT.U32.AND P1, PT, R29, R28, PT ;  /* 0x0000001c1d00720c */ /* 0x000fe20003f24070 */
[----:B--2---:R0:W-:Y:S04]  /*1d590*/  STL [R1+0x2c9c], R22 ;  /* 0x002c9c1601007387 */ /* 0x0041e80000100800 */
[----:B------:R-:W-:Y:S01]  /*1d5a0*/  STL [R1+0x2c80], R21 ;  /* 0x002c801501007387 */ /* 0x000fe20000100800 */
[----:B0-----:R-:W-:-:S03]  /*1d5b0*/  IMAD.MOV.U32 R22, RZ, RZ, 0x7f ;  /* 0x0000007fff167424 */ /* 0x001fc600078e00ff */
[----:B------:R-:W-:Y:S02]  /*1d5c0*/  STL [R1+0x2c84], R20 ;  /* 0x002c841401007387 */ /* 0x000fe40000100800 */
[----:B------:R-:W-:Y:S02]  /*1d5d0*/  IADD3 R22, R22, c[0x0][0x180], RZ ;  /* 0x0000600016167a10 */ /* 0x000fe40007ffe0ff */
[----:B------:R-:W-:Y:S02]  /*1d5e0*/  STL [R1+0x2c88], R19 ;  /* 0x002c881301007387 */ /* 0x000fe40000100800 */
[----:B------:R-:W-:Y:S02]  /*1d5f0*/  SHF.R.S32.HI R23, RZ, 0x1f, R22 ;  /* 0x0000001fff177819 */ /* 0x000fe40000011416 */
[----:B------:R0:W-:Y:S02]  /*1d600*/  STL [R1+0x2c8c], R18 ;  /* 0x002c8c1201007387 */ /* 0x0001e40000100800 */
[----:B------:R-:W-:-:S02]  /*1d610*/  LEA.HI R23, R23, R22, RZ, 0x7 ;  /* 0x0000001617177211 */ /* 0x000fc400078f38ff */
[----:B0-----:R-:W2:Y:S04]  /*1d620*/  LDL.LU R18, [R1+0x798] ;  /* 0x0007980001127983 */ /* 0x001ea80000300800 */
[----:B------:R0:W-:Y:S04]  /*1d630*/  STL [R1+0x2c90], R17 ;  /* 0x002c901101007387 */ /* 0x0001e80000100800 */
[----:B------:R-:W3:Y:S04]  /*1d640*/  LDL R26, [R1+0x2aa4] ;  /* 0x002aa400011a7983 */ /* 0x000ee80000100800 */
[----:B------:R-:W4:Y:S01]  /*1d650*/  LDL R24, [R1+0x2ab0] ;  /* 0x002ab00001187983 */ /* 0x000f220000100800 */
[----:B0-----:R-:W-:-:S05]  /*1d660*/  LOP3.LUT R17, R27, 0x1800, RZ, 0xc0, !PT ;  /* 0x000018001b117812 */ /* 0x001fca00078ec0ff */
[----:B------:R0:W-:Y:S04]  /*1d670*/  STL [R1+0x22c8], R17 ;  /* 0x0022c81101007387 */ /* 0x0001e80000100800 */
[----:B------:R-:W5:Y:S04]  /*1d680*/  LDL R19, [R1+0x2abc] ;  /* 0x002abc0001137983 */ /* 0x000f680000100800 */
[----:B------:R-:W2:Y:S04]  /*1d690*/  LDL R27, [R1+0x2ac4] ;  /* 0x002ac400011b7983 */ /* 0x000ea80000100800 */
[----:B------:R-:W2:Y:S04]  /*1d6a0*/  LDL R25, [R1+0x2ac0] ;  /* 0x002ac00001197983 */ /* 0x000ea80000100800 */
[----:B------:R-:W2:Y:S04]  /*1d6b0*/  LDL R20, [R1+0x2ab8] ;  /* 0x002ab80001147983 */ /* 0x000ea80000100800 */
[----:B------:R-:W2:Y:S04]  /*1d6c0*/  LDL R29, [R1+0x22c8] ;  /* 0x0022c800011d7983 */ /* 0x000ea80000100800 */
[----:B------:R-:W2:Y:S04]  /*1d6d0*/  LDL.LU R22, [R1+0x2c9c] ;  /* 0x002c9c0001167983 */ /* 0x000ea80000300800 */
[----:B------:R-:W2:Y:S04]  /*1d6e0*/  LDL.LU R23, [R1+0x2c98] ;  /* 0x002c980001177983 */ /* 0x000ea80000300800 */
[----:B0-----:R-:W0:Y:S02]  /*1d6f0*/  S2R R17, SR_TID.X ;  /* 0x0000000000117919 */ /* 0x001e240000002100 */
[----:B0-----:R-:W-:-:S05]  /*1d700*/  LOP3.LUT R21, R17, 0x7, RZ, 0xc0, !PT ;  /* 0x0000000711157812 */ /* 0x001fca00078ec0ff */
[----:B------:R-:W-:-:S05]  /*1d710*/  IMAD.SHL.U32 R21, R21, 0x100, RZ ;  /* 0x0000010015157824 */ /* 0x000fca00078e00ff */
[----:B--2---:R-:W-:Y:S02]  /*1d720*/  LOP3.LUT R21, R21, R29, R23, 0xfe, !PT ;  /* 0x0000001d15157212 */ /* 0x004fe400078efe17 */
[----:B------:R-:W2:Y:S01]  /*1d730*/  LDL.LU R23, [R1+0x2c94] ;  /* 0x002c940001177983 */ /* 0x000ea20000300800 */
[----:B------:R-:W-:Y:S01]  /*1d740*/  IMAD.SHL.U32 R17, R17, 0x80, RZ ;  /* 0x0000008011117824 */ /* 0x000fe200078e00ff */
[----:B------:R-:W-:-:S04]  /*1d750*/  IABS R29, c[0x0][0x17c] ;  /* 0x00005f00001d7a13 */ /* 0x000fc80000000000 */
[----:B------:R-:W-:Y:S01]  /*1d760*/  LOP3.LUT R17, R18, 0x800, R17, 0xf8, !PT ;  /* 0x0000080012117812 */ /* 0x000fe200078ef811 */
[----:B------:R0:W-:Y:S01]  /*1d770*/  STL [R1+0xbd8], R21 ;  /* 0x000bd81501007387 */ /* 0x0001e20000100800 */
[--C-:B------:R-:W-:Y:S01]  /*1d780*/  @!P2 IMAD.IADD R6, R6, 0x1, -R29.reuse ;  /* 0x000000010606a824 */ /* 0x100fe200078e0a1d */
[----:B------:R-:W-:Y:S01]  /*1d790*/  ISETP.GE.AND P2, PT, R22, RZ, PT ;  /* 0x000000ff1600720c */ /* 0x000fe20003f46270 */
[--C-:B------:R-:W-:Y:S02]  /*1d7a0*/  @!P3 IMAD.IADD R5, R5, 0x1, -R29.reuse ;  /* 0x000000010505b824 */ /* 0x100fe400078e0a1d */
[--C-:B------:R-:W-:Y:S01]  /*1d7b0*/  @!P4 IMAD.IADD R4, R4, 0x1, -R29.reuse ;  /* 0x000000010404c824 */ /* 0x100fe200078e0a1d */
[----:B---3--:R-:W-:Y:S01]  /*1d7c0*/  ISETP.GE.AND P4, PT, R26, RZ, PT ;  /* 0x000000ff1a00720c */ /* 0x008fe20003f86270 */
[----:B------:R-:W-:Y:S01]  /*1d7d0*/  @!P0 IMAD.IADD R2, R2, 0x1, -R29 ;  /* 0x0000000102028824 */ /* 0x000fe200078e0a1d */
[----:B----4-:R-:W-:Y:S01]  /*1d7e0*/  ISETP.GE.AND P0, PT, R24, RZ, PT ;  /* 0x000000ff1800720c */ /* 0x010fe20003f06270 */
[----:B0-----:R-:W3:Y:S04]  /*1d7f0*/  LDL R21, [R1+0x2ab4] ;  /* 0x002ab40001157983 */ /* 0x001ee80000100800 */
[----:B------:R0:W-:Y:S04]  /*1d800*/  STL [R1+0xbd0], R17 ;  /* 0x000bd01101007387 */ /* 0x0001e80000100800 */
[----:B------:R-:W4:Y:S04]  /*1d810*/  LDL R22, [R1+0x2aac] ;  /* 0x002aac0001167983 */ /* 0x000f280000100800 */
[----:B------:R-:W3:Y:S04]  /*1d820*/  LDL R26, [R1+0x2aa0] ;  /* 0x002aa000011a7983 */ /* 0x000ee80000100800 */
[----:B------:R-:W3:Y:S01]  /*1d830*/  LDL R24, [R1+0x2a9c] ;  /* 0x002a9c0001187983 */ /* 0x000ee20000100800 */
[----:B--2---:R-:W-:-:S03]  /*1d840*/  ISETP.GE.AND P3, PT, R23, RZ, PT ;  /* 0x000000ff1700720c */ /* 0x004fc60003f66270 */
[----:B------:R-:W2:Y:S04]  /*1d850*/  LDL R23, [R1+0x2aa8] ;  /* 0x002aa80001177983 */ /* 0x000ea80000100800 */
[----:B0-----:R-:W2:Y:S01]  /*1d860*/  LDL.LU R17, [R1+0x68] ;  /* 0x0000680001117983 */ /* 0x001ea20000300800 */
[----:B------:R-:W-:Y:S01]  /*1d870*/  @!P1 IMAD.IADD R28, R28, 0x1, -R29 ;  /* 0x000000011c1c9824 */ /* 0x000fe200078e0a1d */
[----:B------:R-:W-:Y:S02]  /*1d880*/  ISETP.GE.AND P1, PT, R27, RZ, PT ;  /* 0x000000ff1b00720c */ /* 0x000fe40003f26270 */
[----:B------:R-:W3:Y:S04]  /*1d890*/  LDL R27, [R1+0x2a94] ;  /* 0x002a9400011b7983 */ /* 0x000ee80000100800 */
[----:B------:R-:W3:Y:S01]  /*1d8a0*/  LDL.LU R18, [R1+0x64] ;  /* 0x0000640001127983 */ /* 0x000ee20000300800 */
[----:B--2---:R-:W-:Y:S01]  /*1d8b0*/  @!P2 IMAD.MOV R17, RZ, RZ, -R17 ;  /* 0x000000ffff11a224 */ /* 0x004fe200078e0a11 */
[----:B------:R-:W-:-:S02]  /*1d8c0*/  ISETP.GE.AND P2, PT, R25, RZ, PT ;  /* 0x000000ff1900720c */ /* 0x000fc40003f46270 */
[----:B------:R-:W2:Y:S04]  /*1d8d0*/  LDL R25, [R1+0x2a90] ;  /* 0x002a900001197983 */ /* 0x000ea80000100800 */
[----:B------:R0:W-:Y:S04]  /*1d8e0*/  STL [R1+0x7e0], R17 ;  /* 0x0007e01101007387 */ /* 0x0001e80000100800 */
[----:B0-----:R-:W2:Y:S01]  /*1d8f0*/  LDL.LU R17, [R1+0x60] ;  /* 0x0000600001117983 */ /* 0x001ea20000300800 */
[----:B---3--:R-:W-:Y:S01]  /*1d900*/  @!P3 IMAD.MOV R18, RZ, RZ, -R18 ;  /* 0x000000ffff12b224 */ /* 0x008fe200078e0a12 */
[----:B------:R-:W-:-:S02]  /*1d910*/  ISETP.GE.AND P3, PT, R20, RZ, PT ;  /* 0x000000ff1400720c */ /* 0x000fc40003f66270 */
[----:B------:R-:W3:Y:S04]  /*1d920*/  LDL R20, [R1+0x2a88] ;  /* 0x002a880001147983 */ /* 0x000ee80000100800 */
[----:B------:R0:W-:Y:S04]  /*1d930*/  STL [R1+0x7dc], R18 ;  /* 0x0007dc1201007387 */ /* 0x0001e80000100800 */
[----:B0-----:R-:W3:Y:S01]  /*1d940*/  LDL.LU R18, [R1+0x5c] ;  /* 0x00005c0001127983 */ /* 0x001ee20000300800 */
[----:B--2---:R-:W-:Y:S01]  /*1d950*/  @!P4 IMAD.MOV R17, RZ, RZ, -R17 ;  /* 0x000000ffff11c224 */ /* 0x004fe200078e0a11 */
[----:B------:R-:W-:-:S02]  /*1d960*/  ISETP.GE.AND P4, PT, R21, RZ, PT ;  /* 0x000000ff1500720c */ /* 0x000fc40003f86270 */
[----:B------:R-:W2:Y:S04]  /*1d970*/  LDL R21, [R1+0x2a84] ;  /* 0x002a840001157983 */ /* 0x000ea80000100800 */
[----:B------:R0:W-:Y:S04]  /*1d980*/  STL [R1+0x7d8], R17 ;  /* 0x0007d81101007387 */ /* 0x0001e80000100800 */
[----:B0-----:R-:W2:Y:S01]  /*1d990*/  LDL.LU R17, [R1+0x58] ;  /* 0x0000580001117983 */ /* 0x001ea20000300800 */
[----:B------:R-:W-:Y:S01]  /*1d9a0*/  @!P5 IMAD.IADD R3, R3, 0x1, -R29 ;  /* 0x000000010303d824 */ /* 0x000fe200078e0a1d */
[----:B-----5:R-:W-:Y:S01]  /*1d9b0*/  ISETP.GE.AND P5, PT, R19, RZ, PT ;  /* 0x000000ff1300720c */ /* 0x020fe20003fa6270 */
[----:B---3--:R-:W-:Y:S01]  /*1d9c0*/  @!P0 IMAD.MOV R18, RZ, RZ, -R18 ;  /* 0x000000ffff128224 */ /* 0x008fe200078e0a12 */
[----:B----4-:R-:W-:-:S02]  /*1d9d0*/  ISETP.GE.AND P0, PT, R22, RZ, PT ;  /* 0x000000ff1600720c */ /* 0x010fc40003f06270 */
[----:B------:R-:W3:Y:S04]  /*1d9e0*/  LDL R22, [R1+0x2a80] ;  /* 0x002a800001167983 */ /* 0x000ee80000100800 */
[----:B------:R0:W-:Y:S04]  /*1d9f0*/  STL [R1+0x7d4], R18 ;  /* 0x0007d41201007387 */ /* 0x0001e80000100800 */
[----:B0-----:R-:W4:Y:S01]  /*1da00*/  LDL.LU R18, [R1+0x54] ;  /* 0x0000540001127983 */ /* 0x001f220000300800 */
[----:B--2---:R-:W-:Y:S01]  /*1da10*/  @!P5 IMAD.MOV R17, RZ, RZ, -R17 ;  /* 0x000000ffff11d224 */ /* 0x004fe200078e0a11 */
[----:B------:R-:W-:-:S02]  /*1da20*/  ISETP.GE.AND P5, PT, R23, RZ, PT ;  /* 0x000000ff1700720c */ /* 0x000fc40003fa6270 */
[----:B------:R-:W2:Y:S04]  /*1da30*/  LDL R23, [R1+0x2a7c] ;  /* 0x002a7c0001177983 */ /* 0x000ea80000100800 */
[----:B------:R0:W-:Y:S04]  /*1da40*/  STL [R1+0x7d0], R17 ;  /* 0x0007d01101007387 */ /* 0x0001e80000100800 */
[----:B0-----:R-:W5:Y:S01]  /*1da50*/  LDL.LU R17, [R1+0x50] ;  /* 0x0000500001117983 */ /* 0x001f620000300800 */
[----:B----4-:R-:W-:Y:S01]  /*1da60*/  @!P1 IMAD.MOV R18, RZ, RZ, -R18 ;  /* 0x000000ffff129224 */ /* 0x010fe200078e0a12 */
[----:B------:R-:W-:-:S02]  /*1da70*/  ISETP.GE.AND P1, PT, R26, RZ, PT ;  /* 0x000000ff1a00720c */ /* 0x000fc40003f26270 */
[----:B------:R-:W4:Y:S04]  /*1da80*/  LDL R26, [R1+0x2a78] ;  /* 0x002a7800011a7983 */ /* 0x000f280000100800 */
[----:B------:R0:W-:Y:S04]  /*1da90*/  STL [R1+0x7cc], R18 ;  /* 0x0007cc1201007387 */ /* 0x0001e80000100800 */
[----:B0-----:R-:W2:Y:S01]  /*1daa0*/  LDL.LU R18, [R1+0x4c] ;  /* 0x00004c0001127983 */ /* 0x001ea20000300800 */
[----:B-----5:R-:W-:Y:S01]  /*1dab0*/  @!P2 IMAD.MOV R17, RZ, RZ, -R17 ;  /* 0x000000ffff11a224 */ /* 0x020fe200078e0a11 */
[----:B------:R-:W-:-:S02]  /*1dac0*/  ISETP.GE.AND P2, PT, R24, RZ, PT ;  /* 0x000000ff1800720c */ /* 0x000fc40003f46270 */
[----:B------:R-:W5:Y:S04]  /*1dad0*/  LDL R24, [R1+0x2a74] ;  /* 0x002a740001187983 */ /* 0x000f680000100800 */
[----:B------:R0:W-:Y:S04]  /*1dae0*/  STL [R1+0x7c8], R17 ;  /* 0x0007c81101007387 */ /* 0x0001e80000100800 */
[----:B0-----:R-:W3:Y:S01]  /*1daf0*/  LDL.LU R17, [R1+0x48] ;  /* 0x0000480001117983 */ /* 0x001ee20000300800 */
        /* <DEDUP_REMOVED lines=31> */
[----:B----4-:R-:W-:-:S02]  /*1dcf0*/  ISETP.GE.AND P3, PT, R26, RZ, PT ;  /* 0x000000ff1a00720c */ /* 0x010fc40003f66270 */
[----:B------:R-:W2:Y:S04]  /*1dd00*/  LDL R26, [R1+0x2a58] ;  /* 0x002a5800011a7983 */ /* 0x000ea80000100800 */
[----:B------:R0:W-:Y:S04]  /*1dd10*/  STL [R1+0x7ac], R18 ;  /* 0x0007ac1201007387 */ /* 0x0001e80000100800 */
[----:B0-----:R-:W4:Y:S01]  /*1dd20*/  LDL.LU R18, [R1+0x2c] ;  /* 0x00002c0001127983 */ /* 0x001f220000300800 */
[----:B---3--:R-:W-:Y:S01]  /*1dd30*/  @!P4 IMAD.MOV R17, RZ, RZ, -R17 ;  /* 0x000000ffff11c224 */ /* 0x008fe200078e0a11 */
[----:B-----5:R-:W-:-:S02]  /*1dd40*/  ISETP.GE.AND P4, PT, R24, RZ, PT ;  /* 0x000000ff1800720c */ /* 0x020fc40003f86270 */
[----:B------:R-:W3:Y:S04]  /*1dd50*/  LDL R24, [R1+0x2a54] ;  /* 0x002a540001187983 */ /* 0x000ee80000100800 */
        /* <DEDUP_REMOVED lines=1333> */
[----:B------:R-:W-:-:S04]  /*230b0*/  ISETP.GE.AND P1, PT, R20, RZ, PT ;  /* 0x000000ff1400720c */ /* 0x000fc80003f26270 */
[----:B------:R0:W-:Y:S04]  /*230c0*/  STL [R1+0x37c], R18 ;  /* 0x00037c1201007387 */ /* 0x0001e80000100800 */
[----:B------:R-:W2:Y:S04]  /*230d0*/  LDL R20, [R1+0x2628] ;  /* 0x0026280001147983 */ /* 0x000ea80000100800 */
        /* <DEDUP_REMOVED lines=468> */
[----:B------:R-:W4:Y:S02]  /*24e20*/  LDL R27, [R1+0x24b0] ;  /* 0x0024b000011b7983 */ /* 0x000f240000100800 */
[----:B------:R0:W-:Y:S02]  /*24e30*/  STL [R1+0x204], R18 ;  /* 0x0002041201007387 */ /* 0x0001e40000100800 */
[----:B0-----:R-:W2:Y:S01]  /*24e40*/  LDL.LU R18, [R1+0x1fc] ;  /* 0x0001fc0001127983 */ /* 0x001ea20000300800 */
[----:B-----5:R-:W-:Y:S01]  /*24e50*/  @!P5 IMAD.MOV R17, RZ, RZ, -R17 ;  /* 0x000000ffff11d224 */ /* 0x020fe200078e0a11 */
[----:B------:R-:W-:Y:S02]  /*24e60*/  ISETP.GE.AND P5, PT, R25, RZ, PT ;  /* 0x000000ff1900720c */ /* 0x000fe40003fa6270 */
[----:B------:R-:W5:Y:S02]  /*24e70*/  LDL R25, [R1+0x24ac] ;  /* 0x0024ac0001197983 */ /* 0x000f640000100800 */
[----:B------:R0:W-:Y:S02]  /*24e80*/  STL [R1+0x200], R17 ;  /* 0x0002001101007387 */ /* 0x0001e40000100800 */
[----:B0-----:R-:W3:Y:S01]  /*24e90*/  LDL.LU R17, [R1+0x1f8] ;  /* 0x0001f80001117983 */ /* 0x001ee20000300800 */
[----:B--2---:R-:W-:Y:S01]  /*24ea0*/  @!P1 IMAD.MOV R18, RZ, RZ, -R18 ;  /* 0x000000ffff129224 */ /* 0x004fe200078e0a12 */
[----:B------:R-:W-:-:S02]  /*24eb0*/  ISETP.GE.AND P1, PT, R20, RZ, PT ;  /* 0x000000ff1400720c */ /* 0x000fc40003f26270 */
[----:B------:R-:W2:Y:S02]  /*24ec0*/  LDL R20, [R1+0x24a8] ;  /* 0x0024a80001147983 */ /* 0x000ea40000100800 */
[----:B------:R0:W-:Y:S02]  /*24ed0*/  STL [R1+0x1fc], R18 ;  /* 0x0001fc1201007387 */ /* 0x0001e40000100800 */
[----:B0-----:R-:W2:Y:S01]  /*24ee0*/  LDL.LU R18, [R1+0x1d8] ;  /* 0x0001d80001127983 */ /* 0x001ea20000300800 */
[----:B---3--:R-:W-:Y:S01]  /*24ef0*/  @!P2 IMAD.MOV R17, RZ, RZ, -R17 ;  /* 0x000000ffff11a224 */ /* 0x008fe200078e0a11 */
[----:B------:R-:W-:Y:S02]  /*24f00*/  ISETP.GE.AND P2, PT, R21, RZ, PT ;  /* 0x000000ff1500720c */ /* 0x000fe40003f46270 */
[----:B------:R-:W3:Y:S02]  /*24f10*/  LDL R21, [R1+0x24a4] ;  /* 0x0024a40001157983 */ /* 0x000ee40000100800 */
        /* <DEDUP_REMOVED lines=23> */
[----:B----4-:R-:W-:-:S02]  /*25090*/  ISETP.GE.AND P1, PT, R27, RZ, PT ;  /* 0x000000ff1b00720c */ /* 0x010fc40003f26270 */
[----:B------:R-:W2:Y:S02]  /*250a0*/  LDL R27, [R1+0x2490] ;  /* 0x00249000011b7983 */ /* 0x000ea40000100800 */
[----:B------:R0:W-:Y:S02]  /*250b0*/  STL [R1+0x1e4], R18 ;  /* 0x0001e41201007387 */ /* 0x0001e40000100800 */
[----:B0-----:R-:W4:Y:S01]  /*250c0*/  LDL.LU R18, [R1+0x1c4] ;  /* 0x0001c40001127983 */ /* 0x001f220000300800 */
[----:B---3--:R-:W-:Y:S01]  /*250d0*/  @!P2 IMAD.MOV R17, RZ, RZ, -R17 ;  /* 0x000000ffff11a224 */ /* 0x008fe200078e0a11 */
[----:B-----5:R-:W-:Y:S02]  /*250e0*/  ISETP.GE.AND P2, PT, R25, RZ, PT ;  /* 0x000000ff1900720c */ /* 0x020fe40003f46270 */
[----:B------:R-:W3:Y:S02]  /*250f0*/  LDL R25, [R1+0x248c] ;  /* 0x00248c0001197983 */ /* 0x000ee40000100800 */
[----:B------:R0:W-:Y:S02]  /*25100*/  STL [R1+0x1e0], R17 ;  /* 0x0001e01101007387 */ /* 0x0001e40000100800 */
        /* <DEDUP_REMOVED lines=382> */
[----:B------:R-:W-:-:S04]  /*268f0*/  ISETP.GE.AND P1, PT, R26, RZ, PT ;  /* 0x000000ff1a00720c */ /* 0x000fc80003f26270 */
[----:B------:R0:W-:Y:S04]  /*26900*/  STL [R1+0x5c], R18 ;  /* 0x00005c1201007387 */ /* 0x0001e80000100800 */
[----:B0-----:R-:W2:Y:S01]  /*26910*/  LDL.LU R18, [R1+0x150] ;  /* 0x0001500001127983 */ /* 0x001ea20000300800 */
[----:B------:R-:W4:Y:S02]  /*26920*/  LDL R26, [R1+0x2360] ;  /* 0x00236000011a7983 */ /* 0x000f240000100800 */
[----:B---3--:R-:W-:-:S05]  /*26930*/  @!P2 IMAD.MOV R17, RZ, RZ, -R17 ;  /* 0x000000ffff11a224 */ /* 0x008fca00078e0a11 */
[----:B------:R0:W-:Y:S04]  /*26940*/  STL [R1+0x58], R17 ;  /* 0x0000581101007387 */ /* 0x0001e80000100800 */
[----:B0-----:R-:W3:Y:S01]  /*26950*/  LDL.LU R17, [R1+0x104] ;  /* 0x0001040001117983 */ /* 0x001ee20000300800 */
[----:B--2---:R-:W-:Y:S01]  /*26960*/  @!P3 IMAD.MOV R18, RZ, RZ, -R18 ;  /* 0x000000ffff12b224 */ /* 0x004fe200078e0a12 */
[----:B------:R-:W-:Y:S02]  /*26970*/  ISETP.GE.AND P2, PT, R24, RZ, PT ;  /* 0x000000ff1800720c */ /* 0x000fe40003f46270 */
[----:B------:R-:W2:Y:S02]  /*26980*/  LDL R24, [R1+0x235c] ;  /* 0x00235c0001187983 */ /* 0x000ea40000100800 */
[----:B------:R0:W-:Y:S01]  /*26990*/  STL [R1+0x54], R18 ;  /* 0x0000541201007387 */ /* 0x0001e20000100800 */
[----:B----4-:R-:W-:Y:S01]  /*269a0*/  ISETP.GE.AND P3, PT, R27, RZ, PT ;  /* 0x000000ff1b00720c */ /* 0x010fe20003f66270 */
[----:B0-----:R-:W4:Y:S01]  /*269b0*/  LDL.LU R18, [R1+0x108] ;  /* 0x0001080001127983 */ /* 0x001f220000300800 */
[----:B------:R-:W2:Y:S02]  /*269c0*/  LDL R27, [R1+0x2358] ;  /* 0x00235800011b7983 */ /* 0x000ea40000100800 */
[----:B---3--:R-:W-:-:S05]  /*269d0*/  @!P4 IMAD.MOV R17, RZ, RZ, -R17 ;  /* 0x000000ffff11c224 */ /* 0x008fca00078e0a11 */
[----:B------:R0:W-:Y:S04]  /*269e0*/  STL [R1+0x50], R17 ;  /* 0x0000501101007387 */ /* 0x0001e80000100800 */
[----:B0-----:R-:W3:Y:S01]  /*269f0*/  LDL.LU R17, [R1+0x110] ;  /* 0x0001100001117983 */ /* 0x001ee20000300800 */
[----:B----4-:R-:W-:Y:S01]  /*26a00*/  @!P0 IMAD.MOV R18, RZ, RZ, -R18 ;  /* 0x000000ffff128224 */ /* 0x010fe200078e0a12 */
[----:B-----5:R-:W-:Y:S02]  /*26a10*/  ISETP.GE.AND P4, PT, R25, RZ, PT ;  /* 0x000000ff1900720c */ /* 0x020fe40003f86270 */
[----:B------:R-:W4:Y:S01]  /*26a20*/  LDL R25, [R1+0x2354] ;  /* 0x0023540001197983 */ /* 0x000f220000100800 */
[----:B------:R-:W5:Y:S02]  /*26a30*/  LDL.LU R19, [R1+0x128] ;  /* 0x0001280001137983 */ /* 0x000f640000300800 */
[----:B------:R0:W-:Y:S02]  /*26a40*/  STL [R1+0x4c], R18 ;  /* 0x00004c1201007387 */ /* 0x0001e40000100800 */
[----:B0-----:R-:W2:Y:S01]  /*26a50*/  LDL R18, [R1+0x2350] ;  /* 0x0023500001127983 */ /* 0x001ea20000100800 */
[----:B---3--:R-:W-:-:S05]  /*26a60*/  @!P5 IMAD.MOV R17, RZ, RZ, -R17 ;  /* 0x000000ffff11d224 */ /* 0x008fca00078e0a11 */
[----:B------:R0:W-:Y:S04]  /*26a70*/  STL [R1+0x48], R17 ;  /* 0x0000481101007387 */ /* 0x0001e80000100800 */
[----:B0-----:R-:W3:Y:S01]  /*26a80*/  LDL.LU R17, [R1+0x118] ;  /* 0x0001180001117983 */ /* 0x001ee20000300800 */
[----:B-----5:R-:W-:Y:S01]  /*26a90*/  @!P1 IMAD.MOV R19, RZ, RZ, -R19 ;  /* 0x000000ffff139224 */ /* 0x020fe200078e0a13 */
[----:B------:R-:W-:Y:S02]  /*26aa0*/  ISETP.GE.AND P5, PT, R21, RZ, PT ;  /* 0x000000ff1500720c */ /* 0x000fe40003fa6270 */
[----:B------:R-:W-:Y:S02]  /*26ab0*/  ISETP.GE.AND P0, PT, R20, RZ, PT ;  /* 0x000000ff1400720c */ /* 0x000fe40003f06270 */
[----:B------:R0:W-:Y:S04]  /*26ac0*/  STL [R1+0x44], R19 ;  /* 0x0000441301007387 */ /* 0x0001e80000100800 */
[----:B0-----:R-:W5:Y:S01]  /*26ad0*/  LDL R19, [R1+0x234c] ;  /* 0x00234c0001137983 */ /* 0x001f620000100800 */
[----:B------:R-:W2:Y:S02]  /*26ae0*/  LDL.LU R21, [R1+0xc8] ;  /* 0x0000c80001157983 */ /* 0x000ea40000300800 */
[----:B------:R-:W4:Y:S02]  /*26af0*/  LDL R20, [R1+0x2348] ;  /* 0x0023480001147983 */ /* 0x000f240000100800 */
[----:B---3--:R-:W-:Y:S01]  /*26b00*/  @!P2 IMAD.MOV R17, RZ, RZ, -R17 ;  /* 0x000000ffff11a224 */ /* 0x008fe200078e0a11 */
[----:B------:R-:W-:-:S02]  /*26b10*/  ISETP.GE.AND P2, PT, R23, RZ, PT ;  /* 0x000000ff1700720c */ /* 0x000fc40003f46270 */
[----:B------:R-:W3:Y:S02]  /*26b20*/  LDL R23, [R1+0x2344] ;  /* 0x0023440001177983 */ /* 0x000ee40000100800 */
[----:B------:R0:W-:Y:S02]  /*26b30*/  STL [R1+0x40], R17 ;  /* 0x0000401101007387 */ /* 0x0001e40000100800 */
[----:B0-----:R-:W3:Y:S01]  /*26b40*/  LDL.LU R17, [R1+0xcc] ;  /* 0x0000cc0001117983 */ /* 0x001ee20000300800 */
[----:B--2---:R-:W-:Y:S01]  /*26b50*/  @!P3 IMAD.MOV R21, RZ, RZ, -R21 ;  /* 0x000000ffff15b224 */ /* 0x004fe200078e0a15 */
[----:B------:R-:W-:Y:S02]  /*26b60*/  ISETP.GE.AND P3, PT, R26, RZ, PT ;  /* 0x000000ff1a00720c */ /* 0x000fe40003f66270 */
[----:B------:R-:W-:Y:S02]  /*26b70*/  ISETP.GE.AND P1, PT, R22, RZ, PT ;  /* 0x000000ff1600720c */ /* 0x000fe40003f26270 */
[----:B------:R0:W-:Y:S04]  /*26b80*/  STL [R1+0x3c], R21 ;  /* 0x00003c1501007387 */ /* 0x0001e80000100800 */
[----:B0-----:R-:W2:Y:S01]  /*26b90*/  LDL R21, [R1+0x2340] ;  /* 0x0023400001157983 */ /* 0x001ea20000100800 */
[----:B------:R-:W2:Y:S02]  /*26ba0*/  LDL.LU R26, [R1+0xd0] ;  /* 0x0000d000011a7983 */ /* 0x000ea40000300800 */
[----:B------:R-:W4:Y:S02]  /*26bb0*/  LDL R22, [R1+0x233c] ;  /* 0x00233c0001167983 */ /* 0x000f240000100800 */
[----:B---3--:R-:W-:-:S05]  /*26bc0*/  @!P4 IMAD.MOV R17, RZ, RZ, -R17 ;  /* 0x000000ffff11c224 */ /* 0x008fca00078e0a11 */
[----:B------:R0:W-:Y:S04]  /*26bd0*/  STL [R1+0x38], R17 ;  /* 0x0000381101007387 */ /* 0x0001e80000100800 */
[----:B0-----:R-:W3:Y:S01]  /*26be0*/  LDL.LU R17, [R1+0xf0] ;  /* 0x0000f00001117983 */ /* 0x001ee20000300800 */
[----:B------:R-:W-:Y:S01]  /*26bf0*/  ISETP.GE.AND P4, PT, R24, RZ, PT ;  /* 0x000000ff1800720c */ /* 0x000fe20003f86270 */
[----:B------:R-:W-:Y:S02]  /*26c00*/  @!P6 IMAD.IADD R0, R0, 0x1, -R29 ;  /* 0x000000010000e824 */ /* 0x000fe400078e0a1d */
[----:B------:R-:W4:Y:S02]  /*26c10*/  LDL R24, [R1+0x2338] ;  /* 0x0023380001187983 */ /* 0x000f240000100800 */
[----:B--2---:R-:W-:Y:S01]  /*26c20*/  @!P0 IMAD.MOV R26, RZ, RZ, -R26 ;  /* 0x000000ffff1a8224 */ /* 0x004fe200078e0a1a */
[----:B------:R-:W-:-:S02]  /*26c30*/  ISETP.GE.AND P0, PT, R27, RZ, PT ;  /* 0x000000ff1b00720c */ /* 0x000fc40003f06270 */
[----:B------:R-:W2:Y:S01]  /*26c40*/  LDL R27, [R1+0x2334] ;  /* 0x00233400011b7983 */ /* 0x000ea20000100800 */
[----:B------:R-:W2:Y:S02]  /*26c50*/  LDL.LU R29, [R1+0xd8] ;  /* 0x0000d800011d7983 */ /* 0x000ea40000300800 */
[----:B------:R0:W-:Y:S02]  /*26c60*/  STL [R1+0x34], R26 ;  /* 0x0000341a01007387 */ /* 0x0001e40000100800 */
[----:B0-----:R-:W5:Y:S01]  /*26c70*/  LDL R26, [R1+0x2330] ;  /* 0x00233000011a7983 */ /* 0x001f620000100800 */
[----:B---3--:R-:W-:-:S05]  /*26c80*/  @!P5 IMAD.MOV R17, RZ, RZ, -R17 ;  /* 0x000000ffff11d224 */ /* 0x008fca00078e0a11 */
[----:B------:R0:W-:Y:S04]  /*26c90*/  STL [R1+0x30], R17 ;  /* 0x0000301101007387 */ /* 0x0001e80000100800 */
[----:B0-----:R-:W3:Y:S01]  /*26ca0*/  LDL.LU R17, [R1+0x24] ;  /* 0x0000240001117983 */ /* 0x001ee20000300800 */
[----:B--2---:R-:W-:Y:S01]  /*26cb0*/  @!P1 IMAD.MOV R29, RZ, RZ, -R29 ;  /* 0x000000ffff1d9224 */ /* 0x004fe200078e0a1d */
[----:B----4-:R-:W-:Y:S02]  /*26cc0*/  ISETP.GE.AND P5, PT, R25, RZ, PT ;  /* 0x000000ff1900720c */ /* 0x010fe40003fa6270 */
[----:B------:R-:W-:Y:S01]  /*26cd0*/  ISETP.GE.AND P1, PT, R18, RZ, PT ;  /* 0x000000ff1200720c */ /* 0x000fe20003f26270 */
[----:B------:R-:W2:Y:S01]  /*26ce0*/  LDL R25, [R1+0x232c] ;  /* 0x00232c0001197983 */ /* 0x000ea20000100800 */
[----:B------:R-:W4:Y:S02]  /*26cf0*/  LDL.LU R18, [R1+0x20] ;  /* 0x0000200001127983 */ /* 0x000f240000300800 */
[----:B------:R0:W-:Y:S02]  /*26d00*/  STL [R1+0x2c], R29 ;  /* 0x00002c1d01007387 */ /* 0x0001e40000100800 */
[----:B0-----:R-:W2:Y:S01]  /*26d10*/  LDL R29, [R1+0x2328] ;  /* 0x00232800011d7983 */ /* 0x001ea20000100800 */
[----:B---3--:R-:W-:Y:S01]  /*26d20*/  @!P2 IMAD.MOV R17, RZ, RZ, -R17 ;  /* 0x000000ffff11a224 */ /* 0x008fe200078e0a11 */
[----:B-----5:R-:W-:-:S04]  /*26d30*/  ISETP.GE.AND P2, PT, R19, RZ, PT ;  /* 0x000000ff1300720c */ /* 0x020fc80003f46270 */
[----:B------:R0:W-:Y:S04]  /*26d40*/  STL [R1+0x28], R17 ;  /* 0x0000281101007387 */ /* 0x0001e80000100800 */
[----:B0-----:R-:W3:Y:S01]  /*26d50*/  LDL.LU R17, [R1+0x2c90] ;  /* 0x002c900001117983 */ /* 0x001ee20000300800 */
[----:B------:R-:W5:Y:S02]  /*26d60*/  LDL.LU R19, [R1+0x1c] ;  /* 0x00001c0001137983 */ /* 0x000f640000300800 */
[----:B----4-:R-:W-:Y:S01]  /*26d70*/  @!P3 IMAD.MOV R18, RZ, RZ, -R18 ;  /* 0x000000ffff12b224 */ /* 0x010fe200078e0a12 */
[----:B------:R-:W-:-:S04]  /*26d80*/  ISETP.GE.AND P3, PT, R20, RZ, PT ;  /* 0x000000ff1400720c */ /* 0x000fc80003f66270 */
[----:B------:R0:W-:Y:S04]  /*26d90*/  STL [R1+0x24], R18 ;  /* 0x0000241201007387 */ /* 0x0001e80000100800 */
[----:B0-----:R-:W4:Y:S01]  /*26da0*/  LDL.LU R18, [R1+0x2c8c] ;  /* 0x002c8c0001127983 */ /* 0x001f220000300800 */
[----:B------:R-:W2:Y:S02]  /*26db0*/  LDL.LU R20, [R1+0x18] ;  /* 0x0000180001147983 */ /* 0x000ea40000300800 */
[----:B-----5:R-:W-:Y:S01]  /*26dc0*/  @!P4 IMAD.MOV R19, RZ, RZ, -R19 ;  /* 0x000000ffff13c224 */ /* 0x020fe200078e0a13 */
[----:B------:R-:W-:-:S04]  /*26dd0*/  ISETP.GE.AND P4, PT, R23, RZ, PT ;  /* 0x000000ff1700720c */ /* 0x000fc80003f86270 */
[----:B------:R0:W-:Y:S04]  /*26de0*/  STL [R1+0x20], R19 ;  /* 0x0000201301007387 */ /* 0x0001e80000100800 */
[----:B0-----:R-:W5:Y:S01]  /*26df0*/  LDL.LU R19, [R1+0x2c88] ;  /* 0x002c880001137983 */ /* 0x001f620000300800 */
[----:B------:R-:W3:Y:S02]  /*26e00*/  LDL.LU R23, [R1+0x14] ;  /* 0x0000140001177983 */ /* 0x000ee40000300800 */
[----:B--2---:R-:W-:Y:S01]  /*26e10*/  @!P0 IMAD.MOV R20, RZ, RZ, -R20 ;  /* 0x000000ffff148224 */ /* 0x004fe200078e0a14 */
[----:B------:R-:W-:-:S04]  /*26e20*/  ISETP.GE.AND P0, PT, R21, RZ, PT ;  /* 0x000000ff1500720c */ /* 0x000fc80003f06270 */
[----:B------:R0:W-:Y:S04]  /*26e30*/  STL [R1+0x1c], R20 ;  /* 0x00001c1401007387 */ /* 0x0001e80000100800 */
[----:B0-----:R-:W2:Y:S01]  /*26e40*/  LDL.LU R20, [R1+0x2c84] ;  /* 0x002c840001147983 */ /* 0x001ea20000300800 */
[----:B------:R-:W2:Y:S02]  /*26e50*/  LDL.LU R21, [R1+0x10] ;  /* 0x0000100001157983 */ /* 0x000ea40000300800 */
[----:B---3--:R-:W-:Y:S01]  /*26e60*/  @!P5 IMAD.MOV R23, RZ, RZ, -R23 ;  /* 0x000000ffff17d224 */ /* 0x008fe200078e0a17 */
[----:B------:R-:W-:-:S04]  /*26e70*/  ISETP.GE.AND P5, PT, R22, RZ, PT ;  /* 0x000000ff1600720c */ /* 0x000fc80003fa6270 */
[----:B------:R0:W-:Y:S04]  /*26e80*/  STL [R1+0x18], R23 ;  /* 0x0000181701007387 */ /* 0x0001e80000100800 */
[----:B0-----:R-:W3:Y:S01]  /*26e90*/  LDL R23, [R1+0x231c] ;  /* 0x00231c0001177983 */ /* 0x001ee20000100800 */
        /* <DEDUP_REMOVED lines=9> */
[----:B0-----:R-:W3:Y:S01]  /*26f30*/  LDL.LU R22, [R1+0x2c7c] ;  /* 0x002c7c0001167983 */ /* 0x001ee20000300800 */
[----:B------:R-:W3:Y:S02]  /*26f40*/  LDL.LU R27, [R1+0x4] ;  /* 0x00000400011b7983 */ /* 0x000ee40000300800 */
[----:B--2---:R-:W-:Y:S01]  /*26f50*/  @!P3 IMAD.MOV R24, RZ, RZ, -R24 ;  /* 0x000000ffff18b224 */ /* 0x004fe200078e0a18 */
[----:B------:R-:W-:-:S04]  /*26f60*/  ISETP.GE.AND P3, PT, R26, RZ, PT ;  /* 0x000000ff1a00720c */ /* 0x000fc80003f66270 */
[----:B------:R0:W-:Y:S04]  /*26f70*/  STL [R1+0xc], R24 ;  /* 0x00000c1801007387 */ /* 0x0001e80000100800 */
[----:B0-----:R-:W2:Y:S01]  /*26f80*/  LDL.LU R24, [R1+0x2c78] ;  /* 0x002c780001187983 */ /* 0x001ea20000300800 */
[----:B------:R-:W2:Y:S02]  /*26f90*/  LDL.LU R26, [R1] ;  /* 0x00000000011a7983 */ /* 0x000ea40000300800 */
[----:B---3--:R-:W-:-:S05]  /*26fa0*/  @!P4 IMAD.MOV R27, RZ, RZ, -R27 ;  /* 0x000000ffff1bc224 */ /* 0x008fca00078e0a1b */
[----:B------:R0:W-:Y:S04]  /*26fb0*/  STL [R1+0x8], R27 ;  /* 0x0000081b01007387 */ /* 0x0001e80000100800 */
[----:B0-----:R-:W3:Y:S01]  /*26fc0*/  LDL.LU R27, [R1+0x2c74] ;  /* 0x002c7400011b7983 */ /* 0x001ee20000300800 */
[----:B--2---:R-:W-:Y:S01]  /*26fd0*/  @!P0 IMAD.MOV R26, RZ, RZ, -R26 ;  /* 0x000000ffff1a8224 */ /* 0x004fe200078e0a1a */
[----:B------:R-:W-:Y:S01]  /*26fe0*/  ISETP.GE.AND P4, PT, R25, RZ, PT ;  /* 0x000000ff1900720c */ /* 0x000fe20003f86270 */
[----:B---3--:R-:W-:Y:S02]  /*26ff0*/  IMAD.MOV.U32 R25, RZ, RZ, R27 ;  /* 0x000000ffff197224 */ /* 0x008fe400078e001b */
[----:B------:R-:W2:Y:S01]  /*27000*/  LDL R27, [R1+0x2324] ;  /* 0x00232400011b7983 */ /* 0x000ea20000100800 */
[----:B------:R0:W-:Y:S03]  /*27010*/  STL [R1+0x4], R26 ;  /* 0x0000041a01007387 */ /* 0x0001e60000100800 */
[----:B0-----:R-:W3:Y:S01]  /*27020*/  LDL.LU R26, [R1+0x2c70] ;  /* 0x002c7000011a7983 */ /* 0x001ee20000300800 */
[----:B------:R-:W-:Y:S01]  /*27030*/  @!P5 IMAD.MOV R25, RZ, RZ, -R25 ;  /* 0x000000ffff19d224 */ /* 0x000fe200078e0a19 */
[----:B------:R-:W-:Y:S01]  /*27040*/  ISETP.GE.AND P0, PT, R29, RZ, PT ;  /* 0x000000ff1d00720c */ /* 0x000fe20003f06270 */
[----:B---3--:R-:W-:-:S02]  /*27050*/  IMAD.MOV.U32 R29, RZ, RZ, R26 ;  /* 0x000000ffff1d7224 */ /* 0x008fc400078e001a */
[----:B------:R-:W3:Y:S01]  /*27060*/  LDL R26, [R1+0x2320] ;  /* 0x00232000011a7983 */ /* 0x000ee20000100800 */
[----:B------:R0:W-:Y:S03]  /*27070*/  STL [R1], R25 ;  /* 0x0000001901007387 */ /* 0x0001e60000100800 */
[----:B0-----:R-:W4:Y:S01]  /*27080*/  LDL.LU R25, [R1+0x2c6c] ;  /* 0x002c6c0001197983 */ /* 0x001f220000300800 */
[----:B--2---:R-:W-:Y:S01]  /*27090*/  ISETP.GE.AND P5, PT, R27, RZ, PT ;  /* 0x000000ff1b00720c */ /* 0x004fe20003fa6270 */
[----:B------:R-:W-:Y:S01]  /*270a0*/  @!P1 IMAD.MOV R29, RZ, RZ, -R29 ;  /* 0x000000ffff1d9224 */ /* 0x000fe200078e0a1d */
[----:B---3--:R-:W-:Y:S01]  /*270b0*/  ISETP.GE.AND P1, PT, R26, RZ, PT ;  /* 0x000000ff1a00720c */ /* 0x008fe20003f26270 */
[----:B------:R-:W-:Y:S02]  /*270c0*/  IMAD.MOV.U32 R26, RZ, RZ, R24 ;  /* 0x000000ffff1a7224 */ /* 0x000fe400078e0018 */
[----:B----4-:R-:W-:-:S02]  /*270d0*/  IMAD.MOV.U32 R27, RZ, RZ, R25 ;  /* 0x000000ffff1b7224 */ /* 0x010fc400078e0019 */
[----:B------:R-:W2:Y:S02]  /*270e0*/  LDL R25, [R1+0x2308] ;  /* 0x0023080001197983 */ /* 0x000ea40000100800 */
[----:B------:R-:W-:Y:S02]  /*270f0*/  @!P2 IMAD.MOV R27, RZ, RZ, -R27 ;  /* 0x000000ffff1ba224 */ /* 0x000fe400078e0a1b */
[----:B------:R0:W-:Y:S01]  /*27100*/  STL [R1+0x2b48], R29 ;  /* 0x002b481d01007387 */ /* 0x0001e20000100800 */
[----:B------:R-:W3:Y:S01]  /*27110*/  LDL R24, [R1+0x2310] ;  /* 0x0023100001187983 */ /* 0x000ee20000100800 */
[----:B------:R-:W-:-:S03]  /*27120*/  ISETP.GE.AND P2, PT, R23, RZ, PT ;  /* 0x000000ff1700720c */ /* 0x000fc60003f46270 */
[----:B0-----:R-:W4:Y:S01]  /*27130*/  LDL R29, [R1+0x2314] ;  /* 0x00231400011d7983 */ /* 0x001f220000100800 */
[----:B------:R0:W-:Y:S03]  /*27140*/  STL [R1+0x2b4c], R27 ;  /* 0x002b4c1b01007387 */ /* 0x0001e60000100800 */
[----:B0-----:R-:W2:Y:S01]  /*27150*/  LDL R27, [R1+0x2318] ;  /* 0x00231800011b7983 */ /* 0x001ea20000100800 */
[----:B------:R-:W2:Y:S02]  /*27160*/  LDL.LU R23, [R1+0x2c68] ;  /* 0x002c680001177983 */ /* 0x000ea40000300800 */
[----:B------:R-:W-:Y:S02]  /*27170*/  @!P3 IMAD.MOV R26, RZ, RZ, -R26 ;  /* 0x000000ffff1ab224 */ /* 0x000fe400078e0a1a */
[----:B------:R-:W-:-:S03]  /*27180*/  @!P0 IMAD.MOV R22, RZ, RZ, -R22 ;  /* 0x000000ffff168224 */ /* 0x000fc600078e0a16 */
[----:B------:R0:W-:Y:S04]  /*27190*/  STL [R1+0x2b50], R26 ;  /* 0x002b501a01007387 */ /* 0x0001e80000100800 */
[----:B0-----:R-:W3:Y:S01]  /*271a0*/  LDL R26, [R1+0x2300] ;  /* 0x00230000011a7983 */ /* 0x001ee20000100800 */
[----:B--2---:R-:W-:Y:S01]  /*271b0*/  @!P4 IMAD.MOV R23, RZ, RZ, -R23 ;  /* 0x000000ffff17c224 */ /* 0x004fe200078e0a17 */
[----:B------:R-:W-:Y:S02]  /*271c0*/  ISETP.GE.AND P3, PT, R27, RZ, PT ;  /* 0x000000ff1b00720c */ /* 0x000fe40003f66270 */
[----:B----4-:R-:W-:Y:S01]  /*271d0*/  ISETP.GE.AND P4, PT, R29, RZ, PT ;  /* 0x000000ff1d00720c */ /* 0x010fe20003f86270 */
[----:B------:R-:W2:Y:S01]  /*271e0*/  LDL R27, [R1+0x22fc] ;  /* 0x0022fc00011b7983 */ /* 0x000ea20000100800 */
[----:B------:R0:W-:Y:S02]  /*271f0*/  STL [R1+0x2b54], R23 ;  /* 0x002b541701007387 */ /* 0x0001e40000100800 */
[----:B------:R-:W4:Y:S01]  /*27200*/  LDL R29, [R1+0x22f8] ;  /* 0x0022f800011d7983 */ /* 0x000f220000100800 */
[----:B0-----:R-:W2:Y:S01]  /*27210*/  LDL R23, [R1+0x2304] ;  /* 0x0023040001177983 */ /* 0x001ea20000100800 */
[----:B------:R0:W-:Y:S03]  /*27220*/  STL [R1+0x2b58], R22 ;  /* 0x002b581601007387 */ /* 0x0001e60000100800 */
[----:B0-----:R-:W2:Y:S01]  /*27230*/  LDL R22, [R1+0x230c] ;  /* 0x00230c0001167983 */ /* 0x001ea20000100800 */
[----:B---3--:R-:W-:-:S02]  /*27240*/  ISETP.GE.AND P0, PT, R24, RZ, PT ;  /* 0x000000ff1800720c */ /* 0x008fc40003f06270 */
[----:B------:R-:W3:Y:S02]  /*27250*/  LDL R24, [R1+0x22f4] ;  /* 0x0022f40001187983 */ /* 0x000ee40000100800 */
[----:B------:R-:W-:Y:S02]  /*27260*/  @!P5 IMAD.MOV R21, RZ, RZ, -R21 ;  /* 0x000000ffff15d224 */ /* 0x000fe400078e0a15 */
[----:B------:R-:W-:Y:S02]  /*27270*/  @!P1 IMAD.MOV R20, RZ, RZ, -R20 ;  /* 0x000000ffff149224 */ /* 0x000fe400078e0a14 */
[----:B-----5:R-:W-:Y:S02]  /*27280*/  @!P2 IMAD.MOV R19, RZ, RZ, -R19 ;  /* 0x000000ffff13a224 */ /* 0x020fe400078e0a13 */
[----:B------:R-:W-:Y:S01]  /*27290*/  @!P3 IMAD.MOV R18, RZ, RZ, -R18 ;  /* 0x000000ffff12b224 */ /* 0x000fe200078e0a12 */
[----:B------:R-:W-:Y:S01]  /*272a0*/  ISETP.GE.AND P1, PT, R25, RZ, PT ;  /* 0x000000ff1900720c */ /* 0x000fe20003f26270 */
[----:B------:R0:W-:Y:S01]  /*272b0*/  STL [R1+0x2b5c], R21 ;  /* 0x002b5c1501007387 */ /* 0x0001e20000100800 */
[----:B------:R-:W-:Y:S02]  /*272c0*/  STL [R1+0x2b60], R20 ;  /* 0x002b601401007387 */ /* 0x000fe40000100800 */
[----:B------:R-:W5:Y:S02]  /*272d0*/  LDL R25, [R1+0x22f0] ;  /* 0x0022f00001197983 */ /* 0x000f640000100800 */
[----:B------:R-:W-:Y:S01]  /*272e0*/  @!P4 IMAD.MOV R17, RZ, RZ, -R17 ;  /* 0x000000ffff11c224 */ /* 0x000fe200078e0a11 */
[----:B------:R-:W-:Y:S01]  /*272f0*/  STL [R1+0x2b64], R19 ;  /* 0x002b641301007387 */ /* 0x000fe20000100800 */
[----:B------:R-:W-:Y:S01]  /*27300*/  @!P0 IMAD.MOV R16, RZ, RZ, -R16 ;  /* 0x000000ffff108224 */ /* 0x000fe200078e0a10 */
[----:B------:R-:W-:-:S02]  /*27310*/  ISETP.GE.AND P3, PT, R26, RZ, PT ;  /* 0x000000ff1a00720c */ /* 0x000fc40003f66270 */
[----:B0-----:R-:W5:Y:S01]  /*27320*/  LDL R21, [R1+0x22ec] ;  /* 0x0022ec0001157983 */ /* 0x001f620000100800 */
[----:B----4-:R-:W-:Y:S02]  /*27330*/  ISETP.GE.AND P0, PT, R29, RZ, PT ;  /* 0x000000ff1d00720c */ /* 0x010fe40003f06270 */
[----:B--2---:R-:W-:Y:S02]  /*27340*/  ISETP.GE.AND P2, PT, R23, RZ, PT ;  /* 0x000000ff1700720c */ /* 0x004fe40003f46270 */
[----:B------:R-:W-:Y:S02]  /*27350*/  ISETP.GE.AND P5, PT, R22, RZ, PT ;  /* 0x000000ff1600720c */ /* 0x000fe40003fa6270 */
[----:B------:R-:W2:Y:S01]  /*27360*/  LDL R22, [R1+0x22e8] ;  /* 0x0022e80001167983 */ /* 0x000ea20000100800 */
[----:B------:R-:W-:Y:S02]  /*27370*/  STL [R1+0x2b68], R18 ;  /* 0x002b681201007387 */ /* 0x000fe40000100800 */
[----:B------:R-:W4:Y:S02]  /*27380*/  LDL R23, [R1+0x22e4] ;  /* 0x0022e40001177983 */ /* 0x000f240000100800 */
[----:B------:R-:W-:Y:S01]  /*27390*/  STL [R1+0x2b6c], R17 ;  /* 0x002b6c1101007387 */ /* 0x000fe20000100800 */
[----:B------:R-:W2:Y:S01]  /*273a0*/  LDL R26, [R1+0x22e0] ;  /* 0x0022e000011a7983 */ /* 0x000ea20000100800 */
[----:B------:R-:W-:Y:S02]  /*273b0*/  STL [R1+0x2b70], R16 ;  /* 0x002b701001007387 */ /* 0x000fe40000100800 */
[----:B------:R-:W2:Y:S02]  /*273c0*/  LDL R29, [R1+0x22dc] ;  /* 0x0022dc00011d7983 */ /* 0x000ea40000100800 */
[----:B------:R-:W-:Y:S01]  /*273d0*/  @!P5 IMAD.MOV R15, RZ, RZ, -R15 ;  /* 0x000000ffff0fd224 */ /* 0x000fe200078e0a0f */
[----:B---3--:R-:W-:-:S04]  /*273e0*/  ISETP.GE.AND P5, PT, R24, RZ, PT ;  /* 0x000000ff1800720c */ /* 0x008fc80003fa6270 */
[----:B------:R-:W-:Y:S01]  /*273f0*/  STL [R1+0x2b74], R15 ;  /* 0x002b740f01007387 */ /* 0x000fe20000100800 */
[----:B------:R-:W3:Y:S01]  /*27400*/  LDL R24, [R1+0x22d8] ;  /* 0x0022d80001187983 */ /* 0x000ee20000100800 */
[----:B------:R-:W-:Y:S01]  /*27410*/  ISETP.GE.AND P4, PT, R27, RZ, PT ;  /* 0x000000ff1b00720c */ /* 0x000fe20003f86270 */
[----:B------:R-:W-:-:S06]  /*27420*/  @!P1 IMAD.MOV R14, RZ, RZ, -R14 ;  /* 0x000000ffff0e9224 */ /* 0x000fcc00078e0a0e */
[----:B------:R-:W-:Y:S01]  /*27430*/  @!P5 IMAD.MOV R9, RZ, RZ, -R9 ;  /* 0x000000ffff09d224 */ /* 0x000fe200078e0a09 */
[----:B-----5:R-:W-:Y:S01]  /*27440*/  ISETP.GE.AND P1, PT, R25, RZ, PT ;  /* 0x000000ff1900720c */ /* 0x020fe20003f26270 */
[----:B------:R-:W-:Y:S01]  /*27450*/  @!P2 IMAD.MOV R13, RZ, RZ, -R13 ;  /* 0x000000ffff0da224 */ /* 0x000fe200078e0a0d */
[----:B------:R-:W-:Y:S01]  /*27460*/  ISETP.GE.AND P2, PT, R21, RZ, PT ;  /* 0x000000ff1500720c */ /* 0x000fe20003f46270 */
[----:B------:R-:W-:Y:S01]  /*27470*/  @!P3 IMAD.MOV R12, RZ, RZ, -R12 ;  /* 0x000000ffff0cb224 */ /* 0x000fe200078e0a0c */
[----:B------:R-:W5:Y:S01]  /*27480*/  LDL R27, [R1+0xbdc] ;  /* 0x000bdc00011b7983 */ /* 0x000f620000100800 */
[----:B------:R-:W-:Y:S02]  /*27490*/  @!P4 IMAD.MOV R11, RZ, RZ, -R11 ;  /* 0x000000ffff0bc224 */ /* 0x000fe400078e0a0b */
[----:B------:R-:W-:Y:S02]  /*274a0*/  STL [R1+0x2b78], R14 ;  /* 0x002b780e01007387 */ /* 0x000fe40000100800 */
[----:B------:R-:W-:Y:S01]  /*274b0*/  @!P0 IMAD.MOV R10, RZ, RZ, -R10 ;  /* 0x000000ffff0a8224 */ /* 0x000fe200078e0a0a */
[----:B------:R-:W5:Y:S01]  /*274c0*/  LDL R25, [R1+0x22d4] ;  /* 0x0022d40001197983 */ /* 0x000f620000100800 */
[----:B------:R-:W-:Y:S02]  /*274d0*/  STL [R1+0x2b7c], R13 ;  /* 0x002b7c0d01007387 */ /* 0x000fe40000100800 */
[----:B------:R-:W-:Y:S02]  /*274e0*/  STL [R1+0x2b80], R12 ;  /* 0x002b800c01007387 */ /* 0x000fe40000100800 */
[----:B------:R-:W-:Y:S02]  /*274f0*/  STL [R1+0x2b84], R11 ;  /* 0x002b840b01007387 */ /* 0x000fe40000100800 */
[----:B------:R-:W-:-:S02]  /*27500*/  @!P1 IMAD.MOV R8, RZ, RZ, -R8 ;  /* 0x000000ffff089224 */ /* 0x000fc400078e0a08 */
[----:B------:R-:W-:Y:S01]  /*27510*/  @!P2 IMAD.MOV R7, RZ, RZ, -R7 ;  /* 0x000000ffff07a224 */ /* 0x000fe200078e0a07 */
[----:B------:R-:W-:Y:S01]  /*27520*/  STL [R1+0x2b88], R10 ;  /* 0x002b880a01007387 */ /* 0x000fe20000100800 */
[----:B------:R-:W-:Y:S02]  /*27530*/  STL [R1+0x2b8c], R9 ;  /* 0x002b8c0901007387 */ /* 0x000fe40000100800 */
[----:B------:R-:W-:Y:S01]  /*27540*/  STL [R1+0x2b90], R8 ;  /* 0x002b900801007387 */ /* 0x000fe20000100800 */
[----:B------:R0:W-:Y:S01]  /*27550*/  STL [R1+0x2b94], R7 ;  /* 0x002b940701007387 */ /* 0x0001e20000100800 */
[----:B--2---:R-:W-:-:S03]  /*27560*/  ISETP.GE.AND P5, PT, R29, RZ, PT ;  /* 0x000000ff1d00720c */ /* 0x004fc60003fa6270 */
[----:B------:R-:W1:Y:S01]  /*27570*/  S2R R29, SR_TID.X ;  /* 0x00000000001d7919 */ /* 0x000e620000002100 */
[----:B------:R-:W-:Y:S02]  /*27580*/  ISETP.GE.AND P3, PT, R22, RZ, PT ;  /* 0x000000ff1600720c */ /* 0x000fe40003f66270 */
[----:B----4-:R-:W-:Y:S02]  /*27590*/  ISETP.GE.AND P4, PT, R23, RZ, PT ;  /* 0x000000ff1700720c */ /* 0x010fe40003f86270 */
[----:B---3--:R-:W-:-:S09]  /*275a0*/  ISETP.GE.AND P2, PT, R24, RZ, PT ;  /* 0x000000ff1800720c */ /* 0x008fd20003f46270 */
[----:B------:R-:W-:Y:S02]  /*275b0*/  @!P3 IMAD.MOV R6, RZ, RZ, -R6 ;  /* 0x000000ffff06b224 */ /* 0x000fe400078e0a06 */
[----:B------:R-:W-:Y:S01]  /*275c0*/  @!P4 IMAD.MOV R5, RZ, RZ, -R5 ;  /* 0x000000ffff05c224 */ /* 0x000fe200078e0a05 */
[----:B-1----:R-:W-:Y:S02]  /*275d0*/  LOP3.LUT R29, R29, 0x7f, RZ, 0xc0, !PT ;  /* 0x0000007f1d1d7812 */ /* 0x002fe400078ec0ff */
[----:B------:R-:W-:Y:S03]  /*275e0*/  STL [R1+0x2b98], R6 ;  /* 0x002b980601007387 */ /* 0x000fe60000100800 */
[----:B0-----:R-:W-:Y:S01]  /*275f0*/  IMAD R7, R29, c[0x0][0x18c], RZ ;  /* 0x000063001d077a24 */ /* 0x001fe200078e02ff */
[----:B------:R-:W-:Y:S04]  /*27600*/  STL [R1+0x2b9c], R5 ;  /* 0x002b9c0501007387 */ /* 0x000fe80000100800 */
[----:B------:R-:W-:-:S02]  /*27610*/  LEA R24, P6, R7, c[0x0][0x168], 0x1 ;  /* 0x00005a0007187a11 */ /* 0x000fc400078c08ff */
[----:B------:R-:W2:Y:S01]  /*27620*/  LDL.LU R7, [R1+0x7e0] ;  /* 0x0007e00001077983 */ /* 0x000ea20000300800 */
[----:B------:R-:W3:Y:S02]  /*27630*/  LDL.LU R8, [R1+0x7dc] ;  /* 0x0007dc0001087983 */ /* 0x000ee40000300800 */
[----:B------:R-:W4:Y:S02]  /*27640*/  LDL.LU R9, [R1+0x7d8] ;  /* 0x0007d80001097983 */ /* 0x000f240000300800 */
[----:B------:R-:W4:Y:S01]  /*27650*/  LDL.LU R10, [R1+0x7d4] ;  /* 0x0007d400010a7983 */ /* 0x000f220000300800 */
[----:B------:R-:W4:Y:S01]  /*27660*/  LDL.LU R11, [R1+0x7d0] ;  /* 0x0007d000010b7983 */ /* 0x000f220000300800 */
[----:B------:R-:W4:Y:S02]  /*27670*/  LDL.LU R12, [R1+0x7cc] ;  /* 0x0007cc00010c7983 */ /* 0x000f240000300800 */
        /* <DEDUP_REMOVED lines=10> */
[----:B------:R-:W-:Y:S01]  /*27720*/  ISETP.GE.AND P0, PT, R26, RZ, PT ;  /* 0x000000ff1a00720c */ /* 0x000fe20003f06270 */
[----:B------:R-:W4:Y:S01]  /*27730*/  LDL.LU R23, [R1+0x7a0] ;  /* 0x0007a00001177983 */ /* 0x000f220000300800 */
[----:B------:R-:W4:Y:S01]  /*27740*/  LDL.LU R26, [R1+0x79c] ;  /* 0x00079c00011a7983 */ /* 0x000f220000300800 */
[----:B-----5:R-:W-:-:S02]  /*27750*/  ISETP.GE.AND P1, PT, R27, RZ, PT ;  /* 0x000000ff1b00720c */ /* 0x020fc40003f26270 */
[----:B------:R-:W-:Y:S01]  /*27760*/  ISETP.GE.AND P3, PT, R25, RZ, PT ;  /* 0x000000ff1900720c */ /* 0x000fe20003f66270 */
[----:B------:R-:W-:Y:S01]  /*27770*/  @!P5 IMAD.MOV R3, RZ, RZ, -R3 ;  /* 0x000000ffff03d224 */ /* 0x000fe200078e0a03 */
[----:B------:R-:W5:Y:S01]  /*27780*/  LDL.LU R27, [R1+0x798] ;  /* 0x00079800011b7983 */ /* 0x000f620000300800 */
[----:B------:R-:W5:Y:S02]  /*27790*/  LDL.LU R29, [R1+0x794] ;  /* 0x00079400011d7983 */ /* 0x000f640000300800 */
[----:B------:R-:W-:Y:S01]  /*277a0*/  @!P2 IMAD.MOV R0, RZ, RZ, -R0 ;  /* 0x000000ffff00a224 */ /* 0x000fe200078e0a00 */
[----:B------:R-:W-:Y:S02]  /*277b0*/  ISETP.NE.AND P4, PT, RZ, c[0x0][0x17c], PT ;  /* 0x00005f00ff007a0c */ /* 0x000fe40003f85270 */
[----:B------:R-:W-:Y:S01]  /*277c0*/  @!P0 IMAD.MOV R4, RZ, RZ, -R4 ;  /* 0x000000ffff048224 */ /* 0x000fe200078e0a04 */
[----:B------:R-:W-:Y:S02]  /*277d0*/  LOP3.LUT R25, RZ, c[0x0][0x17c], RZ, 0x33, !PT ;  /* 0x00005f00ff197a12 */ /* 0x000fe400078e33ff */
[----:B------:R-:W-:Y:S01]  /*277e0*/  @!P1 IMAD.MOV R2, RZ, RZ, -R2 ;  /* 0x000000ffff029224 */ /* 0x000fe200078e0a02 */
[----:B------:R-:W-:Y:S01]  /*277f0*/  STL [R1+0x2b00], R24 ;  /* 0x002b001801007387 */ /* 0x000fe20000100800 */
[----:B------:R-:W-:Y:S02]  /*27800*/  STL [R1+0x2ba0], R4 ;  /* 0x002ba00401007387 */ /* 0x000fe40000100800 */
[----:B------:R-:W-:Y:S02]  /*27810*/  STL [R1+0x2ba4], R3 ;  /* 0x002ba40301007387 */ /* 0x000fe40000100800 */
[----:B------:R-:W-:Y:S01]  /*27820*/  @!P3 IMAD.MOV R28, RZ, RZ, -R28 ;  /* 0x000000ffff1cb224 */ /* 0x000fe200078e0a1c */
[----:B------:R2:W-:Y:S01]  /*27830*/  STL [R1+0x2ba8], R2 ;  /* 0x002ba80201007387 */ /* 0x0005e20000100800 */
[----:B------:R3:W-:Y:S03]  /*27840*/  STL [R1+0x2bac], R0 ;  /* 0x002bac0001007387 */ /* 0x0007e60000100800 */
[----:B------:R-:W-:Y:S01]  /*27850*/  STL [R1+0x2bb0], R28 ;  /* 0x002bb01c01007387 */ /* 0x000fe20000100800 */
[----:B--2---:R-:W-:-:S02]  /*27860*/  SEL R2, R25, R7, !P4 ;  /* 0x0000000719027207 */ /* 0x004fc40006000000 */
[C---:B---3--:R-:W-:Y:S02]  /*27870*/  SEL R0, R25.reuse, R8, !P4 ;  /* 0x0000000819007207 */ /* 0x048fe40006000000 */
[C---:B----4-:R-:W-:Y:S01]  /*27880*/  SEL R3, R25.reuse, R9, !P4 ;  /* 0x0000000919037207 */ /* 0x050fe20006000000 */
[----:B------:R0:W-:Y:S02]  /*27890*/  STL [R1+0x8e0], R2 ;  /* 0x0008e00201007387 */ /* 0x0001e40000100800 */
[----:B------:R1:W-:Y:S02]  /*278a0*/  STL [R1+0x8dc], R0 ;  /* 0x0008dc0001007387 */ /* 0x0003e40000100800 */
[----:B------:R2:W-:Y:S01]  /*278b0*/  STL [R1+0x8d8], R3 ;  /* 0x0008d80301007387 */ /* 0x0005e20000100800 */
[C---:B0-----:R-:W-:Y:S02]  /*278c0*/  SEL R2, R25.reuse, R10, !P4 ;  /* 0x0000000a19027207 */ /* 0x041fe40006000000 */
[----:B-1----:R-:W-:-:S02]  /*278d0*/  SEL R0, R25, R11, !P4 ;  /* 0x0000000b19007207 */ /* 0x002fc40006000000 */
[C---:B--2---:R-:W-:Y:S01]  /*278e0*/  SEL R3, R25.reuse, R12, !P4 ;  /* 0x0000000c19037207 */ /* 0x044fe20006000000 */
[----:B------:R0:W-:Y:S02]  /*278f0*/  STL [R1+0x8d4], R2 ;  /* 0x0008d40201007387 */ /* 0x0001e40000100800 */
[----:B------:R1:W-:Y:S02]  /*27900*/  STL [R1+0x8d0], R0 ;  /* 0x0008d00001007387 */ /* 0x0003e40000100800 */
[----:B------:R2:W-:Y:S01]  /*27910*/  STL [R1+0x8cc], R3 ;  /* 0x0008cc0301007387 */ /* 0x0005e20000100800 */
[C---:B0-----:R-:W-:Y:S02]  /*27920*/  SEL R2, R25.reuse, R13, !P4 ;  /* 0x0000000d19027207 */ /* 0x041fe40006000000 */
[C---:B-1----:R-:W-:Y:S02]  /*27930*/  SEL R0, R25.reuse, R14, !P4 ;  /* 0x0000000e19007207 */ /* 0x042fe40006000000 */
[C---:B--2---:R-:W-:Y:S01]  /*27940*/  SEL R3, R25.reuse, R15, !P4 ;  /* 0x0000000f19037207 */ /* 0x044fe20006000000 */
[----:B------:R0:W-:Y:S02]  /*27950*/  STL [R1+0x8c8], R2 ;  /* 0x0008c80201007387 */ /* 0x0001e40000100800 */
[----:B------:R1:W-:Y:S02]  /*27960*/  STL [R1+0x8c4], R0 ;  /* 0x0008c40001007387 */ /* 0x0003e40000100800 */
[----:B------:R2:W-:Y:S01]  /*27970*/  STL [R1+0x8c0], R3 ;  /* 0x0008c00301007387 */ /* 0x0005e20000100800 */
[----:B0-----:R-:W-:-:S02]  /*27980*/  SEL R2, R25, R16, !P4 ;  /* 0x0000001019027207 */ /* 0x001fc40006000000 */
[C---:B-1----:R-:W-:Y:S02]  /*27990*/  SEL R0, R25.reuse, R17, !P4 ;  /* 0x0000001119007207 */ /* 0x042fe40006000000 */
[C---:B--2---:R-:W-:Y:S01]  /*279a0*/  SEL R3, R25.reuse, R18, !P4 ;  /* 0x0000001219037207 */ /* 0x044fe20006000000 */
        /* <DEDUP_REMOVED lines=14> */
[----:B------:R-:W-:Y:S01]  /*27a90*/  STL [R1+0x89c], R3 ;  /* 0x00089c0301007387 */ /* 0x000fe20000100800 */
[----:B------:R-:W2:Y:S01]  /*27aa0*/  LDL.LU R28, [R1+0x784] ;  /* 0x00078400011c7983 */ /* 0x000ea20000300800 */
[----:B-----5:R-:W-:-:S02]  /*27ab0*/  SEL R2, R25, R27, !P4 ;  /* 0x0000001b19027207 */ /* 0x020fc40006000000 */
[----:B0-----:R-:W-:-:S03]  /*27ac0*/  SEL R0, R25, R29, !P4 ;  /* 0x0000001d19007207 */ /* 0x001fc60006000000 */
[----:B------:R-:W-:Y:S04]  /*27ad0*/  STL [R1+0x898], R2 ;  /* 0x0008980201007387 */ /* 0x000fe80000100800 */
[----:B--2---:R0:W-:Y:S01]  /*27ae0*/  STL [R1+0x2c5c], R28 ;  /* 0x002c5c1c01007387 */ /* 0x0041e20000100800 */
[----:B------:R-:W-:Y:S03]  /*27af0*/  STL [R1+0x894], R0 ;  /* 0x0008940001007387 */ /* 0x000fe60000100800 */
[----:B0-----:R-:W2:Y:S04]  /*27b00*/  LDL.LU R28, [R1+0x788] ;  /* 0x00078800011c7983 */ /* 0x001ea80000300800 */
[----:B--2---:R0:W-:Y:S04]  /*27b10*/  STL [R1+0x2c60], R28 ;  /* 0x002c601c01007387 */ /* 0x0041e80000100800 */
[----:B0-----:R-:W2:Y:S04]  /*27b20*/  LDL.LU R28, [R1+0x78c] ;  /* 0x00078c00011c7983 */ /* 0x001ea80000300800 */
[----:B--2---:R0:W-:Y:S04]  /*27b30*/  STL [R1+0x2c64], R28 ;  /* 0x002c641c01007387 */ /* 0x0041e80000100800 */
[----:B0-----:R-:W2:Y:S01]  /*27b40*/  LDL.LU R28, [R1+0x790] ;  /* 0x00079000011c7983 */ /* 0x001ea20000300800 */
[----:B------:R-:W3:Y:S02]  /*27b50*/  LDL.LU R0, [R1+0x780] ;  /* 0x0007800001007983 */ /* 0x000ee40000300800 */
[----:B------:R-:W4:Y:S02]  /*27b60*/  LDL.LU R2, [R1+0x77c] ;  /* 0x00077c0001027983 */ /* 0x000f240000300800 */
[----:B------:R-:W5:Y:S01]  /*27b70*/  LDL.LU R3, [R1+0x778] ;  /* 0x0007780001037983 */ /* 0x000f620000300800 */
[----:B------:R-:W3:Y:S01]  /*27b80*/  LDL.LU R4, [R1+0x774] ;  /* 0x0007740001047983 */ /* 0x000ee20000300800 */
[----:B------:R-:W3:Y:S02]  /*27b90*/  LDL.LU R24, [R1+0x770] ;  /* 0x0007700001187983 */ /* 0x000ee40000300800 */
[----:B------:R-:W3:Y:S02]  /*27ba0*/  LDL.LU R5, [R1+0x76c] ;  /* 0x00076c0001057983 */ /* 0x000ee40000300800 */
[----:B------:R-:W3:Y:S01]  /*27bb0*/  LDL.LU R6, [R1+0x768] ;  /* 0x0007680001067983 */ /* 0x000ee20000300800 */
        /* <DEDUP_REMOVED lines=20> */
[----:B--2---:R-:W-:-:S05]  /*27d00*/  SEL R28, R25, R28, !P4 ;  /* 0x0000001c191c7207 */ /* 0x004fca0006000000 */
[----:B------:R0:W-:Y:S04]  /*27d10*/  STL [R1+0x890], R28 ;  /* 0x0008901c01007387 */ /* 0x0001e80000100800 */
[----:B0-----:R-:W2:Y:S02]  /*27d20*/  LDL.LU R28, [R1+0x2c64] ;  /* 0x002c6400011c7983 */ /* 0x001ea40000300800 */
[----:B--2---:R-:W-:-:S05]  /*27d30*/  SEL R28, R25, R28, !P4 ;  /* 0x0000001c191c7207 */ /* 0x004fca0006000000 */
[----:B------:R0:W-:Y:S04]  /*27d40*/  STL [R1+0x88c], R28 ;  /* 0x00088c1c01007387 */ /* 0x0001e80000100800 */
[----:B0-----:R-:W2:Y:S02]  /*27d50*/  LDL.LU R28, [R1+0x2c60] ;  /* 0x002c6000011c7983 */ /* 0x001ea40000300800 */
[----:B--2---:R-:W-:-:S05]  /*27d60*/  SEL R28, R25, R28, !P4 ;  /* 0x0000001c191c7207 */ /* 0x004fca0006000000 */
[----:B------:R0:W-:Y:S04]  /*27d70*/  STL [R1+0x888], R28 ;  /* 0x0008881c01007387 */ /* 0x0001e80000100800 */
[----:B0-----:R-:W2:Y:S01]  /*27d80*/  LDL.LU R28, [R1+0x2c5c] ;  /* 0x002c5c00011c7983 */ /* 0x001ea20000300800 */
[C---:B----4-:R-:W-:Y:S02]  /*27d90*/  SEL R2, R25.reuse, R2, !P4 ;  /* 0x0000000219027207 */ /* 0x050fe40006000000 */
[----:B--2---:R-:W-:-:S05]  /*27da0*/  SEL R28, R25, R28, !P4 ;  /* 0x0000001c191c7207 */ /* 0x004fca0006000000 */
[----:B------:R3:W-:Y:S02]  /*27db0*/  STL [R1+0x884], R28 ;  /* 0x0008841c01007387 */ /* 0x0007e40000100800 */
[C---:B---3--:R-:W-:Y:S01]  /*27dc0*/  SEL R28, R25.reuse, R0, !P4 ;  /* 0x00000000191c7207 */ /* 0x048fe20006000000 */
[C---:B-----5:R-:W-:Y:S01]  /*27dd0*/  SEL R0, R25.reuse, R3, !P4 ;  /* 0x0000000319007207 */ /* 0x060fe20006000000 */
[----:B------:R-:W-:-:S03]  /*27de0*/  SEL R3, R25, R4, !P4 ;  /* 0x0000000419037207 */ /* 0x000fc60006000000 */
[----:B------:R-:W-:Y:S01]  /*27df0*/  STL [R1+0x880], R28 ;  /* 0x0008801c01007387 */ /* 0x000fe20000100800 */
        /* <DEDUP_REMOVED lines=44> */
[----:B------:R-:W-:Y:S02]  /*280c0*/  STL [R1+0x820], R3 ;  /* 0x0008200301007387 */ /* 0x000fe40000100800 */
[----:B------:R-:W2:Y:S01]  /*280d0*/  LDL.LU R28, [R1+0x708] ;  /* 0x00070800011c7983 */ /* 0x000ea20000300800 */
[----:B0-----:R-:W-:-:S02]  /*280e0*/  SEL R2, R25, R27, !P4 ;  /* 0x0000001b19027207 */ /* 0x001fc40006000000 */
[----:B-1----:R-:W-:-:S03]  /*280f0*/  SEL R0, R25, R29, !P4 ;  /* 0x0000001d19007207 */ /* 0x002fc60006000000 */
        /* <DEDUP_REMOVED lines=1321> */
[----:B------:R-:W3:Y:S01]  /*2d390*/  LDL.LU R24, [R1] ;  /* 0x0000000001187983 */ /* 0x000ee20000300800 */
        /* <DEDUP_REMOVED lines=9> */
[C---:B---3--:R-:W-:Y:S02]  /*2d430*/  SEL R0, R25.reuse, R0, !P4 ;  /* 0x0000000019007207 */ /* 0x048fe40006000000 */
[C---:B----4-:R-:W-:Y:S02]  /*2d440*/  SEL R2, R25.reuse, R2, !P4 ;  /* 0x0000000219027207 */ /* 0x050fe40006000000 */
[C---:B-----5:R-:W-:Y:S02]  /*2d450*/  SEL R3, R25.reuse, R3, !P4 ;  /* 0x0000000319037207 */ /* 0x060fe40006000000 */
[----:B------:R-:W-:-:S02]  /*2d460*/  SEL R4, R25, R4, !P4 ;  /* 0x0000000419047207 */ /* 0x000fc40006000000 */
[C---:B------:R-:W-:Y:S02]  /*2d470*/  SEL R5, R25.reuse, R5, !P4 ;  /* 0x0000000519057207 */ /* 0x040fe40006000000 */
[C---:B------:R-:W-:Y:S02]  /*2d480*/  SEL R6, R25.reuse, R6, !P4 ;  /* 0x0000000619067207 */ /* 0x040fe40006000000 */
[C---:B------:R-:W-:Y:S02]  /*2d490*/  SEL R7, R25.reuse, R7, !P4 ;  /* 0x0000000719077207 */ /* 0x040fe40006000000 */
[C---:B------:R-:W-:Y:S02]  /*2d4a0*/  SEL R8, R25.reuse, R8, !P4 ;  /* 0x0000000819087207 */ /* 0x040fe40006000000 */
[C---:B------:R-:W-:Y:S02]  /*2d4b0*/  SEL R9, R25.reuse, R9, !P4 ;  /* 0x0000000919097207 */ /* 0x040fe40006000000 */
        /* <DEDUP_REMOVED lines=17> */
[----:B--2---:R-:W-:-:S05]  /*2d5d0*/  SEL R28, R25, R28, !P4 ;  /* 0x0000001c191c7207 */ /* 0x004fca0006000000 */
[----:B------:R0:W-:Y:S04]  /*2d5e0*/  STL [R1+0xe8], R28 ;  /* 0x0000e81c01007387 */ /* 0x0001e80000100800 */
[----:B0-----:R-:W2:Y:S01]  /*2d5f0*/  LDL.LU R28, [R1+0x2bb0] ;  /* 0x002bb000011c7983 */ /* 0x001ea20000300800 */
[----:B------:R0:W-:Y:S03]  /*2d600*/  STL [R1+0xe4], R0 ;  /* 0x0000e40001007387 */ /* 0x0001e60000100800 */
[----:B0-----:R-:W3:Y:S01]  /*2d610*/  LDL.LU R0, [R1+0x2bac] ;  /* 0x002bac0001007983 */ /* 0x001ee20000300800 */
[----:B------:R0:W-:Y:S03]  /*2d620*/  STL [R1+0xe0], R2 ;  /* 0x0000e00201007387 */ /* 0x0001e60000100800 */
[----:B0-----:R-:W4:Y:S01]  /*2d630*/  LDL.LU R2, [R1+0x2ba8] ;  /* 0x002ba80001027983 */ /* 0x001f220000300800 */
[----:B------:R0:W-:Y:S03]  /*2d640*/  STL [R1+0xdc], R3 ;  /* 0x0000dc0301007387 */ /* 0x0001e60000100800 */
[----:B0-----:R-:W5:Y:S01]  /*2d650*/  LDL.LU R3, [R1+0x2ba4] ;  /* 0x002ba40001037983 */ /* 0x001f620000300800 */
[----:B------:R0:W-:Y:S03]  /*2d660*/  STL [R1+0xd8], R4 ;  /* 0x0000d80401007387 */ /* 0x0001e60000100800 */
[----:B0-----:R-:W2:Y:S01]  /*2d670*/  LDL.LU R4, [R1+0x2ba0] ;  /* 0x002ba00001047983 */ /* 0x001ea20000300800 */
        /* <DEDUP_REMOVED lines=41> */
[----:B0-----:R-:W3:Y:S01]  /*2d910*/  LDL.LU R27, [R1+0x2b4c] ;  /* 0x002b4c00011b7983 */ /* 0x001ee20000300800 */
[----:B------:R0:W-:Y:S03]  /*2d920*/  STL [R1+0x80], R29 ;  /* 0x0000801d01007387 */ /* 0x0001e60000100800 */
[----:B0-----:R-:W4:Y:S01]  /*2d930*/  LDL.LU R29, [R1+0x2b48] ;  /* 0x002b4800011d7983 */ /* 0x001f220000300800 */
[----:B------:R-:W-:-:S05]  /*2d940*/  SEL R24, R25, R24, !P4 ;  /* 0x0000001819187207 */ /* 0x000fca0006000000 */
[----:B------:R4:W-:Y:S01]  /*2d950*/  STL [R1+0x7c], R24 ;  /* 0x00007c1801007387 */ /* 0x0009e20000100800 */
[C---:B--2---:R-:W-:Y:S02]  /*2d960*/  SEL R26, R25.reuse, R26, !P4 ;  /* 0x0000001a191a7207 */ /* 0x044fe40006000000 */
[C---:B---3--:R-:W-:Y:S02]  /*2d970*/  SEL R27, R25.reuse, R27, !P4 ;  /* 0x0000001b191b7207 */ /* 0x048fe40006000000 */
[----:B----4-:R-:W-:-:S05]  /*2d980*/  SEL R24, R25, R29, !P4 ;  /* 0x0000001d19187207 */ /* 0x010fca0006000000 */
[----:B------:R0:W-:Y:S01]  /*2d990*/  STL [R1+0x78], R24 ;  /* 0x0000781801007387 */ /* 0x0001e20000100800 */
[----:B------:R-:W-:Y:S02]  /*2d9a0*/  STL [R1+0x74], R27 ;  /* 0x0000741b01007387 */ /* 0x000fe40000100800 */
[----:B------:R1:W-:Y:S01]  /*2d9b0*/  STL [R1+0x70], R26 ;  /* 0x0000701a01007387 */ /* 0x0003e20000100800 */
[C---:B0-----:R-:W-:Y:S01]  /*2d9c0*/  SEL R24, R25.reuse, R23, !P4 ;  /* 0x0000001719187207 */ /* 0x041fe20006000000 */
[C---:B------:R-:W-:Y:S01]  /*2d9d0*/  SEL R23, R25.reuse, R22, !P4 ;  /* 0x0000001619177207 */ /* 0x040fe20006000000 */
[C---:B------:R-:W-:Y:S01]  /*2d9e0*/  SEL R22, R25.reuse, R21, !P4 ;  /* 0x0000001519167207 */ /* 0x040fe20006000000 */
[C---:B------:R-:W-:Y:S01]  /*2d9f0*/  SEL R21, R25.reuse, R20, !P4 ;  /* 0x0000001419157207 */ /* 0x040fe20006000000 */
[C---:B------:R-:W-:Y:S01]  /*2da00*/  SEL R20, R25.reuse, R19, !P4 ;  /* 0x0000001319147207 */ /* 0x040fe20006000000 */
[----:B------:R-:W-:Y:S01]  /*2da10*/  STL [R1+0x6c], R24 ;  /* 0x00006c1801007387 */ /* 0x000fe20000100800 */
        /* <DEDUP_REMOVED lines=13> */
[----:B------:R-:W-:Y:S02]  /*2daf0*/  STL [R1+0x50], R17 ;  /* 0x0000501101007387 */ /* 0x000fe40000100800 */
[----:B------:R-:W-:Y:S01]  /*2db00*/  STL [R1+0x4c], R16 ;  /* 0x00004c1001007387 */ /* 0x000fe20000100800 */
[C---:B------:R-:W-:Y:S01]  /*2db10*/  SEL R12, R25.reuse, R11, !P4 ;  /* 0x0000000b190c7207 */ /* 0x040fe20006000000 */
[----:B------:R-:W-:Y:S01]  /*2db20*/  STL [R1+0x40], R15 ;  /* 0x0000400f01007387 */ /* 0x000fe20000100800 */
[----:B------:R-:W-:Y:S01]  /*2db30*/  STL [R1+0x30], R14 ;  /* 0x0000300e01007387 */ /* 0x000fe20000100800 */
[C---:B------:R-:W-:Y:S01]  /*2db40*/  SEL R11, R25.reuse, R10, !P4 ;  /* 0x0000000a190b7207 */ /* 0x040fe20006000000 */
[----:B------:R-:W-:Y:S01]  /*2db50*/  STL [R1+0x28], R13 ;  /* 0x0000280d01007387 */ /* 0x000fe20000100800 */
[----:B------:R-:W2:Y:S01]  /*2db60*/  LDL.LU R10, [R1+0x8e0] ;  /* 0x0008e000010a7983 */ /* 0x000ea20000300800 */
[----:B------:R-:W-:Y:S02]  /*2db70*/  STL [R1+0x18], R12 ;  /* 0x0000180c01007387 */ /* 0x000fe40000100800 */
[----:B-1----:R-:W3:Y:S02]  /*2db80*/  LDL.LU R26, [R1+0x8dc] ;  /* 0x0008dc00011a7983 */ /* 0x002ee40000300800 */
[----:B------:R0:W-:Y:S02]  /*2db90*/  STL [R1+0x10], R11 ;  /* 0x0000100b01007387 */ /* 0x0001e40000100800 */
[----:B0-----:R-:W4:Y:S01]  /*2dba0*/  LDL.LU R11, [R1+0x8d8] ;  /* 0x0008d800010b7983 */ /* 0x001f220000300800 */
[----:B------:R-:W4:Y:S02]  /*2dbb0*/  LDL.LU R12, [R1+0x8d4] ;  /* 0x0008d400010c7983 */ /* 0x000f240000300800 */
[----:B------:R-:W4:Y:S02]  /*2dbc0*/  LDL.LU R13, [R1+0x8d0] ;  /* 0x0008d000010d7983 */ /* 0x000f240000300800 */
[----:B------:R-:W4:Y:S01]  /*2dbd0*/  LDL.LU R14, [R1+0x8cc] ;  /* 0x0008cc00010e7983 */ /* 0x000f220000300800 */
[----:B------:R-:W4:Y:S01]  /*2dbe0*/  LDL.LU R15, [R1+0x8c8] ;  /* 0x0008c800010f7983 */ /* 0x000f220000300800 */
[----:B------:R-:W4:Y:S03]  /*2dbf0*/  LDL.LU R16, [R1+0x8c4] ;  /* 0x0008c40001107983 */ /* 0x000f260000300800 */
[----:B------:R-:W0:Y:S01]  /*2dc00*/  S2R R23, SR_TID.X ;  /* 0x0000000000177919 */ /* 0x000e220000002100 */
[----:B------:R-:W4:Y:S02]  /*2dc10*/  LDL.LU R17, [R1+0x8c0] ;  /* 0x0008c00001117983 */ /* 0x000f240000300800 */
[----:B------:R-:W4:Y:S02]  /*2dc20*/  LDL.LU R18, [R1+0x8bc] ;  /* 0x0008bc0001127983 */ /* 0x000f240000300800 */
[----:B------:R-:W4:Y:S01]  /*2dc30*/  LDL.LU R19, [R1+0x8b8] ;  /* 0x0008b80001137983 */ /* 0x000f220000300800 */
[----:B------:R-:W4:Y:S01]  /*2dc40*/  LDL.LU R20, [R1+0x8b4] ;  /* 0x0008b40001147983 */ /* 0x000f220000300800 */
[C---:B------:R-:W-:Y:S01]  /*2dc50*/  SEL R24, R25.reuse, R9, !P4 ;  /* 0x0000000919187207 */ /* 0x040fe20006000000 */
        /* <DEDUP_REMOVED lines=8> */
[----:B------:R-:W-:Y:S01]  /*2dce0*/  STL [R1+0x2b04], R24 ;  /* 0x002b041801007387 */ /* 0x000fe20000100800 */
[C---:B------:R-:W-:Y:S01]  /*2dcf0*/  SEL R4, R25.reuse, R4, !P4 ;  /* 0x0000000419047207 */ /* 0x040fe20006000000 */
[----:B------:R-:W-:Y:S01]  /*2dd00*/  STL [R1+0x2b08], R8 ;  /* 0x002b080801007387 */ /* 0x000fe20000100800 */
[C---:B-----5:R-:W-:Y:S01]  /*2dd10*/  SEL R3, R25.reuse, R3, !P4 ;  /* 0x0000000319037207 */ /* 0x060fe20006000000 */
[----:B------:R-:W-:Y:S01]  /*2dd20*/  STL [R1+0x2b0c], R7 ;  /* 0x002b0c0701007387 */ /* 0x000fe20000100800 */
[----:B------:R-:W-:Y:S01]  /*2dd30*/  SEL R2, R25, R2, !P4 ;  /* 0x0000000219027207 */ /* 0x000fe20006000000 */
[----:B------:R-:W-:Y:S01]  /*2dd40*/  STL [R1+0x2b10], R6 ;  /* 0x002b100601007387 */ /* 0x000fe20000100800 */
[----:B0-----:R-:W-:-:S02]  /*2dd50*/  LOP3.LUT R23, R23, 0x7f, RZ, 0xc0, !PT ;  /* 0x0000007f17177812 */ /* 0x001fc400078ec0ff */
[C---:B------:R-:W-:Y:S01]  /*2dd60*/  SEL R0, R25.reuse, R0, !P4 ;  /* 0x0000000019007207 */ /* 0x040fe20006000000 */
[----:B------:R-:W-:Y:S01]  /*2dd70*/  STL [R1+0x2b14], R5 ;  /* 0x002b140501007387 */ /* 0x000fe20000100800 */
[----:B------:R-:W-:Y:S01]  /*2dd80*/  SEL R25, R25, R28, !P4 ;  /* 0x0000001c19197207 */ /* 0x000fe20006000000 */
[----:B------:R-:W-:Y:S02]  /*2dd90*/  STL [R1+0x2b18], R4 ;  /* 0x002b180401007387 */ /* 0x000fe40000100800 */
[----:B------:R-:W-:Y:S01]  /*2dda0*/  IMAD R23, R23, c[0x0][0x18c], RZ ;  /* 0x0000630017177a24 */ /* 0x000fe200078e02ff */
[----:B------:R-:W-:Y:S01]  /*2ddb0*/  STL [R1+0x2b1c], R3 ;  /* 0x002b1c0301007387 */ /* 0x000fe20000100800 */
[----:B------:R-:W-:Y:S02]  /*2ddc0*/  STL [R1+0x2b20], R2 ;  /* 0x002b200201007387 */ /* 0x000fe40000100800 */
[----:B------:R3:W-:Y:S02]  /*2ddd0*/  STL [R1+0x2b24], R0 ;  /* 0x002b240001007387 */ /* 0x0007e40000100800 */
[----:B------:R-:W-:Y:S01]  /*2dde0*/  STL [R1+0x2b28], R25 ;  /* 0x002b281901007387 */ /* 0x000fe20000100800 */
[----:B------:R-:W-:-:S02]  /*2ddf0*/  LEA.HI.X.SX32 R9, R23, c[0x0][0x16c], 0x1, P6 ;  /* 0x00005b0017097a11 */ /* 0x000fc400030f0eff */
[----:B------:R-:W5:Y:S03]  /*2de00*/  LDL.LU R23, [R1+0x8a0] ;  /* 0x0008a00001177983 */ /* 0x000f660000300800 */
[----:B------:R-:W-:Y:S02]  /*2de10*/  STL [R1+0x2afc], R9 ;  /* 0x002afc0901007387 */ /* 0x000fe40000100800 */
[----:B---3--:R-:W-:Y:S02]  /*2de20*/  IMAD R0, R26, c[0x0][0x190], RZ ;  /* 0x000064001a007a24 */ /* 0x008fe400078e02ff */
[----:B------:R-:W3:Y:S01]  /*2de30*/  LDL.LU R26, [R1+0x89c] ;  /* 0x00089c00011a7983 */ /* 0x000ee20000300800 */
[----:B--2---:R-:W-:-:S05]  /*2de40*/  IMAD R2, R10, c[0x0][0x190], RZ ;  /* 0x000064000a027a24 */ /* 0x004fca00078e02ff */
[----:B------:R0:W-:Y:S01]  /*2de50*/  STL [R1+0x48], R2 ;  /* 0x0000480201007387 */ /* 0x0001e20000100800 */
[----:B------:R1:W-:Y:S02]  /*2de60*/  STL [R1+0x44], R0 ;  /* 0x0000440001007387 */ /* 0x0003e40000100800 */
[----:B----4-:R-:W-:Y:S02]  /*2de70*/  IMAD R3, R13, c[0x0][0x190], RZ ;  /* 0x000064000d037a24 */ /* 0x010fe400078e02ff */
[----:B0-----:R-:W-:Y:S02]  /*2de80*/  IMAD R2, R11, c[0x0][0x190], RZ ;  /* 0x000064000b027a24 */ /* 0x001fe400078e02ff */
[----:B-1----:R-:W-:-:S03]  /*2de90*/  IMAD R0, R12, c[0x0][0x190], RZ ;  /* 0x000064000c007a24 */ /* 0x002fc600078e02ff */
[----:B------:R0:W-:Y:S02]  /*2dea0*/  STL [R1+0x3c], R2 ;  /* 0x00003c0201007387 */ /* 0x0001e40000100800 */
[----:B------:R1:W-:Y:S02]  /*2deb0*/  STL [R1+0x38], R0 ;  /* 0x0000380001007387 */ /* 0x0003e40000100800 */
[----:B------:R-:W-:Y:S02]  /*2dec0*/  STL [R1+0x34], R3 ;  /* 0x0000340301007387 */ /* 0x000fe40000100800 */
[----:B------:R-:W2:Y:S02]  /*2ded0*/  LDL.LU R12, [R1+0x898] ;  /* 0x00089800010c7983 */ /* 0x000ea40000300800 */
[----:B0-----:R-:W-:Y:S02]  /*2dee0*/  IMAD R2, R14, c[0x0][0x190], RZ ;  /* 0x000064000e027a24 */ /* 0x001fe400078e02ff */
[----:B-1----:R-:W-:-:S03]  /*2def0*/  IMAD R0, R15, c[0x0][0x190], RZ ;  /* 0x000064000f007a24 */ /* 0x002fc600078e02ff */
[----:B------:R0:W-:Y:S02]  /*2df00*/  STL [R1+0x2c], R2 ;  /* 0x00002c0201007387 */ /* 0x0001e40000100800 */
[----:B------:R1:W-:Y:S02]  /*2df10*/  STL [R1+0x24], R0 ;  /* 0x0000240001007387 */ /* 0x0003e40000100800 */
[----:B------:R-:W4:Y:S02]  /*2df20*/  LDL.LU R13, [R1+0x894] ;  /* 0x00089400010d7983 */ /* 0x000f240000300800 */
[----:B0-----:R-:W-:-:S05]  /*2df30*/  IMAD R2, R16, c[0x0][0x190], RZ ;  /* 0x0000640010027a24 */ /* 0x001fca00078e02ff */
[----:B------:R0:W-:Y:S01]  /*2df40*/  STL [R1+0x20], R2 ;  /* 0x0000200201007387 */ /* 0x0001e20000100800 */
[----:B------:R-:W4:Y:S02]  /*2df50*/  LDL.LU R14, [R1+0x890] ;  /* 0x00089000010e7983 */ /* 0x000f240000300800 */
[----:B-1----:R-:W-:-:S05]  /*2df60*/  IMAD R0, R17, c[0x0][0x190], RZ ;  /* 0x0000640011007a24 */ /* 0x002fca00078e02ff */
[----:B------:R1:W-:Y:S01]  /*2df70*/  STL [R1+0x1c], R0 ;  /* 0x00001c0001007387 */ /* 0x0003e20000100800 */
[----:B------:R-:W4:Y:S02]  /*2df80*/  LDL.LU R15, [R1+0x88c] ;  /* 0x00088c00010f7983 */ /* 0x000f240000300800 */
[----:B0-----:R-:W-:Y:S02]  /*2df90*/  IMAD R2, R18, c[0x0][0x190], RZ ;  /* 0x0000640012027a24 */ /* 0x001fe400078e02ff */
[----:B-1----:R-:W-:-:S03]  /*2dfa0*/  IMAD R0, R19, c[0x0][0x190], RZ ;  /* 0x0000640013007a24 */ /* 0x002fc600078e02ff */
[----:B------:R0:W-:Y:S01]  /*2dfb0*/  STL [R1+0x14], R2 ;  /* 0x0000140201007387 */ /* 0x0001e20000100800 */
[----:B------:R-:W-:-:S03]  /*2dfc0*/  IMAD R29, R29, c[0x0][0x190], RZ ;  /* 0x000064001d1d7a24 */ /* 0x000fc600078e02ff */
[----:B------:R1:W-:Y:S01]  /*2dfd0*/  STL [R1+0xc], R0 ;  /* 0x00000c0001007387 */ /* 0x0003e20000100800 */
[----:B0-----:R-:W-:Y:S02]  /*2dfe0*/  IMAD R2, R20, c[0x0][0x190], RZ ;  /* 0x0000640014027a24 */ /* 0x001fe400078e02ff */
[----:B-1----:R-:W-:-:S03]  /*2dff0*/  IMAD R0, R21, c[0x0][0x190], RZ ;  /* 0x0000640015007a24 */ /* 0x002fc600078e02ff */
[----:B------:R-:W-:Y:S01]  /*2e000*/  STL [R1+0x8], R2 ;  /* 0x0000080201007387 */ /* 0x000fe20000100800 */
[----:B------:R-:W4:Y:S02]  /*2e010*/  LDL.LU R16, [R1+0x888] ;  /* 0x0008880001107983 */ /* 0x000f240000300800 */
[----:B------:R-:W-:Y:S01]  /*2e020*/  IMAD R28, R22, c[0x0][0x190], RZ ;  /* 0x00006400161c7a24 */ /* 0x000fe200078e02ff */
[----:B------:R-:W-:Y:S01]  /*2e030*/  STL [R1+0x4], R0 ;  /* 0x0000040001007387 */ /* 0x000fe20000100800 */
[----:B------:R-:W-:Y:S02]  /*2e040*/  STL [R1+0x2ae4], R29 ;  /* 0x002ae41d01007387 */ /* 0x000fe40000100800 */
[----:B------:R-:W4:Y:S02]  /*2e050*/  LDL.LU R17, [R1+0x884] ;  /* 0x0008840001117983 */ /* 0x000f240000300800 */
[----:B------:R-:W-:Y:S01]  /*2e060*/  IMAD R27, R27, c[0x0][0x190], RZ ;  /* 0x000064001b1b7a24 */ /* 0x000fe200078e02ff */
[----:B------:R-:W4:Y:S01]  /*2e070*/  LDL.LU R18, [R1+0x880] ;  /* 0x0008800001127983 */ /* 0x000f220000300800 */
[----:B------:R-:W-:Y:S02]  /*2e080*/  STL [R1+0x2ae0], R28 ;  /* 0x002ae01c01007387 */ /* 0x000fe40000100800 */
[----:B------:R-:W4:Y:S02]  /*2e090*/  LDL.LU R19, [R1+0x87c] ;  /* 0x00087c0001137983 */ /* 0x000f240000300800 */
[----:B------:R-:W4:Y:S02]  /*2e0a0*/  LDL.LU R20, [R1+0x878] ;  /* 0x0008780001147983 */ /* 0x000f240000300800 */
[----:B-----5:R-:W-:Y:S01]  /*2e0b0*/  IMAD R10, R23, c[0x0][0x190], RZ ;  /* 0x00006400170a7a24 */ /* 0x020fe200078e02ff */
[----:B------:R-:W-:Y:S01]  /*2e0c0*/  STL [R1+0x2adc], R27 ;  /* 0x002adc1b01007387 */ /* 0x000fe20000100800 */
[----:B------:R-:W5:Y:S02]  /*2e0d0*/  LDL.LU R21, [R1+0x874] ;  /* 0x0008740001157983 */ /* 0x000f640000300800 */
[----:B------:R-:W5:Y:S01]  /*2e0e0*/  LDL.LU R22, [R1+0x870] ;  /* 0x0008700001167983 */ /* 0x000f620000300800 */
[----:B------:R-:W-:Y:S01]  /*2e0f0*/  STL [R1+0x2ad8], R10 ;  /* 0x002ad80a01007387 */ /* 0x000fe20000100800 */
[----:B------:R-:W5:Y:S02]  /*2e100*/  LDL.LU R23, [R1+0x86c] ;  /* 0x00086c0001177983 */ /* 0x000f640000300800 */
[----:B---3--:R-:W-:-:S02]  /*2e110*/  IMAD R11, R26, c[0x0][0x190], RZ ;  /* 0x000064001a0b7a24 */ /* 0x008fc400078e02ff */
[----:B------:R-:W3:Y:S01]  /*2e120*/  LDL.LU R26, [R1+0x868] ;  /* 0x00086800011a7983 */ /* 0x000ee20000300800 */
[----:B------:R-:W3:Y:S02]  /*2e130*/  LDL.LU R4, [R1+0x864] ;  /* 0x0008640001047983 */ /* 0x000ee40000300800 */
[----:B------:R-:W3:Y:S02]  /*2e140*/  LDL.LU R24, [R1+0x860] ;  /* 0x0008600001187983 */ /* 0x000ee40000300800 */
[----:B------:R-:W-:Y:S02]  /*2e150*/  STL [R1+0x2ae8], R11 ;  /* 0x002ae80b01007387 */ /* 0x000fe40000100800 */
[----:B--2---:R-:W-:-:S05]  /*2e160*/  IMAD R12, R12, c[0x0][0x190], RZ ;  /* 0x000064000c0c7a24 */ /* 0x004fca00078e02ff */
[----:B------:R-:W-:Y:S01]  /*2e170*/  STL [R1+0x2aec], R12 ;  /* 0x002aec0c01007387 */ /* 0x000fe20000100800 */
[----:B----4-:R-:W-:-:S05]  /*2e180*/  IMAD R13, R13, c[0x0][0x190], RZ ;  /* 0x000064000d0d7a24 */ /* 0x010fca00078e02ff */
[----:B------:R-:W-:Y:S01]  /*2e190*/  STL [R1+0x2af0], R13 ;  /* 0x002af00d01007387 */ /* 0x000fe20000100800 */
[----:B------:R-:W2:Y:S02]  /*2e1a0*/  LDL.LU R8, [R1+0x85c] ;  /* 0x00085c0001087983 */ /* 0x000ea40000300800 */
[----:B------:R-:W-:-:S05]  /*2e1b0*/  IMAD R14, R14, c[0x0][0x190], RZ ;  /* 0x000064000e0e7a24 */ /* 0x000fca00078e02ff */
[----:B------:R-:W-:Y:S01]  /*2e1c0*/  STL [R1+0x2af4], R14 ;  /* 0x002af40e01007387 */ /* 0x000fe20000100800 */
[----:B------:R-:W4:Y:S02]  /*2e1d0*/  LDL.LU R6, [R1+0x858] ;  /* 0x0008580001067983 */ /* 0x000f240000300800 */
[----:B------:R-:W4:Y:S02]  /*2e1e0*/  LDL.LU R5, [R1+0x854] ;  /* 0x0008540001057983 */ /* 0x000f240000300800 */
[----:B------:R-:W4:Y:S02]  /*2e1f0*/  LDL.LU R7, [R1+0x850] ;  /* 0x0008500001077983 */ /* 0x000f240000300800 */
[----:B------:R-:W-:-:S05]  /*2e200*/  IMAD R15, R15, c[0x0][0x190], RZ ;  /* 0x000064000f0f7a24 */ /* 0x000fca00078e02ff */
[----:B------:R-:W-:Y:S01]  /*2e210*/  STL [R1+0x2af8], R15 ;  /* 0x002af80f01007387 */ /* 0x000fe20000100800 */
[----:B------:R-:W-:Y:S02]  /*2e220*/  IMAD R16, R16, c[0x0][0x190], RZ ;  /* 0x0000640010107a24 */ /* 0x000fe400078e02ff */
[----:B------:R-:W-:Y:S02]  /*2e230*/  IMAD R17, R17, c[0x0][0x190], RZ ;  /* 0x0000640011117a24 */ /* 0x000fe400078e02ff */
[----:B------:R-:W-:Y:S02]  /*2e240*/  IMAD R18, R18, c[0x0][0x190], RZ ;  /* 0x0000640012127a24 */ /* 0x000fe400078e02ff */
[----:B------:R-:W-:Y:S02]  /*2e250*/  IMAD R19, R19, c[0x0][0x190], RZ ;  /* 0x0000640013137a24 */ /* 0x000fe400078e02ff */
[----:B------:R-:W-:Y:S01]  /*2e260*/  IMAD R20, R20, c[0x0][0x190], RZ ;  /* 0x0000640014147a24 */ /* 0x000fe200078e02ff */
[----:B------:R-:W-:Y:S01]  /*2e270*/  STL [R1+0x2b2c], R16 ;  /* 0x002b2c1001007387 */ /* 0x000fe20000100800 */
[----:B------:R-:W-:Y:S02]  /*2e280*/  STL [R1+0x2b30], R17 ;  /* 0x002b301101007387 */ /* 0x000fe40000100800 */
[----:B-----5:R-:W-:-:S02]  /*2e290*/  IMAD R21, R21, c[0x0][0x190], RZ ;  /* 0x0000640015157a24 */ /* 0x020fc400078e02ff */
[----:B------:R-:W-:Y:S01]  /*2e2a0*/  IMAD R22, R22, c[0x0][0x190], RZ ;  /* 0x0000640016167a24 */ /* 0x000fe200078e02ff */
[----:B------:R-:W-:Y:S01]  /*2e2b0*/  STL [R1+0x2b34], R18 ;  /* 0x002b341201007387 */ /* 0x000fe20000100800 */
[----:B------:R-:W-:Y:S02]  /*2e2c0*/  STL [R1+0x2b38], R19 ;  /* 0x002b381301007387 */ /* 0x000fe40000100800 */
[----:B------:R-:W-:Y:S02]  /*2e2d0*/  STL [R1+0x2b3c], R20 ;  /* 0x002b3c1401007387 */ /* 0x000fe40000100800 */
[----:B------:R-:W-:Y:S01]  /*2e2e0*/  STL [R1+0x2b40], R21 ;  /* 0x002b401501007387 */ /* 0x000fe20000100800 */
[----:B------:R0:W-:Y:S04]  /*2e2f0*/  STL [R1+0x2b44], R22 ;  /* 0x002b441601007387 */ /* 0x0001e80000100800 */
[----:B0-----:R-:W5:Y:S01]  /*2e300*/  LDL.LU R22, [R1+0x84c] ;  /* 0x00084c0001167983 */ /* 0x001f620000300800 */
[----:B---3--:R-:W-:-:S02]  /*2e310*/  IMAD R2, R4, c[0x0][0x190], RZ ;  /* 0x0000640004027a24 */ /* 0x008fc400078e02ff */
[----:B------:R-:W-:-:S03]  /*2e320*/  IMAD R0, R24, c[0x0][0x190], RZ ;  /* 0x0000640018007a24 */ /* 0x000fc600078e02ff */
[----:B------:R2:W-:Y:S01]  /*2e330*/  STL [R1+0x258], R2 ;  /* 0x0002580201007387 */ /* 0x0005e20000100800 */
[----:B------:R-:W3:Y:S02]  /*2e340*/  LDL.LU R21, [R1+0x848] ;  /* 0x0008480001157983 */ /* 0x000ee40000300800 */
[----:B------:R4:W-:Y:S02]  /*2e350*/  STL [R1+0x268], R0 ;  /* 0x0002680001007387 */ /* 0x0009e40000100800 */
[----:B------:R-:W3:Y:S01]  /*2e360*/  LDL.LU R20, [R1+0x844] ;  /* 0x0008440001147983 */ /* 0x000ee20000300800 */
[----:B------:R-:W3:Y:S01]  /*2e370*/  LDL.LU R19, [R1+0x840] ;  /* 0x0008400001137983 */ /* 0x000ee20000300800 */
[----:B------:R-:W3:Y:S02]  /*2e380*/  LDL.LU R18, [R1+0x83c] ;  /* 0x00083c0001127983 */ /* 0x000ee40000300800 */
[----:B------:R-:W3:Y:S02]  /*2e390*/  LDL.LU R4, [R1+0x838] ;  /* 0x0008380001047983 */ /* 0x000ee40000300800 */
[----:B------:R-:W3:Y:S02]  /*2e3a0*/  LDL.LU R24, [R1+0x834] ;  /* 0x0008340001187983 */ /* 0x000ee40000300800 */
[----:B--2---:R-:W-:-:S02]  /*2e3b0*/  IMAD R2, R8, c[0x0][0x190], RZ ;  /* 0x0000640008027a24 */ /* 0x004fc400078e02ff */
[----:B------:R-:W2:Y:S03]  /*2e3c0*/  LDL.LU R8, [R1+0x830] ;  /* 0x0008300001087983 */ /* 0x000ea60000300800 */
[----:B------:R0:W-:Y:S02]  /*2e3d0*/  STL [R1+0x280], R2 ;  /* 0x0002800201007387 */ /* 0x0001e40000100800 */
[----:B----4-:R-:W-:Y:S02]  /*2e3e0*/  IMAD R0, R6, c[0x0][0x190], RZ ;  /* 0x0000640006007a24 */ /* 0x010fe400078e02ff */
[----:B------:R-:W4:Y:S01]  /*2e3f0*/  LDL.LU R6, [R1+0x82c] ;  /* 0x00082c0001067983 */ /* 0x000f220000300800 */
[----:B0-----:R-:W-:-:S03]  /*2e400*/  IMAD R2, R5, c[0x0][0x190], RZ ;  /* 0x0000640005027a24 */ /* 0x001fc600078e02ff */
[----:B------:R0:W-:Y:S01]  /*2e410*/  STL [R1+0x290], R0 ;  /* 0x0002900001007387 */ /* 0x0001e20000100800 */
[----:B------:R-:W4:Y:S03]  /*2e420*/  LDL.LU R17, [R1+0x828] ;  /* 0x0008280001117983 */ /* 0x000f260000300800 */
[----:B------:R-:W-:Y:S01]  /*2e430*/  STL [R1+0x2a8], R2 ;  /* 0x0002a80201007387 */ /* 0x000fe20000100800 */
[----:B------:R-:W4:Y:S02]  /*2e440*/  LDL.LU R16, [R1+0x824] ;  /* 0x0008240001107983 */ /* 0x000f240000300800 */
[----:B0-----:R-:W-:-:S05]  /*2e450*/  IMAD R0, R7, c[0x0][0x190], RZ ;  /* 0x0000640007007a24 */ /* 0x001fca00078e02ff */
[----:B------:R0:W-:Y:S01]  /*2e460*/  STL [R1+0x2b8], R0 ;  /* 0x0002b80001007387 */ /* 0x0001e20000100800 */
        /* <DEDUP_REMOVED lines=11> */
[----:B0-----:R-:W4:Y:S01]  /*2e520*/  LDL.LU R0, [R1+0x7f4] ;  /* 0x0007f40001007983 */ /* 0x001f220000300800 */
[----:B------:R-:W4:Y:S02]  /*2e530*/  LDL.LU R2, [R1+0x7f0] ;  /* 0x0007f00001027983 */ /* 0x000f240000300800 */
[----:B------:R-:W4:Y:S02]  /*2e540*/  LDL.LU R3, [R1+0x7ec] ;  /* 0x0007ec0001037983 */ /* 0x000f240000300800 */
[----:B------:R-:W4:Y:S01]  /*2e550*/  LDL.LU R5, [R1+0x7e8] ;  /* 0x0007e80001057983 */ /* 0x000f220000300800 */
[----:B------:R-:W4:Y:S01]  /*2e560*/  LDL.LU R7, [R1+0x7e4] ;  /* 0x0007e40001077983 */ /* 0x000f220000300800 */
[----:B-----5:R-:W-:-:S05]  /*2e570*/  IMAD R22, R22, c[0x0][0x190], RZ ;  /* 0x0000640016167a24 */ /* 0x020fca00078e02ff */
[----:B------:R3:W-:Y:S02]  /*2e580*/  STL [R1+0x2d0], R22 ;  /* 0x0002d01601007387 */ /* 0x0007e40000100800 */
[----:B---3--:R-:W-:Y:S02]  /*2e590*/  IMAD R22, R21, c[0x0][0x190], RZ ;  /* 0x0000640015167a24 */ /* 0x008fe400078e02ff */
[----:B------:R-:W-:Y:S02]  /*2e5a0*/  IMAD R21, R20, c[0x0][0x190], RZ ;  /* 0x0000640014157a24 */ /* 0x000fe400078e02ff */
[----:B------:R-:W-:Y:S02]  /*2e5b0*/  IMAD R20, R19, c[0x0][0x190], RZ ;  /* 0x0000640013147a24 */ /* 0x000fe400078e02ff */
[----:B------:R-:W-:Y:S01]  /*2e5c0*/  IMAD R19, R18, c[0x0][0x190], RZ ;  /* 0x0000640012137a24 */ /* 0x000fe200078e02ff */
[----:B------:R-:W-:Y:S01]  /*2e5d0*/  STL [R1+0x2e4], R22 ;  /* 0x0002e41601007387 */ /* 0x000fe20000100800 */
[----:B------:R-:W-:Y:S02]  /*2e5e0*/  STL [R1+0x2f8], R21 ;  /* 0x0002f81501007387 */ /* 0x000fe40000100800 */
[----:B------:R-:W-:Y:S02]  /*2e5f0*/  STL [R1+0x310], R20 ;  /* 0x0003101401007387 */ /* 0x000fe40000100800 */
[----:B------:R-:W-:Y:S01]  /*2e600*/  IMAD R18, R24, c[0x0][0x190], RZ ;  /* 0x0000640018127a24 */ /* 0x000fe200078e02ff */
[----:B------:R-:W-:Y:S01]  /*2e610*/  STL [R1+0x324], R19 ;  /* 0x0003241301007387 */ /* 0x000fe20000100800 */
[----:B------:R-:W3:Y:S02]  /*2e620*/  LDL.LU R24, [R1+0x7e0] ;  /* 0x0007e00001187983 */ /* 0x000ee40000300800 */
[----:B------:R-:W-:-:S05]  /*2e630*/  IMAD R4, R4, c[0x0][0x190], RZ ;  /* 0x0000640004047a24 */ /* 0x000fca00078e02ff */
[----:B------:R2:W-:Y:S01]  /*2e640*/  STL [R1+0x338], R4 ;  /* 0x0003380401007387 */ /* 0x0005e20000100800 */
[----:B------:R-:W-:Y:S02]  /*2e650*/  STL [R1+0x350], R18 ;  /* 0x0003501201007387 */ /* 0x000fe40000100800 */
[----:B--2---:R-:W-:Y:S02]  /*2e660*/  IMAD R4, R8, c[0x0][0x190], RZ ;  /* 0x0000640008047a24 */ /* 0x004fe400078e02ff */
[----:B------:R-:W2:Y:S03]  /*2e670*/  LDL.LU R8, [R1+0x7dc] ;  /* 0x0007dc0001087983 */ /* 0x000ea60000300800 */
[----:B------:R0:W-:Y:S02]  /*2e680*/  STL [R1+0x360], R4 ;  /* 0x0003600401007387 */ /* 0x0001e40000100800 */
[----:B0-----:R-:W5:Y:S01]  /*2e690*/  LDL.LU R4, [R1+0x7d8] ;  /* 0x0007d80001047983 */ /* 0x001f620000300800 */
[----:B----4-:R-:W-:-:S03]  /*2e6a0*/  IMAD R18, R6, c[0x0][0x190], RZ ;  /* 0x0000640006127a24 */ /* 0x010fc600078e02ff */
[----:B------:R-:W4:Y:S01]  /*2e6b0*/  LDL.LU R6, [R1+0x7d4] ;  /* 0x0007d40001067983 */ /* 0x000f220000300800 */
[----:B------:R-:W-:-:S03]  /*2e6c0*/  IMAD R19, R17, c[0x0][0x190], RZ ;  /* 0x0000640011137a24 */ /* 0x000fc600078e02ff */
[----:B------:R0:W-:Y:S04]  /*2e6d0*/  STL [R1+0x378], R18 ;  /* 0x0003781201007387 */ /* 0x0001e80000100800 */
[----:B------:R-:W-:Y:S01]  /*2e6e0*/  STL [R1+0x388], R19 ;  /* 0x0003881301007387 */ /* 0x000fe20000100800 */
[----:B0-----:R-:W-:Y:S02]  /*2e6f0*/  IMAD R18, R16, c[0x0][0x190], RZ ;  /* 0x0000640010127a24 */ /* 0x001fe400078e02ff */
[----:B------:R-:W-:Y:S02]  /*2e700*/  IMAD R17, R15, c[0x0][0x190], RZ ;  /* 0x000064000f117a24 */ /* 0x000fe400078e02ff */
[----:B------:R-:W-:Y:S02]  /*2e710*/  IMAD R16, R14, c[0x0][0x190], RZ ;  /* 0x000064000e107a24 */ /* 0x000fe400078e02ff */
[----:B------:R-:W-:-:S02]  /*2e720*/  IMAD R15, R13, c[0x0][0x190], RZ ;  /* 0x000064000d0f7a24 */ /* 0x000fc400078e02ff */
[----:B------:R-:W-:Y:S01]  /*2e730*/  IMAD R14, R12, c[0x0][0x190], RZ ;  /* 0x000064000c0e7a24 */ /* 0x000fe200078e02ff */
[----:B------:R-:W-:Y:S01]  /*2e740*/  STL [R1+0x3a0], R18 ;  /* 0x0003a01201007387 */ /* 0x000fe20000100800 */
[----:B------:R-:W-:Y:S02]  /*2e750*/  IMAD R13, R11, c[0x0][0x190], RZ ;  /* 0x000064000b0d7a24 */ /* 0x000fe400078e02ff */
[----:B------:R-:W-:Y:S02]  /*2e760*/  STL [R1+0x3b4], R17 ;  /* 0x0003b41101007387 */ /* 0x000fe40000100800 */
[----:B------:R-:W-:Y:S01]  /*2e770*/  IMAD R12, R10, c[0x0][0x190], RZ ;  /* 0x000064000a0c7a24 */ /* 0x000fe200078e02ff */
[----:B------:R-:W-:Y:S01]  /*2e780*/  STL [R1+0x3c8], R16 ;  /* 0x0003c81001007387 */ /* 0x000fe20000100800 */
[----:B------:R-:W-:Y:S02]  /*2e790*/  IMAD R11, R27, c[0x0][0x190], RZ ;  /* 0x000064001b0b7a24 */ /* 0x000fe400078e02ff */
[----:B------:R-:W-:Y:S02]  /*2e7a0*/  STL [R1+0x3e0], R15 ;  /* 0x0003e00f01007387 */ /* 0x000fe40000100800 */
[----:B------:R-:W-:Y:S01]  /*2e7b0*/  IMAD R10, R28, c[0x0][0x190], RZ ;  /* 0x000064001c0a7a24 */ /* 0x000fe200078e02ff */
[----:B------:R-:W-:Y:S01]  /*2e7c0*/  STL [R1+0x3f4], R14 ;  /* 0x0003f40e01007387 */ /* 0x000fe20000100800 */
[----:B------:R-:W-:Y:S02]  /*2e7d0*/  STL [R1+0x408], R13 ;  /* 0x0004080d01007387 */ /* 0x000fe40000100800 */
[----:B------:R0:W-:Y:S02]  /*2e7e0*/  STL [R1+0x420], R12 ;  /* 0x0004200c01007387 */ /* 0x0001e40000100800 */
[----:B------:R1:W-:Y:S01]  /*2e7f0*/  STL [R1+0x430], R11 ;  /* 0x0004300b01007387 */ /* 0x0003e20000100800 */
[----:B------:R1:W-:Y:S01]  /*2e800*/  STL [R1+0x448], R10 ;  /* 0x0004480a01007387 */ /* 0x0003e20000100800 */
[----:B------:R-:W-:-:S02]  /*2e810*/  IMAD R3, R3, c[0x0][0x190], RZ ;  /* 0x0000640003037a24 */ /* 0x000fc400078e02ff */
[----:B0-----:R-:W-:Y:S02]  /*2e820*/  IMAD R12, R29, c[0x0][0x190], RZ ;  /* 0x000064001d0c7a24 */ /* 0x001fe400078e02ff */
[----:B-1----:R-:W-:Y:S02]  /*2e830*/  IMAD R11, R9, c[0x0][0x190], RZ ;  /* 0x00006400090b7a24 */ /* 0x002fe400078e02ff */
[----:B------:R-:W-:Y:S02]  /*2e840*/  IMAD R10, R25, c[0x0][0x190], RZ ;  /* 0x00006400190a7a24 */ /* 0x000fe400078e02ff */
[----:B------:R-:W-:Y:S02]  /*2e850*/  IMAD R9, R0, c[0x0][0x190], RZ ;  /* 0x0000640000097a24 */ /* 0x000fe400078e02ff */
[----:B------:R-:W-:Y:S01]  /*2e860*/  IMAD R0, R2, c[0x0][0x190], RZ ;  /* 0x0000640002007a24 */ /* 0x000fe200078e02ff */
[----:B------:R-:W-:Y:S01]  /*2e870*/  STL [R1+0x458], R12 ;  /* 0x0004580c01007387 */ /* 0x000fe20000100800 */
[----:B------:R-:W-:Y:S02]  /*2e880*/  STL [R1+0x470], R11 ;  /* 0x0004700b01007387 */ /* 0x000fe40000100800 */
[----:B------:R-:W-:Y:S02]  /*2e890*/  STL [R1+0x484], R10 ;  /* 0x0004840a01007387 */ /* 0x000fe40000100800 */
[----:B------:R-:W-:Y:S01]  /*2e8a0*/  STL [R1+0x498], R9 ;  /* 0x0004980901007387 */ /* 0x000fe20000100800 */
[----:B------:R0:W-:Y:S01]  /*2e8b0*/  STL [R1+0x4b0], R0 ;  /* 0x0004b00001007387 */ /* 0x0001e20000100800 */
[----:B------:R-:W-:-:S02]  /*2e8c0*/  IMAD R2, R5, c[0x0][0x190], RZ ;  /* 0x0000640005027a24 */ /* 0x000fc400078e02ff */
[----:B------:R-:W-:Y:S02]  /*2e8d0*/  STL [R1+0x4c4], R3 ;  /* 0x0004c40301007387 */ /* 0x000fe40000100800 */
[----:B------:R-:W4:Y:S01]  /*2e8e0*/  LDL.LU R22, [R1+0x7d0] ;  /* 0x0007d00001167983 */ /* 0x000f220000300800 */
[----:B------:R3:W-:Y:S01]  /*2e8f0*/  STL [R1+0x4d8], R2 ;  /* 0x0004d80201007387 */ /* 0x0007e20000100800 */
        /* <DEDUP_REMOVED lines=8> */
[----:B---3--:R-:W-:Y:S02]  /*2e980*/  IMAD R2, R24, c[0x0][0x190], RZ ;  /* 0x0000640018027a24 */ /* 0x008fe400078e02ff */
[----:B------:R-:W3:Y:S03]  /*2e990*/  LDL.LU R24, [R1+0x7b4] ;  /* 0x0007b40001187983 */ /* 0x000ee60000300800 */
[----:B------:R5:W-:Y:S02]  /*2e9a0*/  STL [R1+0x500], R2 ;  /* 0x0005000201007387 */ /* 0x000be40000100800 */
[----:B--2---:R-:W-:-:S02]  /*2e9b0*/  IMAD R0, R8, c[0x0][0x190], RZ ;  /* 0x0000640008007a24 */ /* 0x004fc400078e02ff */
[----:B------:R-:W2:Y:S03]  /*2e9c0*/  LDL.LU R8, [R1+0x7b0] ;  /* 0x0007b00001087983 */ /* 0x000ea60000300800 */
[----:B------:R4:W-:Y:S02]  /*2e9d0*/  STL [R1+0x518], R0 ;  /* 0x0005180001007387 */ /* 0x0009e40000100800 */
[----:B------:R-:W2:Y:S02]  /*2e9e0*/  LDL.LU R17, [R1+0x7ac] ;  /* 0x0007ac0001117983 */ /* 0x000ea40000300800 */
[----:B-----5:R-:W-:Y:S02]  /*2e9f0*/  IMAD R2, R4, c[0x0][0x190], RZ ;  /* 0x0000640004027a24 */ /* 0x020fe400078e02ff */
[----:B----4-:R-:W-:-:S03]  /*2ea00*/  IMAD R0, R6, c[0x0][0x190], RZ ;  /* 0x0000640006007a24 */ /* 0x010fc600078e02ff */
[----:B------:R-:W-:Y:S01]  /*2ea10*/  STL [R1+0x528], R2 ;  /* 0x0005280201007387 */ /* 0x000fe20000100800 */
[----:B------:R-:W4:Y:S03]  /*2ea20*/  LDL.LU R16, [R1+0x7a8] ;  /* 0x0007a80001107983 */ /* 0x000f260000300800 */
[----:B------:R0:W-:Y:S01]  /*2ea30*/  STL [R1+0x540], R0 ;  /* 0x0005400001007387 */ /* 0x0001e20000100800 */
[----:B------:R-:W5:Y:S03]  /*2ea40*/  LDL.LU R15, [R1+0x7a4] ;  /* 0x0007a400010f7983 */ /* 0x000f660000300800 */
[----:B------:R-:W5:Y:S01]  /*2ea50*/  LDL.LU R14, [R1+0x7a0] ;  /* 0x0007a000010e7983 */ /* 0x000f620000300800 */
[----:B------:R-:W5:Y:S02]  /*2ea60*/  LDL.LU R13, [R1+0x79c] ;  /* 0x00079c00010d7983 */ /* 0x000f640000300800 */
[----:B------:R-:W5:Y:S02]  /*2ea70*/  LDL.LU R12, [R1+0x798] ;  /* 0x00079800010c7983 */ /* 0x000f640000300800 */
[----:B------:R-:W5:Y:S01]  /*2ea80*/  LDL.LU R11, [R1+0x794] ;  /* 0x00079400010b7983 */ /* 0x000f620000300800 */
[----:B------:R-:W5:Y:S01]  /*2ea90*/  LDL.LU R10, [R1+0x6a0] ;  /* 0x0006a000010a7983 */ /* 0x000f620000300800 */
[----:B------:R-:W5:Y:S02]  /*2eaa0*/  LDL.LU R27, [R1+0x6b8] ;  /* 0x0006b800011b7983 */ /* 0x000f640000300800 */
[----:B------:R-:W5:Y:S02]  /*2eab0*/  LDL.LU R28, [R1+0x6c8] ;  /* 0x0006c800011c7983 */ /* 0x000f640000300800 */
[----:B------:R-:W5:Y:S01]  /*2eac0*/  LDL.LU R29, [R1+0x6e0] ;  /* 0x0006e000011d7983 */ /* 0x000f620000300800 */
[----:B------:R-:W5:Y:S01]  /*2ead0*/  LDL.LU R9, [R1+0x6f0] ;  /* 0x0006f00001097983 */ /* 0x000f620000300800 */
[----:B------:R-:W5:Y:S02]  /*2eae0*/  LDL.LU R25, [R1+0x708] ;  /* 0x0007080001197983 */ /* 0x000f640000300800 */
[----:B0-----:R-:W5:Y:S02]  /*2eaf0*/  LDL.LU R0, [R1+0x71c] ;  /* 0x00071c0001007983 */ /* 0x001f640000300800 */
[----:B------:R-:W5:Y:S01]  /*2eb00*/  LDL.LU R2, [R1+0x730] ;  /* 0x0007300001027983 */ /* 0x000f620000300800 */
[----:B------:R-:W5:Y:S01]  /*2eb10*/  LDL.LU R3, [R1+0x748] ;  /* 0x0007480001037983 */ /* 0x000f620000300800 */
[----:B------:R-:W5:Y:S02]  /*2eb20*/  LDL.LU R4, [R1+0x75c] ;  /* 0x00075c0001047983 */ /* 0x000f640000300800 */
[----:B------:R-:W5:Y:S02]  /*2eb30*/  LDL.LU R6, [R1+0x770] ;  /* 0x0007700001067983 */ /* 0x000f640000300800 */
[----:B------:R-:W-:-:S05]  /*2eb40*/  IMAD R22, R22, c[0x0][0x190], RZ ;  /* 0x0000640016167a24 */ /* 0x000fca00078e02ff */
[----:B------:R0:W-:Y:S02]  /*2eb50*/  STL [R1+0x550], R22 ;  /* 0x0005501601007387 */ /* 0x0001e40000100800 */
[----:B0-----:R-:W-:Y:S02]  /*2eb60*/  IMAD R22, R21, c[0x0][0x190], RZ ;  /* 0x0000640015167a24 */ /* 0x001fe400078e02ff */
        /* <DEDUP_REMOVED lines=8> */
[----:B------:R-:W-:-:S02]  /*2ebf0*/  IMAD R5, R5, c[0x0][0x190], RZ ;  /* 0x0000640005057a24 */ /* 0x000fc400078e02ff */
[----:B------:R-:W5:Y:S03]  /*2ec00*/  LDL.LU R7, [R1+0x788] ;  /* 0x0007880001077983 */ /* 0x000f660000300800 */
[----:B------:R3:W-:Y:S01]  /*2ec10*/  STL [R1+0x5bc], R5 ;  /* 0x0005bc0501007387 */ /* 0x0007e20000100800 */
[----:B------:R-:W-:Y:S02]  /*2ec20*/  STL [R1+0x5d0], R18 ;  /* 0x0005d01201007387 */ /* 0x000fe40000100800 */
[----:B---3--:R-:W-:Y:S02]  /*2ec30*/  IMAD R5, R24, c[0x0][0x190], RZ ;  /* 0x0000640018057a24 */ /* 0x008fe400078e02ff */
[----:B------:R-:W3:Y:S03]  /*2ec40*/  LDL.LU R24, [R1+0x790] ;  /* 0x0007900001187983 */ /* 0x000ee60000300800 */
[----:B------:R0:W-:Y:S02]  /*2ec50*/  STL [R1+0x5e8], R5 ;  /* 0x0005e80501007387 */ /* 0x0001e40000100800 */
[----:B0-----:R-:W3:Y:S01]  /*2ec60*/  LDL.LU R5, [R1+0x78c] ;  /* 0x00078c0001057983 */ /* 0x001ee20000300800 */
[----:B--2---:R-:W-:-:S03]  /*2ec70*/  IMAD R18, R8, c[0x0][0x190], RZ ;  /* 0x0000640008127a24 */ /* 0x004fc600078e02ff */
[----:B------:R-:W2:Y:S02]  /*2ec80*/  LDL.LU R8, [R1+0x784] ;  /* 0x0007840001087983 */ /* 0x000ea40000300800 */
[----:B------:R4:W-:Y:S02]  /*2ec90*/  STL [R1+0x5f8], R18 ;  /* 0x0005f81201007387 */ /* 0x0009e40000100800 */
[----:B------:R-:W-:-:S05]  /*2eca0*/  IMAD R19, R17, c[0x0][0x190], RZ ;  /* 0x0000640011137a24 */ /* 0x000fca00078e02ff */
[----:B------:R-:W-:Y:S01]  /*2ecb0*/  STL [R1+0x610], R19 ;  /* 0x0006101301007387 */ /* 0x000fe20000100800 */
[----:B----4-:R-:W-:Y:S02]  /*2ecc0*/  IMAD R18, R16, c[0x0][0x190], RZ ;  /* 0x0000640010127a24 */ /* 0x010fe400078e02ff */
[----:B-----5:R-:W-:Y:S02]  /*2ecd0*/  IMAD R17, R15, c[0x0][0x190], RZ ;  /* 0x000064000f117a24 */ /* 0x020fe400078e02ff */
[----:B------:R-:W-:Y:S02]  /*2ece0*/  IMAD R16, R14, c[0x0][0x190], RZ ;  /* 0x000064000e107a24 */ /* 0x000fe400078e02ff */
[----:B------:R-:W-:Y:S02]  /*2ecf0*/  IMAD R15, R13, c[0x0][0x190], RZ ;  /* 0x000064000d0f7a24 */ /* 0x000fe400078e02ff */
[----:B------:R-:W-:Y:S01]  /*2ed00*/  IMAD R14, R12, c[0x0][0x190], RZ ;  /* 0x000064000c0e7a24 */ /* 0x000fe200078e02ff */
[----:B------:R-:W-:Y:S01]  /*2ed10*/  STL [R1+0x620], R18 ;  /* 0x0006201201007387 */ /* 0x000fe20000100800 */
[----:B------:R-:W-:-:S02]  /*2ed20*/  IMAD R13, R11, c[0x0][0x190], RZ ;  /* 0x000064000b0d7a24 */ /* 0x000fc400078e02ff */
        /* <DEDUP_REMOVED lines=14> */
[----:B----4-:R-:W-:Y:S02]  /*2ee10*/  IMAD R10, R25, c[0x0][0x190], RZ ;  /* 0x00006400190a7a24 */ /* 0x010fe400078e02ff */
        /* <DEDUP_REMOVED lines=11> */
[----:B------:R-:W5:Y:S02]  /*2eed0*/  LDL.LU R21, [R1+0x77c] ;  /* 0x00077c0001157983 */ /* 0x000f640000300800 */
[----:B0-----:R-:W-:-:S05]  /*2eee0*/  IMAD R0, R6, c[0x0][0x190], RZ ;  /* 0x0000640006007a24 */ /* 0x001fca00078e02ff */
[----:B------:R3:W-:Y:S01]  /*2eef0*/  STL [R1+0x770], R0 ;  /* 0x0007700001007387 */ /* 0x0007e20000100800 */
[----:B------:R-:W5:Y:S02]  /*2ef00*/  LDL.LU R20, [R1+0x778] ;  /* 0x0007780001147983 */ /* 0x000f640000300800 */
[----:B------:R-:W5:Y:S02]  /*2ef10*/  LDL.LU R19, [R1+0x774] ;  /* 0x0007740001137983 */ /* 0x000f640000300800 */
[----:B------:R-:W5:Y:S01]  /*2ef20*/  LDL.LU R18, [R1+0x76c] ;  /* 0x00076c0001127983 */ /* 0x000f620000300800 */
[----:B------:R-:W5:Y:S01]  /*2ef30*/  LDL.LU R4, [R1+0x768] ;  /* 0x0007680001047983 */ /* 0x000f620000300800 */
[----:B------:R-:W5:Y:S02]  /*2ef40*/  LDL.LU R6, [R1+0x764] ;  /* 0x0007640001067983 */ /* 0x000f640000300800 */
[----:B-1----:R-:W-:Y:S02]  /*2ef50*/  IMAD R2, R7, c[0x0][0x190], RZ ;  /* 0x0000640007027a24 */ /* 0x002fe400078e02ff */
[----:B------:R-:W5:Y:S03]  /*2ef60*/  LDL.LU R7, [R1+0x760] ;  /* 0x0007600001077983 */ /* 0x000f660000300800 */
[----:B------:R0:W-:Y:S02]  /*2ef70*/  STL [R1+0x788], R2 ;  /* 0x0007880201007387 */ /* 0x0001e40000100800 */
[----:B---3--:R-:W-:-:S02]  /*2ef80*/  IMAD R0, R24, c[0x0][0x190], RZ ;  /* 0x0000640018007a24 */ /* 0x008fc400078e02ff */
[----:B------:R-:W3:Y:S03]  /*2ef90*/  LDL.LU R24, [R1+0x758] ;  /* 0x0007580001187983 */ /* 0x000ee60000300800 */
[----:B------:R2:W-:Y:S02]  /*2efa0*/  STL [R1+0x790], R0 ;  /* 0x0007900001007387 */ /* 0x0005e40000100800 */
[----:B------:R-:W3:Y:S02]  /*2efb0*/  LDL.LU R17, [R1+0x754] ;  /* 0x0007540001117983 */ /* 0x000ee40000300800 */
[----:B0-----:R-:W-:-:S05]  /*2efc0*/  IMAD R2, R5, c[0x0][0x190], RZ ;  /* 0x0000640005027a24 */ /* 0x001fca00078e02ff */
[----:B------:R-:W-:Y:S01]  /*2efd0*/  STL [R1+0x78c], R2 ;  /* 0x00078c0201007387 */ /* 0x000fe20000100800 */
[----:B------:R-:W3:Y:S02]  /*2efe0*/  LDL.LU R16, [R1+0x750] ;  /* 0x0007500001107983 */ /* 0x000ee40000300800 */
[----:B--2---:R-:W-:-:S05]  /*2eff0*/  IMAD R0, R8, c[0x0][0x190], RZ ;  /* 0x0000640008007a24 */ /* 0x004fca00078e02ff */
[----:B------:R0:W-:Y:S01]  /*2f000*/  STL [R1+0x784], R0 ;  /* 0x0007840001007387 */ /* 0x0001e20000100800 */
[----:B------:R-:W2:Y:S02]  /*2f010*/  LDL.LU R15, [R1+0x74c] ;  /* 0x00074c00010f7983 */ /* 0x000ea40000300800 */
[----:B------:R-:W2:Y:S02]  /*2f020*/  LDL.LU R14, [R1+0x744] ;  /* 0x00074400010e7983 */ /* 0x000ea40000300800 */
[----:B------:R-:W2:Y:S01]  /*2f030*/  LDL.LU R13, [R1+0x740] ;  /* 0x00074000010d7983 */ /* 0x000ea20000300800 */
[----:B------:R-:W2:Y:S01]  /*2f040*/  LDL.LU R12, [R1+0x73c] ;  /* 0x00073c00010c7983 */ /* 0x000ea20000300800 */
[----:B------:R-:W2:Y:S02]  /*2f050*/  LDL.LU R11, [R1+0x738] ;  /* 0x00073800010b7983 */ /* 0x000ea40000300800 */
[----:B------:R-:W2:Y:S02]  /*2f060*/  LDL.LU R10, [R1+0x734] ;  /* 0x00073400010a7983 */ /* 0x000ea40000300800 */
[----:B------:R-:W2:Y:S01]  /*2f070*/  LDL.LU R27, [R1+0x72c] ;  /* 0x00072c00011b7983 */ /* 0x000ea20000300800 */
[----:B------:R-:W2:Y:S01]  /*2f080*/  LDL.LU R28, [R1+0x728] ;  /* 0x00072800011c7983 */ /* 0x000ea20000300800 */
[----:B------:R-:W2:Y:S02]  /*2f090*/  LDL.LU R29, [R1+0x724] ;  /* 0x00072400011d7983 */ /* 0x000ea40000300800 */
[----:B------:R-:W2:Y:S02]  /*2f0a0*/  LDL.LU R9, [R1+0x720] ;  /* 0x0007200001097983 */ /* 0x000ea40000300800 */
[----:B------:R-:W2:Y:S01]  /*2f0b0*/  LDL.LU R25, [R1+0x718] ;  /* 0x0007180001197983 */ /* 0x000ea20000300800 */
[----:B0-----:R-:W2:Y:S01]  /*2f0c0*/  LDL.LU R0, [R1+0x714] ;  /* 0x0007140001007983 */ /* 0x001ea20000300800 */
[----:B------:R-:W2:Y:S02]  /*2f0d0*/  LDL.LU R2, [R1+0x710] ;  /* 0x0007100001027983 */ /* 0x000ea40000300800 */
[----:B------:R-:W2:Y:S02]  /*2f0e0*/  LDL.LU R3, [R1+0x70c] ;  /* 0x00070c0001037983 */ /* 0x000ea40000300800 */
[----:B------:R-:W2:Y:S01]  /*2f0f0*/  LDL.LU R5, [R1+0x704] ;  /* 0x0007040001057983 */ /* 0x000ea20000300800 */
[----:B------:R-:W2:Y:S01]  /*2f100*/  LDL.LU R8, [R1+0x700] ;  /* 0x0007000001087983 */ /* 0x000ea20000300800 */
[----:B----4-:R-:W-:-:S05]  /*2f110*/  IMAD R22, R22, c[0x0][0x190], RZ ;  /* 0x0000640016167a24 */ /* 0x010fca00078e02ff */
[----:B------:R5:W-:Y:S02]  /*2f120*/  STL [R1+0x780], R22 ;  /* 0x0007801601007387 */ /* 0x000be40000100800 */
[----:B-----5:R-:W-:Y:S02]  /*2f130*/  IMAD R22, R21, c[0x0][0x190], RZ ;  /* 0x0000640015167a24 */ /* 0x020fe400078e02ff */
        /* <DEDUP_REMOVED lines=9> */
[----:B------:R-:W4:Y:S03]  /*2f1d0*/  LDL.LU R6, [R1+0x6fc] ;  /* 0x0006fc0001067983 */ /* 0x000f260000300800 */
[----:B------:R0:W-:Y:S01]  /*2f1e0*/  STL [R1+0x768], R4 ;  /* 0x0007680401007387 */ /* 0x0001e20000100800 */
[----:B------:R-:W-:Y:S02]  /*2f1f0*/  STL [R1+0x764], R18 ;  /* 0x0007641201007387 */ /* 0x000fe40000100800 */
[----:B0-----:R-:W-:Y:S02]  /*2f200*/  IMAD R4, R7, c[0x0][0x190], RZ ;  /* 0x0000640007047a24 */ /* 0x001fe400078e02ff */
[----:B------:R-:W5:Y:S03]  /*2f210*/  LDL.LU R7, [R1+0x6f8] ;  /* 0x0006f80001077983 */ /* 0x000f660000300800 */
[----:B------:R0:W-:Y:S02]  /*2f220*/  STL [R1+0x760], R4 ;  /* 0x0007600401007387 */ /* 0x0001e40000100800 */
[----:B0-----:R-:W5:Y:S01]  /*2f230*/  LDL.LU R4, [R1+0x6f4] ;  /* 0x0006f40001047983 */ /* 0x001f620000300800 */
[----:B---3--:R-:W-:-:S03]  /*2f240*/  IMAD R18, R24, c[0x0][0x190], RZ ;  /* 0x0000640018127a24 */ /* 0x008fc600078e02ff */
[----:B------:R-:W3:Y:S02]  /*2f250*/  LDL.LU R24, [R1+0x6ec] ;  /* 0x0006ec0001187983 */ /* 0x000ee40000300800 */
[----:B------:R0:W-:Y:S02]  /*2f260*/  STL [R1+0x758], R18 ;  /* 0x0007581201007387 */ /* 0x0001e40000100800 */
[----:B------:R-:W-:-:S05]  /*2f270*/  IMAD R19, R17, c[0x0][0x190], RZ ;  /* 0x0000640011137a24 */ /* 0x000fca00078e02ff */
[----:B------:R-:W-:Y:S01]  /*2f280*/  STL [R1+0x754], R19 ;  /* 0x0007541301007387 */ /* 0x000fe20000100800 */
[----:B0-----:R-:W-:-:S05]  /*2f290*/  IMAD R18, R16, c[0x0][0x190], RZ ;  /* 0x0000640010127a24 */ /* 0x001fca00078e02ff */
[----:B------:R-:W-:Y:S01]  /*2f2a0*/  STL [R1+0x750], R18 ;  /* 0x0007501201007387 */ /* 0x000fe20000100800 */
[----:B--2---:R-:W-:Y:S02]  /*2f2b0*/  IMAD R17, R15, c[0x0][0x190], RZ ;  /* 0x000064000f117a24 */ /* 0x004fe400078e02ff */
[----:B------:R-:W-:Y:S02]  /*2f2c0*/  IMAD R16, R14, c[0x0][0x190], RZ ;  /* 0x000064000e107a24 */ /* 0x000fe400078e02ff */
        /* <DEDUP_REMOVED lines=10> */
[----:B------:R-:W-:Y:S01]  /*2f370*/  STL [R1+0x738], R13 ;  /* 0x0007380d01007387 */ /* 0x000fe20000100800 */
[----:B------:R0:W-:Y:S01]  /*2f380*/  STL [R1+0x734], R12 ;  /* 0x0007340c01007387 */ /* 0x0001e20000100800 */
[----:B------:R1:W-:Y:S02]  /*2f390*/  STL [R1+0x72c], R11 ;  /* 0x00072c0b01007387 */ /* 0x0003e40000100800 */
[----:B------:R2:W-:Y:S02]  /*2f3a0*/  STL [R1+0x728], R10 ;  /* 0x0007280a01007387 */ /* 0x0005e40000100800 */
[----:B------:R-:W-:-:S02]  /*2f3b0*/  IMAD R3, R3, c[0x0][0x190], RZ ;  /* 0x0000640003037a24 */ /* 0x000fc400078e02ff */
[----:B0-----:R-:W-:Y:S02]  /*2f3c0*/  IMAD R12, R29, c[0x0][0x190], RZ ;  /* 0x000064001d0c7a24 */ /* 0x001fe400078e02ff */
[----:B-1----:R-:W-:Y:S02]  /*2f3d0*/  IMAD R11, R9, c[0x0][0x190], RZ ;  /* 0x00006400090b7a24 */ /* 0x002fe400078e02ff */
[----:B--2---:R-:W-:Y:S02]  /*2f3e0*/  IMAD R10, R25, c[0x0][0x190], RZ ;  /* 0x00006400190a7a24 */ /* 0x004fe400078e02ff */
        /* <DEDUP_REMOVED lines=9> */
[----:B------:R-:W2:Y:S01]  /*2f480*/  LDL.LU R22, [R1+0x6e8] ;  /* 0x0006e80001167983 */ /* 0x000ea20000300800 */
[----:B------:R4:W-:Y:S01]  /*2f490*/  STL [R1+0x704], R2 ;  /* 0x0007040201007387 */ /* 0x0009e20000100800 */
[----:B------:R-:W2:Y:S02]  /*2f4a0*/  LDL.LU R21, [R1+0x6e4] ;  /* 0x0006e40001157983 */ /* 0x000ea40000300800 */
[----:B0-----:R-:W-:-:S05]  /*2f4b0*/  IMAD R0, R8, c[0x0][0x190], RZ ;  /* 0x0000640008007a24 */ /* 0x001fca00078e02ff */
[----:B------:R5:W-:Y:S01]  /*2f4c0*/  STL [R1+0x700], R0 ;  /* 0x0007000001007387 */ /* 0x000be20000100800 */
[----:B------:R-:W2:Y:S02]  /*2f4d0*/  LDL.LU R20, [R1+0x6dc] ;  /* 0x0006dc0001147983 */ /* 0x000ea40000300800 */
[----:B------:R-:W2:Y:S02]  /*2f4e0*/  LDL.LU R19, [R1+0x6d8] ;  /* 0x0006d80001137983 */ /* 0x000ea40000300800 */
[----:B------:R-:W2:Y:S01]  /*2f4f0*/  LDL.LU R18, [R1+0x6d4] ;  /* 0x0006d40001127983 */ /* 0x000ea20000300800 */
[----:B------:R-:W2:Y:S01]  /*2f500*/  LDL.LU R5, [R1+0x6d0] ;  /* 0x0006d00001057983 */ /* 0x000ea20000300800 */
[----:B------:R-:W2:Y:S02]  /*2f510*/  LDL.LU R8, [R1+0x6cc] ;  /* 0x0006cc0001087983 */ /* 0x000ea40000300800 */
[----:B----4-:R-:W-:Y:S02]  /*2f520*/  IMAD R2, R6, c[0x0][0x190], RZ ;  /* 0x0000640006027a24 */ /* 0x010fe400078e02ff */
[----:B------:R-:W4:Y:S03]  /*2f530*/  LDL.LU R6, [R1+0x6c4] ;  /* 0x0006c40001067983 */ /* 0x000f260000300800 */
[----:B------:R0:W-:Y:S02]  /*2f540*/  STL [R1+0x6fc], R2 ;  /* 0x0006fc0201007387 */ /* 0x0001e40000100800 */
[----:B-----5:R-:W-:-:S02]  /*2f550*/  IMAD R0, R7, c[0x0][0x190], RZ ;  /* 0x0000640007007a24 */ /* 0x020fc400078e02ff */
[----:B------:R-:W5:Y:S03]  /*2f560*/  LDL.LU R7, [R1+0x6c0] ;  /* 0x0006c00001077983 */ /* 0x000f660000300800 */
[----:B------:R3:W-:Y:S02]  /*2f570*/  STL [R1+0x6f8], R0 ;  /* 0x0006f80001007387 */ /* 0x0007e40000100800 */
[----:B------:R-:W5:Y:S02]  /*2f580*/  LDL.LU R17, [R1+0x6bc] ;  /* 0x0006bc0001117983 */ /* 0x000f640000300800 */
[----:B0-----:R-:W-:-:S05]  /*2f590*/  IMAD R2, R4, c[0x0][0x190], RZ ;  /* 0x0000640004027a24 */ /* 0x001fca00078e02ff */
[----:B------:R-:W-:Y:S01]  /*2f5a0*/  STL [R1+0x6f4], R2 ;  /* 0x0006f40201007387 */ /* 0x000fe20000100800 */
[----:B------:R-:W5:Y:S02]  /*2f5b0*/  LDL.LU R16, [R1+0x6b4] ;  /* 0x0006b40001107983 */ /* 0x000f640000300800 */
[----:B---3--:R-:W-:-:S05]  /*2f5c0*/  IMAD R0, R24, c[0x0][0x190], RZ ;  /* 0x0000640018007a24 */ /* 0x008fca00078e02ff */
[----:B------:R0:W-:Y:S01]  /*2f5d0*/  STL [R1+0x6ec], R0 ;  /* 0x0006ec0001007387 */ /* 0x0001e20000100800 */
        /* <DEDUP_REMOVED lines=11> */
[----:B0-----:R-:W3:Y:S01]  /*2f690*/  LDL.LU R0, [R1+0x67c] ;  /* 0x00067c0001007983 */ /* 0x001ee20000300800 */
[----:B------:R-:W3:Y:S02]  /*2f6a0*/  LDL.LU R2, [R1+0x674] ;  /* 0x0006740001027983 */ /* 0x000ee40000300800 */
[----:B------:R-:W3:Y:S02]  /*2f6b0*/  LDL.LU R3, [R1+0x670] ;  /* 0x0006700001037983 */ /* 0x000ee40000300800 */
[----:B------:R-:W3:Y:S01]  /*2f6c0*/  LDL.LU R4, [R1+0x66c] ;  /* 0x00066c0001047983 */ /* 0x000ee20000300800 */
[----:B------:R-:W3:Y:S01]  /*2f6d0*/  LDL.LU R24, [R1+0x668] ;  /* 0x0006680001187983 */ /* 0x000ee20000300800 */
[----:B--2---:R-:W-:-:S05]  /*2f6e0*/  IMAD R22, R22, c[0x0][0x190], RZ ;  /* 0x0000640016167a24 */ /* 0x004fca00078e02ff */
        /* <DEDUP_REMOVED lines=11> */
[----:B------:R-:W2:Y:S03]  /*2f7a0*/  LDL.LU R8, [R1+0x664] ;  /* 0x0006640001087983 */ /* 0x000ea60000300800 */
[----:B------:R4:W-:Y:S01]  /*2f7b0*/  STL [R1+0x6d0], R5 ;  /* 0x0006d00501007387 */ /* 0x0009e20000100800 */
[----:B------:R-:W-:Y:S02]  /*2f7c0*/  STL [R1+0x6cc], R18 ;  /* 0x0006cc1201007387 */ /* 0x000fe40000100800 */
[----:B----4-:R-:W-:Y:S02]  /*2f7d0*/  IMAD R5, R6, c[0x0][0x190], RZ ;  /* 0x0000640006057a24 */ /* 0x010fe400078e02ff */
[----:B------:R-:W4:Y:S03]  /*2f7e0*/  LDL.LU R6, [R1+0x65c] ;  /* 0x00065c0001067983 */ /* 0x000f260000300800 */
[----:B------:R0:W-:Y:S02]  /*2f7f0*/  STL [R1+0x6c4], R5 ;  /* 0x0006c40501007387 */ /* 0x0001e40000100800 */
[----:B0-----:R-:W4:Y:S01]  /*2f800*/  LDL.LU R5, [R1+0x658] ;  /* 0x0006580001057983 */ /* 0x001f220000300800 */
[----:B-----5:R-:W-:-:S03]  /*2f810*/  IMAD R18, R7, c[0x0][0x190], RZ ;  /* 0x0000640007127a24 */ /* 0x020fc600078e02ff */
[----:B------:R-:W5:Y:S01]  /*2f820*/  LDL.LU R7, [R1+0x654] ;  /* 0x0006540001077983 */ /* 0x000f620000300800 */
[----:B------:R-:W-:-:S03]  /*2f830*/  IMAD R19, R17, c[0x0][0x190], RZ ;  /* 0x0000640011137a24 */ /* 0x000fc600078e02ff */
[----:B------:R0:W-:Y:S04]  /*2f840*/  STL [R1+0x6c0], R18 ;  /* 0x0006c01201007387 */ /* 0x0001e80000100800 */
[----:B------:R-:W-:Y:S01]  /*2f850*/  STL [R1+0x6bc], R19 ;  /* 0x0006bc1301007387 */ /* 0x000fe20000100800 */
[----:B0-----:R-:W-:-:S05]  /*2f860*/  IMAD R18, R16, c[0x0][0x190], RZ ;  /* 0x0000640010127a24 */ /* 0x001fca00078e02ff */
[----:B------:R-:W-:Y:S01]  /*2f870*/  STL [R1+0x6b4], R18 ;  /* 0x0006b41201007387 */ /* 0x000fe20000100800 */
[----:B---3--:R-:W-:Y:S02]  /*2f880*/  IMAD R17, R15, c[0x0][0x190], RZ ;  /* 0x000064000f117a24 */ /* 0x008fe400078e02ff */
        /* <DEDUP_REMOVED lines=18> */
[----:B---3--:R-:W-:Y:S02]  /*2f9b0*/  IMAD R10, R25, c[0x0][0x190], RZ ;  /* 0x00006400190a7a24 */ /* 0x008fe400078e02ff */
        /* <DEDUP_REMOVED lines=9> */
[----:B------:R-:W3:Y:S01]  /*2fa50*/  LDL.LU R22, [R1+0x650] ;  /* 0x0006500001167983 */ /* 0x000ee20000300800 */
[----:B------:R2:W-:Y:S01]  /*2fa60*/  STL [R1+0x66c], R2 ;  /* 0x00066c0201007387 */ /* 0x0005e20000100800 */
[----:B------:R-:W3:Y:S02]  /*2fa70*/  LDL.LU R21, [R1+0x648] ;  /* 0x0006480001157983 */ /* 0x000ee40000300800 */
[----:B0-----:R-:W-:-:S05]  /*2fa80*/  IMAD R0, R24, c[0x0][0x190], RZ ;  /* 0x0000640018007a24 */ /* 0x001fca00078e02ff */
[----:B------:R4:W-:Y:S01]  /*2fa90*/  STL [R1+0x668], R0 ;  /* 0x0006680001007387 */ /* 0x0009e20000100800 */
[----:B------:R-:W3:Y:S02]  /*2faa0*/  LDL.LU R20, [R1+0x644] ;  /* 0x0006440001147983 */ /* 0x000ee40000300800 */
[----:B------:R-:W3:Y:S02]  /*2fab0*/  LDL.LU R19, [R1+0x640] ;  /* 0x0006400001137983 */ /* 0x000ee40000300800 */
[----:B------:R-:W3:Y:S01]  /*2fac0*/  LDL.LU R18, [R1+0x63c] ;  /* 0x00063c0001127983 */ /* 0x000ee20000300800 */
[----:B------:R-:W3:Y:S01]  /*2fad0*/  LDL.LU R4, [R1+0x634] ;  /* 0x0006340001047983 */ /* 0x000ee20000300800 */
[----:B------:R-:W3:Y:S02]  /*2fae0*/  LDL.LU R24, [R1+0x630] ;  /* 0x0006300001187983 */ /* 0x000ee40000300800 */
[----:B--2---:R-:W-:Y:S02]  /*2faf0*/  IMAD R2, R8, c[0x0][0x190], RZ ;  /* 0x0000640008027a24 */ /* 0x004fe400078e02ff */
[----:B------:R-:W2:Y:S03]  /*2fb00*/  LDL.LU R8, [R1+0x62c] ;  /* 0x00062c0001087983 */ /* 0x000ea60000300800 */
[----:B------:R0:W-:Y:S02]  /*2fb10*/  STL [R1+0x664], R2 ;  /* 0x0006640201007387 */ /* 0x0001e40000100800 */
[----:B----4-:R-:W-:-:S02]  /*2fb20*/  IMAD R0, R6, c[0x0][0x190], RZ ;  /* 0x0000640006007a24 */ /* 0x010fc400078e02ff */
[----:B------:R-:W4:Y:S03]  /*2fb30*/  LDL.LU R6, [R1+0x628] ;  /* 0x0006280001067983 */ /* 0x000f260000300800 */
[----:B------:R5:W-:Y:S02]  /*2fb40*/  STL [R1+0x65c], R0 ;  /* 0x00065c0001007387 */ /* 0x000be40000100800 */
[----:B------:R-:W4:Y:S02]  /*2fb50*/  LDL.LU R17, [R1+0x624] ;  /* 0x0006240001117983 */ /* 0x000f240000300800 */
[----:B0-----:R-:W-:Y:S02]  /*2fb60*/  IMAD R2, R5, c[0x0][0x190], RZ ;  /* 0x0000640005027a24 */ /* 0x001fe400078e02ff */
[----:B-----5:R-:W-:-:S03]  /*2fb70*/  IMAD R0, R7, c[0x0][0x190], RZ ;  /* 0x0000640007007a24 */ /* 0x020fc600078e02ff */
[----:B------:R-:W-:Y:S01]  /*2fb80*/  STL [R1+0x658], R2 ;  /* 0x0006580201007387 */ /* 0x000fe20000100800 */
[----:B------:R-:W5:Y:S03]  /*2fb90*/  LDL.LU R16, [R1+0x61c] ;  /* 0x00061c0001107983 */ /* 0x000f660000300800 */
        /* <DEDUP_REMOVED lines=17> */
[----:B---3--:R-:W-:-:S05]  /*2fcb0*/  IMAD R22, R22, c[0x0][0x190], RZ ;  /* 0x0000640016167a24 */ /* 0x008fca00078e02ff */
        /* <DEDUP_REMOVED lines=17> */
[----:B0-----:R-:W2:Y:S01]  /*2fdd0*/  LDL.LU R4, [R1+0x5c0] ;  /* 0x0005c00001047983 */ /* 0x001ea20000300800 */
[----:B----4-:R-:W-:-:S03]  /*2fde0*/  IMAD R18, R6, c[0x0][0x190], RZ ;  /* 0x0000640006127a24 */ /* 0x010fc600078e02ff */
[----:B------:R-:W4:Y:S02]  /*2fdf0*/  LDL.LU R6, [R1+0x5b8] ;  /* 0x0005b80001067983 */ /* 0x000f240000300800 */
[----:B------:R5:W-:Y:S02]  /*2fe00*/  STL [R1+0x628], R18 ;  /* 0x0006281201007387 */ /* 0x000be40000100800 */
[----:B------:R-:W-:-:S05]  /*2fe10*/  IMAD R19, R17, c[0x0][0x190], RZ ;  /* 0x0000640011137a24 */ /* 0x000fca00078e02ff */
[----:B------:R-:W-:Y:S01]  /*2fe20*/  STL [R1+0x624], R19 ;  /* 0x0006241301007387 */ /* 0x000fe20000100800 */
[----:B-----5:R-:W-:Y:S02]  /*2fe30*/  IMAD R18, R16, c[0x0][0x190], RZ ;  /* 0x0000640010127a24 */ /* 0x020fe400078e02ff */
        /* <DEDUP_REMOVED lines=20> */
[----:B-----5:R-:W-:Y:S02]  /*2ff80*/  IMAD R10, R25, c[0x0][0x190], RZ ;  /* 0x00006400190a7a24 */ /* 0x020fe400078e02ff */
        /* <DEDUP_REMOVED lines=9> */
[----:B------:R-:W5:Y:S01]  /*30020*/  LDL.LU R22, [R1+0x5b4] ;  /* 0x0005b40001167983 */ /* 0x000f620000300800 */
        /* <DEDUP_REMOVED lines=9> */
[----:B---3--:R-:W-:Y:S02]  /*300c0*/  IMAD R2, R24, c[0x0][0x190], RZ ;  /* 0x0000640018027a24 */ /* 0x008fe400078e02ff */
[----:B------:R-:W3:Y:S03]  /*300d0*/  LDL.LU R24, [R1+0x594] ;  /* 0x0005940001187983 */ /* 0x000ee60000300800 */
[----:B------:R0:W-:Y:S02]  /*300e0*/  STL [R1+0x5c8], R2 ;  /* 0x0005c80201007387 */ /* 0x0001e40000100800 */
[----:B--2---:R-:W-:-:S02]  /*300f0*/  IMAD R0, R8, c[0x0][0x190], RZ ;  /* 0x0000640008007a24 */ /* 0x004fc400078e02ff */
[----:B------:R-:W2:Y:S03]  /*30100*/  LDL.LU R8, [R1+0x58c] ;  /* 0x00058c0001087983 */ /* 0x000ea60000300800 */
[----:B------:R4:W-:Y:S02]  /*30110*/  STL [R1+0x5c4], R0 ;  /* 0x0005c40001007387 */ /* 0x0009e40000100800 */
[----:B------:R-:W2:Y:S02]  /*30120*/  LDL.LU R17, [R1+0x588] ;  /* 0x0005880001117983 */ /* 0x000ea40000300800 */
[----:B0-----:R-:W-:Y:S02]  /*30130*/  IMAD R2, R4, c[0x0][0x190], RZ ;  /* 0x0000640004027a24 */ /* 0x001fe400078e02ff */
[----:B----4-:R-:W-:-:S03]  /*30140*/  IMAD R0, R6, c[0x0][0x190], RZ ;  /* 0x0000640006007a24 */ /* 0x010fc600078e02ff */
[----:B------:R-:W-:Y:S01]  /*30150*/  STL [R1+0x5c0], R2 ;  /* 0x0005c00201007387 */ /* 0x000fe20000100800 */
[----:B------:R-:W4:Y:S03]  /*30160*/  LDL.LU R16, [R1+0x584] ;  /* 0x0005840001107983 */ /* 0x000f260000300800 */
        /* <DEDUP_REMOVED lines=82> */
[----:B-----5:R-:W-:Y:S02]  /*30690*/  IMAD R2, R7, c[0x0][0x190], RZ ;  /* 0x0000640007027a24 */ /* 0x020fe400078e02ff */
        /* <DEDUP_REMOVED lines=42> */
[----:B-----5:R-:W-:Y:S02]  /*30940*/  IMAD R4, R7, c[0x0][0x190], RZ ;  /* 0x0000640007047a24 */ /* 0x020fe400078e02ff */
        /* <DEDUP_REMOVED lines=85> */
[----:B------:R-:W-:-:S02]  /*30ea0*/  IMAD R5, R5, c[0x0][0x190], RZ ;  /* 0x0000640005057a24 */ /* 0x000fc400078e02ff */
[----:B------:R-:W-:Y:S02]  /*30eb0*/  STL [R1+0x474], R20 ;  /* 0x0004741401007387 */ /* 0x000fe40000100800 */
[----:B------:R-:W-:Y:S01]  /*30ec0*/  IMAD R18, R8, c[0x0][0x190], RZ ;  /* 0x0000640008127a24 */ /* 0x000fe200078e02ff */
[----:B------:R-:W-:Y:S01]  /*30ed0*/  STL [R1+0x46c], R19 ;  /* 0x00046c1301007387 */ /* 0x000fe20000100800 */
[----:B------:R-:W2:Y:S02]  /*30ee0*/  LDL.LU R8, [R1+0x3fc] ;  /* 0x0003fc0001087983 */ /* 0x000ea40000300800 */
[----:B------:R4:W-:Y:S01]  /*30ef0*/  STL [R1+0x468], R5 ;  /* 0x0004680501007387 */ /* 0x0009e20000100800 */
[----:B------:R-:W-:Y:S01]  /*30f00*/  STL [R1+0x464], R18 ;  /* 0x0004641201007387 */ /* 0x000fe20000100800 */
[----:B----4-:R-:W-:-:S03]  /*30f10*/  IMAD R5, R6, c[0x0][0x190], RZ ;  /* 0x0000640006057a24 */ /* 0x010fc600078e02ff */
[----:B------:R-:W4:Y:S02]  /*30f20*/  LDL.LU R6, [R1+0x3f8] ;  /* 0x0003f80001067983 */ /* 0x000f240000300800 */
[----:B------:R0:W-:Y:S02]  /*30f30*/  STL [R1+0x460], R5 ;  /* 0x0004600501007387 */ /* 0x0001e40000100800 */
[----:B0-----:R-:W4:Y:S01]  /*30f40*/  LDL.LU R5, [R1+0x3f0] ;  /* 0x0003f00001057983 */ /* 0x001f220000300800 */
[----:B-----5:R-:W-:-:S03]  /*30f50*/  IMAD R18, R7, c[0x0][0x190], RZ ;  /* 0x0000640007127a24 */ /* 0x020fc600078e02ff */
[----:B------:R-:W5:Y:S02]  /*30f60*/  LDL.LU R7, [R1+0x3ec] ;  /* 0x0003ec0001077983 */ /* 0x000f640000300800 */
[----:B------:R0:W-:Y:S02]  /*30f70*/  STL [R1+0x45c], R18 ;  /* 0x00045c1201007387 */ /* 0x0001e40000100800 */
[----:B------:R-:W-:-:S05]  /*30f80*/  IMAD R19, R17, c[0x0][0x190], RZ ;  /* 0x0000640011137a24 */ /* 0x000fca00078e02ff */
        /* <DEDUP_REMOVED lines=65> */
[----:B0-----:R-:W5:Y:S01]  /*313a0*/  LDL.LU R0, [R1+0x37c] ;  /* 0x00037c0001007983 */ /* 0x001f620000300800 */
[----:B------:R-:W5:Y:S02]  /*313b0*/  LDL.LU R2, [R1+0x374] ;  /* 0x0003740001027983 */ /* 0x000f640000300800 */
[----:B------:R-:W5:Y:S02]  /*313c0*/  LDL.LU R3, [R1+0x370] ;  /* 0x0003700001037983 */ /* 0x000f640000300800 */
[----:B------:R-:W5:Y:S01]  /*313d0*/  LDL.LU R5, [R1+0x36c] ;  /* 0x00036c0001057983 */ /* 0x000f620000300800 */
[----:B------:R-:W5:Y:S01]  /*313e0*/  LDL.LU R7, [R1+0x368] ;  /* 0x0003680001077983 */ /* 0x000f620000300800 */
        /* <DEDUP_REMOVED lines=198> */
[----:B------:R-:W4:Y:S02]  /*32050*/  LDL.LU R6, [R1+0x234] ;  /* 0x0002340001067983 */ /* 0x000f240000300800 */
[----:B------:R5:W-:Y:S01]  /*32060*/  STL [R1+0x29c], R4 ;  /* 0x00029c0401007387 */ /* 0x000be20000100800 */
[----:B------:R-:W-:Y:S01]  /*32070*/  STL [R1+0x298], R18 ;  /* 0x0002981201007387 */ /* 0x000fe20000100800 */
[----:B-----5:R-:W-:-:S03]  /*32080*/  IMAD R4, R7, c[0x0][0x190], RZ ;  /* 0x0000640007047a24 */ /* 0x020fc600078e02ff */
[----:B------:R-:W5:Y:S02]  /*32090*/  LDL.LU R7, [R1+0x230] ;  /* 0x0002300001077983 */ /* 0x000f640000300800 */
        /* <DEDUP_REMOVED lines=89> */
[----:B------:R-:W-:Y:S01]  /*32630*/  STL [R1+0x210], R18 ;  /* 0x0002101201007387 */ /* 0x000fe20000100800 */
[----:B------:R0:W-:Y:S04]  /*32640*/  STL [R1+0x20c], R5 ;  /* 0x00020c0501007387 */ /* 0x0001e80000100800 */
[----:B0-----:R-:W2:Y:S01]  /*32650*/  LDL.LU R5, [R1+0x1b4] ;  /* 0x0001b40001057983 */ /* 0x001ea20000300800 */
[----:B----4-:R-:W-:-:S05]  /*32660*/  IMAD R6, R6, c[0x0][0x190], RZ ;  /* 0x0000640006067a24 */ /* 0x010fca00078e02ff */
[----:B------:R0:W-:Y:S04]  /*32670*/  STL [R1+0x208], R6 ;  /* 0x0002080601007387 */ /* 0x0001e80000100800 */
        /* <DEDUP_REMOVED lines=50> */
[----:B0-----:R-:W-:-:S02]  /*329a0*/  IMAD R0, R5, c[0x0][0x190], RZ ;  /* 0x0000640005007a24 */ /* 0x001fc400078e02ff */
[----:B------:R-:W2:Y:S03]  /*329b0*/  LDL.LU R5, [R1+0x188] ;  /* 0x0001880001057983 */ /* 0x000ea60000300800 */
[----:B------:R5:W-:Y:S02]  /*329c0*/  STL [R1+0x1b4], R0 ;  /* 0x0001b40001007387 */ /* 0x000be40000100800 */
[----:B------:R-:W2:Y:S02]  /*329d0*/  LDL.LU R17, [R1+0x184] ;  /* 0x0001840001117983 */ /* 0x000ea40000300800 */
[----:B----4-:R-:W-:Y:S02]  /*329e0*/  IMAD R2, R6, c[0x0][0x190], RZ ;  /* 0x0000640006027a24 */ /* 0x010fe400078e02ff */
[----:B-----5:R-:W-:-:S03]  /*329f0*/  IMAD R0, R7, c[0x0][0x190], RZ ;  /* 0x0000640007007a24 */ /* 0x020fc600078e02ff */
        /* <DEDUP_REMOVED lines=38> */
[----:B------:R-:W-:-:S02]  /*32c60*/  IMAD R18, R5, c[0x0][0x190], RZ ;  /* 0x0000640005127a24 */ /* 0x000fc400078e02ff */
[----:B------:R-:W2:Y:S02]  /*32c70*/  LDL.LU R5, [R1+0x130] ;  /* 0x0001300001057983 */ /* 0x000ea40000300800 */
[----:B------:R-:W-:Y:S01]  /*32c80*/  IMAD R19, R17, c[0x0][0x190], RZ ;  /* 0x0000640011137a24 */ /* 0x000fe200078e02ff */
[----:B------:R4:W-:Y:S04]  /*32c90*/  STL [R1+0x188], R18 ;  /* 0x0001881201007387 */ /* 0x0009e80000100800 */
[----:B------:R-:W-:Y:S02]  /*32ca0*/  STL [R1+0x184], R19 ;  /* 0x0001841301007387 */ /* 0x000fe40000100800 */
[----:B----4-:R-:W-:Y:S02]  /*32cb0*/  IMAD R18, R16, c[0x0][0x190], RZ ;  /* 0x0000640010127a24 */ /* 0x010fe400078e02ff */
[----:B-----5:R-:W-:-:S02]  /*32cc0*/  IMAD R17, R15, c[0x0][0x190], RZ ;  /* 0x000064000f117a24 */ /* 0x020fc400078e02ff */
[----:B------:R-:W-:Y:S02]  /*32cd0*/  IMAD R16, R14, c[0x0][0x190], RZ ;  /* 0x000064000e107a24 */ /* 0x000fe400078e02ff */
[----:B------:R-:W-:Y:S02]  /*32ce0*/  IMAD R15, R13, c[0x0][0x190], RZ ;  /* 0x000064000d0f7a24 */ /* 0x000fe400078e02ff */
[----:B------:R-:W-:Y:S01]  /*32cf0*/  IMAD R14, R12, c[0x0][0x190], RZ ;  /* 0x000064000c0e7a24 */ /* 0x000fe200078e02ff */
[----:B------:R-:W-:Y:S01]  /*32d00*/  STL [R1+0x180], R18 ;  /* 0x0001801201007387 */ /* 0x000fe20000100800 */
[----:B------:R-:W-:Y:S02]  /*32d10*/  IMAD R13, R11, c[0x0][0x190], RZ ;  /* 0x000064000b0d7a24 */ /* 0x000fe400078e02ff */
[----:B------:R-:W-:Y:S02]  /*32d20*/  STL [R1+0x17c], R17 ;  /* 0x00017c1101007387 */ /* 0x000fe40000100800 */
[----:B------:R-:W-:Y:S01]  /*32d30*/  IMAD R12, R10, c[0x0][0x190], RZ ;  /* 0x000064000a0c7a24 */ /* 0x000fe200078e02ff */
[----:B------:R-:W-:Y:S01]  /*32d40*/  STL [R1+0x178], R16 ;  /* 0x0001781001007387 */ /* 0x000fe20000100800 */
[----:B------:R-:W-:-:S02]  /*32d50*/  IMAD R11, R27, c[0x0][0x190], RZ ;  /* 0x000064001b0b7a24 */ /* 0x000fc400078e02ff */
        /* <DEDUP_REMOVED lines=16> */
[----:B------:R-:W-:Y:S01]  /*32e60*/  IMAD R2, R6, c[0x0][0x190], RZ ;  /* 0x0000640006027a24 */ /* 0x000fe200078e02ff */
[----:B------:R-:W-:Y:S01]  /*32e70*/  STL [R1+0x150], R9 ;  /* 0x0001500901007387 */ /* 0x000fe20000100800 */
[----:B------:R0:W-:Y:S02]  /*32e80*/  STL [R1+0x14c], R0 ;  /* 0x00014c0001007387 */ /* 0x0001e40000100800 */
        /* <DEDUP_REMOVED lines=19> */
[----:B-1----:R-:W-:-:S03]  /*32fc0*/  IMAD R0, R5, c[0x0][0x190], RZ ;  /* 0x0000640005007a24 */ /* 0x002fc600078e02ff */
[----:B------:R-:W-:Y:S01]  /*32fd0*/  STL [R1+0x134], R2 ;  /* 0x0001340201007387 */ /* 0x000fe20000100800 */
[----:B------:R-:W2:Y:S03]  /*32fe0*/  LDL.LU R16, [R1+0x104] ;  /* 0x0001040001107983 */ /* 0x000ea60000300800 */
[----:B------:R0:W-:Y:S01]  /*32ff0*/  STL [R1+0x130], R0 ;  /* 0x0001300001007387 */ /* 0x0001e20000100800 */
[----:B------:R-:W2:Y:S03]  /*33000*/  LDL.LU R15, [R1+0x100] ;  /* 0x00010000010f7983 */ /* 0x000ea60000300800 */
        /* <DEDUP_REMOVED lines=10> */
[----:B0-----:R-:W2:Y:S02]  /*330b0*/  LDL.LU R0, [R1+0xd4] ;  /* 0x0000d40001007983 */ /* 0x001ea40000300800 */
[----:B------:R-:W2:Y:S01]  /*330c0*/  LDL.LU R2, [R1+0xd0] ;  /* 0x0000d00001027983 */ /* 0x000ea20000300800 */
[----:B------:R-:W2:Y:S01]  /*330d0*/  LDL.LU R3, [R1+0xcc] ;  /* 0x0000cc0001037983 */ /* 0x000ea20000300800 */
[----:B------:R-:W2:Y:S02]  /*330e0*/  LDL.LU R4, [R1+0xc8] ;  /* 0x0000c80001047983 */ /* 0x000ea40000300800 */
[----:B------:R-:W2:Y:S02]  /*330f0*/  LDL.LU R5, [R1+0xc4] ;  /* 0x0000c40001057983 */ /* 0x000ea40000300800 */
[----:B----4-:R-:W-:-:S02]  /*33100*/  IMAD R22, R22, c[0x0][0x190], RZ ;  /* 0x0000640016167a24 */ /* 0x010fc400078e02ff */
[----:B-----5:R-:W-:-:S03]  /*33110*/  IMAD R21, R21, c[0x0][0x190], RZ ;  /* 0x0000640015157a24 */ /* 0x020fc600078e02ff */
[----:B------:R0:W-:Y:S04]  /*33120*/  STL [R1+0x12c], R22 ;  /* 0x00012c1601007387 */ /* 0x0001e80000100800 */
[----:B------:R1:W-:Y:S01]  /*33130*/  STL [R1+0x128], R21 ;  /* 0x0001281501007387 */ /* 0x0003e20000100800 */
[----:B0-----:R-:W-:Y:S02]  /*33140*/  IMAD R22, R20, c[0x0][0x190], RZ ;  /* 0x0000640014167a24 */ /* 0x001fe400078e02ff */
[----:B-1----:R-:W-:Y:S02]  /*33150*/  IMAD R21, R19, c[0x0][0x190], RZ ;  /* 0x0000640013157a24 */ /* 0x002fe400078e02ff */
[----:B------:R-:W-:Y:S02]  /*33160*/  IMAD R20, R18, c[0x0][0x190], RZ ;  /* 0x0000640012147a24 */ /* 0x000fe400078e02ff */
[----:B------:R-:W-:Y:S01]  /*33170*/  IMAD R19, R6, c[0x0][0x190], RZ ;  /* 0x0000640006137a24 */ /* 0x000fe200078e02ff */
[----:B------:R-:W-:Y:S01]  /*33180*/  STL [R1+0x124], R22 ;  /* 0x0001241601007387 */ /* 0x000fe20000100800 */
[----:B------:R-:W-:Y:S02]  /*33190*/  STL [R1+0x120], R21 ;  /* 0x0001201501007387 */ /* 0x000fe40000100800 */
[----:B------:R-:W-:-:S02]  /*331a0*/  IMAD R18, R7, c[0x0][0x190], RZ ;  /* 0x0000640007127a24 */ /* 0x000fc400078e02ff */
[----:B------:R-:W-:Y:S01]  /*331b0*/  STL [R1+0x11c], R20 ;  /* 0x00011c1401007387 */ /* 0x000fe20000100800 */
[----:B------:R-:W4:Y:S01]  /*331c0*/  LDL.LU R6, [R1+0xc0] ;  /* 0x0000c00001067983 */ /* 0x000f220000300800 */
[----:B------:R-:W-:Y:S02]  /*331d0*/  STL [R1+0x118], R19 ;  /* 0x0001181301007387 */ /* 0x000fe40000100800 */
[----:B------:R-:W-:Y:S02]  /*331e0*/  STL [R1+0x114], R18 ;  /* 0x0001141201007387 */ /* 0x000fe40000100800 */
[----:B---3--:R-:W-:Y:S02]  /*331f0*/  IMAD R7, R24, c[0x0][0x190], RZ ;  /* 0x0000640018077a24 */ /* 0x008fe400078e02ff */
[----:B------:R-:W3:Y:S03]  /*33200*/  LDL.LU R24, [R1+0xbc] ;  /* 0x0000bc0001187983 */ /* 0x000ee60000300800 */
[----:B------:R0:W-:Y:S02]  /*33210*/  STL [R1+0x110], R7 ;  /* 0x0001100701007387 */ /* 0x0001e40000100800 */
[----:B0-----:R-:W5:Y:S01]  /*33220*/  LDL.LU R7, [R1+0xb8] ;  /* 0x0000b80001077983 */ /* 0x001f620000300800 */
[----:B--2---:R-:W-:-:S03]  /*33230*/  IMAD R18, R8, c[0x0][0x190], RZ ;  /* 0x0000640008127a24 */ /* 0x004fc600078e02ff */
[----:B------:R-:W2:Y:S02]  /*33240*/  LDL.LU R8, [R1+0xb4] ;  /* 0x0000b40001087983 */ /* 0x000ea40000300800 */
[----:B------:R0:W-:Y:S02]  /*33250*/  STL [R1+0x10c], R18 ;  /* 0x00010c1201007387 */ /* 0x0001e40000100800 */
[----:B------:R-:W-:-:S05]  /*33260*/  IMAD R19, R17, c[0x0][0x190], RZ ;  /* 0x0000640011137a24 */ /* 0x000fca00078e02ff */
[----:B------:R-:W-:Y:S01]  /*33270*/  STL [R1+0x108], R19 ;  /* 0x0001081301007387 */ /* 0x000fe20000100800 */
[----:B0-----:R-:W-:Y:S02]  /*33280*/  IMAD R18, R16, c[0x0][0x190], RZ ;  /* 0x0000640010127a24 */ /* 0x001fe400078e02ff */
        /* <DEDUP_REMOVED lines=26> */
[----:B------:R-:W-:Y:S02]  /*33430*/  STL [R1+0xd4], R9 ;  /* 0x0000d40901007387 */ /* 0x000fe40000100800 */
[----:B------:R-:W-:Y:S01]  /*33440*/  IMAD R2, R4, c[0x0][0x190], RZ ;  /* 0x0000640004027a24 */ /* 0x000fe200078e02ff */
[----:B------:R0:W-:Y:S01]  /*33450*/  STL [R1+0xd0], R0 ;  /* 0x0000d00001007387 */ /* 0x0001e20000100800 */
        /* <DEDUP_REMOVED lines=11> */
[----:B------:R-:W2:Y:S02]  /*33510*/  LDL.LU R9, [R1+0x94] ;  /* 0x0000940001097983 */ /* 0x000ea40000300800 */
[----:B----4-:R-:W-:-:S05]  /*33520*/  IMAD R2, R6, c[0x0][0x190], RZ ;  /* 0x0000640006027a24 */ /* 0x010fca00078e02ff */
[----:B------:R5:W-:Y:S01]  /*33530*/  STL [R1+0xc0], R2 ;  /* 0x0000c00201007387 */ /* 0x000be20000100800 */
[----:B---3--:R-:W-:-:S03]  /*33540*/  IMAD R0, R24, c[0x0][0x190], RZ ;  /* 0x0000640018007a24 */ /* 0x008fc600078e02ff */
[----:B------:R-:W3:Y:S02]  /*33550*/  LDL.LU R24, [R1+0x90] ;  /* 0x0000900001187983 */ /* 0x000ee40000300800 */
[----:B------:R2:W-:Y:S02]  /*33560*/  STL [R1+0xbc], R0 ;  /* 0x0000bc0001007387 */ /* 0x0005e40000100800 */
[----:B------:R-:W4:Y:S02]  /*33570*/  LDL.LU R17, [R1+0x8c] ;  /* 0x00008c0001117983 */ /* 0x000f240000300800 */
[----:B-----5:R-:W-:-:S05]  /*33580*/  IMAD R2, R7, c[0x0][0x190], RZ ;  /* 0x0000640007027a24 */ /* 0x020fca00078e02ff */
[----:B------:R-:W-:Y:S01]  /*33590*/  STL [R1+0xb8], R2 ;  /* 0x0000b80201007387 */ /* 0x000fe20000100800 */
[----:B------:R-:W5:Y:S02]  /*335a0*/  LDL.LU R16, [R1+0x88] ;  /* 0x0000880001107983 */ /* 0x000f640000300800 */
[----:B--2---:R-:W-:-:S05]  /*335b0*/  IMAD R0, R8, c[0x0][0x190], RZ ;  /* 0x0000640008007a24 */ /* 0x004fca00078e02ff */
[----:B------:R0:W-:Y:S01]  /*335c0*/  STL [R1+0xb4], R0 ;  /* 0x0000b40001007387 */ /* 0x0001e20000100800 */
[----:B------:R-:W2:Y:S03]  /*335d0*/  LDL.LU R25, [R1+0x84] ;  /* 0x0000840001197983 */ /* 0x000ea60000300800 */
[----:B0-----:R-:W2:Y:S01]  /*335e0*/  LDL.LU R0, [R1+0x80] ;  /* 0x0000800001007983 */ /* 0x001ea20000300800 */
        /* <DEDUP_REMOVED lines=14> */
[----:B------:R-:W-:-:S02]  /*336d0*/  IMAD R22, R22, c[0x0][0x190], RZ ;  /* 0x0000640016167a24 */ /* 0x000fc400078e02ff */
[----:B------:R-:W-:-:S03]  /*336e0*/  IMAD R21, R21, c[0x0][0x190], RZ ;  /* 0x0000640015157a24 */ /* 0x000fc600078e02ff */
[----:B------:R0:W-:Y:S01]  /*336f0*/  STL [R1+0xb0], R22 ;  /* 0x0000b01601007387 */ /* 0x0001e20000100800 */
[----:B------:R-:W-:-:S03]  /*33700*/  IMAD R20, R20, c[0x0][0x190], RZ ;  /* 0x0000640014147a24 */ /* 0x000fc600078e02ff */
[----:B0-----:R-:W2:Y:S01]  /*33710*/  LDL.LU R22, [R1+0x2b44] ;  /* 0x002b440001167983 */ /* 0x001ea20000300800 */
[----:B------:R-:W-:Y:S02]  /*33720*/  IMAD R19, R19, c[0x0][0x190], RZ ;  /* 0x0000640013137a24 */ /* 0x000fe400078e02ff */
[----:B------:R0:W-:Y:S02]  /*33730*/  STL [R1+0xac], R21 ;  /* 0x0000ac1501007387 */ /* 0x0001e40000100800 */
[----:B------:R-:W-:Y:S02]  /*33740*/  IMAD R18, R18, c[0x0][0x190], RZ ;  /* 0x0000640012127a24 */ /* 0x000fe400078e02ff */
[----:B------:R-:W-:Y:S01]  /*33750*/  IMAD R10, R10, c[0x0][0x190], RZ ;  /* 0x000064000a0a7a24 */ /* 0x000fe200078e02ff */
[----:B0-----:R-:W2:Y:S01]  /*33760*/  LDL.LU R21, [R1+0x2b40] ;  /* 0x002b400001157983 */ /* 0x001ea20000300800 */
[----:B------:R0:W-:Y:S02]  /*33770*/  STL [R1+0xa8], R20 ;  /* 0x0000a81401007387 */ /* 0x0001e40000100800 */
[----:B------:R-:W-:Y:S01]  /*33780*/  IMAD R9, R9, c[0x0][0x190], RZ ;  /* 0x0000640009097a24 */ /* 0x000fe200078e02ff */
[----:B0-----:R-:W2:Y:S01]  /*33790*/  LDL.LU R20, [R1+0x2b3c] ;  /* 0x002b3c0001147983 */ /* 0x001ea20000300800 */
[----:B------:R0:W-:Y:S03]  /*337a0*/  STL [R1+0xa4], R19 ;  /* 0x0000a41301007387 */ /* 0x0001e60000100800 */
[----:B0-----:R-:W2:Y:S01]  /*337b0*/  LDL.LU R19, [R1+0x2b38] ;  /* 0x002b380001137983 */ /* 0x001ea20000300800 */
[----:B------:R0:W-:Y:S03]  /*337c0*/  STL [R1+0xa0], R18 ;  /* 0x0000a01201007387 */ /* 0x0001e60000100800 */
[----:B0-----:R-:W2:Y:S01]  /*337d0*/  LDL.LU R18, [R1+0x2b34] ;  /* 0x002b340001127983 */ /* 0x001ea20000300800 */
[----:B------:R0:W-:Y:S02]  /*337e0*/  STL [R1+0x9c], R10 ;  /* 0x00009c0a01007387 */ /* 0x0001e40000100800 */
[----:B0-----:R-:W-:-:S02]  /*337f0*/  IMAD R10, R27, c[0x0][0x190], RZ ;  /* 0x000064001b0a7a24 */ /* 0x001fc400078e02ff */
[----:B------:R-:W2:Y:S03]  /*33800*/  LDL.LU R27, [R1+0x30] ;  /* 0x00003000011b7983 */ /* 0x000ea60000300800 */
[----:B------:R0:W-:Y:S02]  /*33810*/  STL [R1+0x98], R10 ;  /* 0x0000980a01007387 */ /* 0x0001e40000100800 */
[----:B0-----:R-:W2:Y:S01]  /*33820*/  LDL.LU R10, [R1+0x28] ;  /* 0x00002800010a7983 */ /* 0x001ea20000300800 */
[----:B------:R3:W-:Y:S02]  /*33830*/  STL [R1+0x94], R9 ;  /* 0x0000940901007387 */ /* 0x0007e40000100800 */
[----:B---3--:R-:W-:Y:S02]  /*33840*/  IMAD R9, R24, c[0x0][0x190], RZ ;  /* 0x0000640018097a24 */ /* 0x008fe400078e02ff */
[----:B------:R-:W3:Y:S01]  /*33850*/  LDL.LU R24, [R1+0x18] ;  /* 0x0000180001187983 */ /* 0x000ee20000300800 */
[----:B----4-:R-:W-:-:S02]  /*33860*/  IMAD R17, R17, c[0x0][0x190], RZ ;  /* 0x0000640011117a24 */ /* 0x010fc400078e02ff */
[----:B------:R0:W-:Y:S02]  /*33870*/  STL [R1+0x90], R9 ;  /* 0x0000900901007387 */ /* 0x0001e40000100800 */
[----:B0-----:R-:W4:Y:S01]  /*33880*/  LDL.LU R9, [R1+0x10] ;  /* 0x0000100001097983 */ /* 0x001f220000300800 */
[----:B-----5:R-:W-:Y:S02]  /*33890*/  IMAD R16, R16, c[0x0][0x190], RZ ;  /* 0x0000640010107a24 */ /* 0x020fe400078e02ff */
[----:B------:R0:W-:Y:S02]  /*338a0*/  STL [R1+0x8c], R17 ;  /* 0x00008c1101007387 */ /* 0x0001e40000100800 */
[----:B0-----:R-:W5:Y:S01]  /*338b0*/  LDL.LU R17, [R1+0x2b30] ;  /* 0x002b300001117983 */ /* 0x001f620000300800 */
[----:B------:R0:W-:Y:S02]  /*338c0*/  STL [R1+0x88], R16 ;  /* 0x0000881001007387 */ /* 0x0001e40000100800 */
[----:B--2---:R-:W-:Y:S01]  /*338d0*/  IMAD R25, R25, c[0x0][0x190], RZ ;  /* 0x0000640019197a24 */ /* 0x004fe200078e02ff */
[----:B0-----:R-:W2:Y:S04]  /*338e0*/  LDL.LU R16, [R1+0x2b2c] ;  /* 0x002b2c0001107983 */ /* 0x001ea80000300800 */
[----:B------:R0:W-:Y:S01]  /*338f0*/  STL [R1+0x84], R25 ;  /* 0x0000841901007387 */ /* 0x0001e20000100800 */
[----:B------:R-:W-:-:S02]  /*33900*/  IMAD R0, R0, c[0x0][0x190], RZ ;  /* 0x0000640000007a24 */ /* 0x000fc400078e02ff */
[----:B------:R-:W-:Y:S02]  /*33910*/  IMAD R2, R2, c[0x0][0x190], RZ ;  /* 0x0000640002027a24 */ /* 0x000fe400078e02ff */
[----:B------:R-:W-:Y:S02]  /*33920*/  IMAD R3, R3, c[0x0][0x190], RZ ;  /* 0x0000640003037a24 */ /* 0x000fe400078e02ff */
[----:B------:R-:W-:Y:S01]  /*33930*/  IMAD R4, R4, c[0x0][0x190], RZ ;  /* 0x0000640004047a24 */ /* 0x000fe200078e02ff */
[----:B0-----:R-:W2:Y:S01]  /*33940*/  LDL.LU R25, [R1+0x2b28] ;  /* 0x002b280001197983 */ /* 0x001ea20000300800 */
[----:B------:R0:W-:Y:S02]  /*33950*/  STL [R1+0x80], R0 ;  /* 0x0000800001007387 */ /* 0x0001e40000100800 */
[----:B------:R-:W-:Y:S02]  /*33960*/  IMAD R5, R5, c[0x0][0x190], RZ ;  /* 0x0000640005057a24 */ /* 0x000fe400078e02ff */
[----:B------:R-:W-:-:S02]  /*33970*/  IMAD R6, R6, c[0x0][0x190], RZ ;  /* 0x0000640006067a24 */ /* 0x000fc400078e02ff */
[----:B------:R-:W-:Y:S01]  /*33980*/  IMAD R7, R7, c[0x0][0x190], RZ ;  /* 0x0000640007077a24 */ /* 0x000fe200078e02ff */
[----:B0-----:R-:W2:Y:S01]  /*33990*/  LDL.LU R0, [R1+0x2b24] ;  /* 0x002b240001007983 */ /* 0x001ea20000300800 */
        /* <DEDUP_REMOVED lines=17> */
[----:B------:R0:W-:Y:S02]  /*33ab0*/  STL [R1+0x60], R15 ;  /* 0x0000600f01007387 */ /* 0x0001e40000100800 */
[----:B------:R1:W-:Y:S02]  /*33ac0*/  STL [R1+0x5c], R14 ;  /* 0x00005c0e01007387 */ /* 0x0003e40000100800 */
[----:B0-----:R-:W-:-:S02]  /*33ad0*/  IMAD R15, R13, c[0x0][0x190], RZ ;  /* 0x000064000d0f7a24 */ /* 0x001fc400078e02ff */
[----:B-1----:R-:W-:Y:S02]  /*33ae0*/  IMAD R14, R12, c[0x0][0x190], RZ ;  /* 0x000064000c0e7a24 */ /* 0x002fe400078e02ff */
[----:B------:R-:W-:Y:S02]  /*33af0*/  IMAD R13, R11, c[0x0][0x190], RZ ;  /* 0x000064000b0d7a24 */ /* 0x000fe400078e02ff */
[----:B------:R-:W-:Y:S02]  /*33b00*/  IMAD R12, R28, c[0x0][0x190], RZ ;  /* 0x000064001c0c7a24 */ /* 0x000fe400078e02ff */
[----:B------:R-:W-:Y:S01]  /*33b10*/  IMAD R11, R29, c[0x0][0x190], RZ ;  /* 0x000064001d0b7a24 */ /* 0x000fe200078e02ff */
[----:B------:R0:W-:Y:S01]  /*33b20*/  STL [R1+0x58], R15 ;  /* 0x0000580f01007387 */ /* 0x0001e20000100800 */
[----:B------:R1:W-:Y:S02]  /*33b30*/  STL [R1+0x54], R14 ;  /* 0x0000540e01007387 */ /* 0x0003e40000100800 */
[----:B------:R1:W-:Y:S02]  /*33b40*/  STL [R1+0x50], R13 ;  /* 0x0000500d01007387 */ /* 0x0003e40000100800 */
[----:B------:R-:W-:Y:S01]  /*33b50*/  IMAD R27, R27, c[0x0][0x190], RZ ;  /* 0x000064001b1b7a24 */ /* 0x000fe200078e02ff */
[----:B0-----:R-:W2:Y:S01]  /*33b60*/  LDL.LU R15, [R1+0x48] ;  /* 0x00004800010f7983 */ /* 0x001ea20000300800 */
[----:B------:R0:W-:Y:S02]  /*33b70*/  STL [R1+0x4c], R12 ;  /* 0x00004c0c01007387 */ /* 0x0001e40000100800 */
[----:B-1----:R-:W2:Y:S02]  /*33b80*/  LDL.LU R14, [R1+0x44] ;  /* 0x00004400010e7983 */ /* 0x002ea40000300800 */
[----:B------:R1:W-:Y:S01]  /*33b90*/  STL [R1+0x40], R11 ;  /* 0x0000400b01007387 */ /* 0x0003e20000100800 */
[----:B------:R-:W2:Y:S01]  /*33ba0*/  LDL.LU R13, [R1+0x3c] ;  /* 0x00003c00010d7983 */ /* 0x000ea20000300800 */
[----:B------:R-:W-:-:S03]  /*33bb0*/  IMAD R10, R10, c[0x0][0x190], RZ ;  /* 0x000064000a0a7a24 */ /* 0x000fc600078e02ff */
[----:B0-----:R-:W2:Y:S01]  /*33bc0*/  LDL.LU R12, [R1+0x38] ;  /* 0x00003800010c7983 */ /* 0x001ea20000300800 */
[----:B-1----:R-:W2:Y:S02]  /*33bd0*/  LDL.LU R11, [R1+0x34] ;  /* 0x00003400010b7983 */ /* 0x002ea40000300800 */
[----:B------:R-:W2:Y:S02]  /*33be0*/  LDL.LU R29, [R1+0x2c] ;  /* 0x00002c00011d7983 */ /* 0x000ea40000300800 */
[----:B------:R-:W2:Y:S01]  /*33bf0*/  LDL.LU R28, [R1+0x24] ;  /* 0x00002400011c7983 */ /* 0x000ea20000300800 */
[----:B------:R0:W-:Y:S04]  /*33c00*/  STL [R1+0x30], R27 ;  /* 0x0000301b01007387 */ /* 0x0001e80000100800 */
[----:B0-----:R-:W2:Y:S01]  /*33c10*/  LDL.LU R27, [R1+0x20] ;  /* 0x00002000011b7983 */ /* 0x001ea20000300800 */
[----:B------:R0:W-:Y:S03]  /*33c20*/  STL [R1+0x28], R10 ;  /* 0x0000280a01007387 */ /* 0x0001e60000100800 */
[----:B0-----:R-:W2:Y:S01]  /*33c30*/  LDL.LU R10, [R1+0x1c] ;  /* 0x00001c00010a7983 */ /* 0x001ea20000300800 */
[----:B---3--:R-:W-:-:S05]  /*33c40*/  IMAD R24, R24, c[0x0][0x190], RZ ;  /* 0x0000640018187a24 */ /* 0x008fca00078e02ff */
[----:B------:R0:W-:Y:S04]  /*33c50*/  STL [R1+0x18], R24 ;  /* 0x0000181801007387 */ /* 0x0001e80000100800 */
[----:B0-----:R-:W3:Y:S01]  /*33c60*/  LDL.LU R24, [R1+0x2b04] ;  /* 0x002b040001187983 */ /* 0x001ee20000300800 */
[----:B----4-:R-:W-:-:S05]  /*33c70*/  IMAD R9, R9, c[0x0][0x190], RZ ;  /* 0x0000640009097a24 */ /* 0x010fca00078e02ff */
[----:B------:R3:W-:Y:S02]  /*33c80*/  STL [R1+0x10], R9 ;  /* 0x0000100901007387 */ /* 0x0007e40000100800 */
[----:B---3--:R-:W-:Y:S02]  /*33c90*/  IMAD R9, R24, c[0x0][0x190], RZ ;  /* 0x0000640018097a24 */ /* 0x008fe400078e02ff */
[----:B------:R-:W3:Y:S01]  /*33ca0*/  LDL.LU R24, [R1+0x2b00] ;  /* 0x002b000001187983 */ /* 0x000ee20000300800 */
[----:B--2---:R-:W-:Y:S02]  /*33cb0*/  IMAD R8, R8, c[0x0][0x190], RZ ;  /* 0x0000640008087a24 */ /* 0x004fe400078e02ff */
[----:B------:R-:W-:Y:S02]  /*33cc0*/  IMAD R7, R7, c[0x0][0x190], RZ ;  /* 0x0000640007077a24 */ /* 0x000fe400078e02ff */
[----:B------:R-:W-:Y:S02]  /*33cd0*/  IMAD R6, R6, c[0x0][0x190], RZ ;  /* 0x0000640006067a24 */ /* 0x000fe400078e02ff */
[----:B------:R-:W-:Y:S01]  /*33ce0*/  IMAD R5, R5, c[0x0][0x190], RZ ;  /* 0x0000640005057a24 */ /* 0x000fe200078e02ff */
[----:B------:R0:W-:Y:S01]  /*33cf0*/  STL [R1+0x2ac8], R8 ;  /* 0x002ac80801007387 */ /* 0x0001e20000100800 */
[----:B------:R-:W-:Y:S03]  /*33d00*/  STL [R1], R9 ;  /* 0x0000000901007387 */ /* 0x000fe60000100800 */
[----:B0-----:R-:W2:Y:S01]  /*33d10*/  LDL.LU R8, [R1+0x4] ;  /* 0x0000040001087983 */ /* 0x001ea20000300800 */
[----:B------:R0:W-:Y:S03]  /*33d20*/  STL [R1+0x2acc], R7 ;  /* 0x002acc0701007387 */ /* 0x0001e60000100800 */
[----:B0-----:R-:W4:Y:S01]  /*33d30*/  LDL.LU R7, [R1+0x8] ;  /* 0x0000080001077983 */ /* 0x001f220000300800 */
[----:B------:R0:W-:Y:S03]  /*33d40*/  STL [R1+0x2ad0], R6 ;  /* 0x002ad00601007387 */ /* 0x0001e60000100800 */
[----:B0-----:R-:W2:Y:S01]  /*33d50*/  LDL.LU R6, [R1+0xc] ;  /* 0x00000c0001067983 */ /* 0x001ea20000300800 */
[----:B------:R0:W-:Y:S03]  /*33d60*/  STL [R1+0x2ad4], R5 ;  /* 0x002ad40501007387 */ /* 0x0001e60000100800 */
[----:B0-----:R-:W2:Y:S01]  /*33d70*/  LDL.LU R5, [R1+0x14] ;  /* 0x0000140001057983 */ /* 0x001ea20000300800 */
[----:B---3--:R-:W-:-:S05]  /*33d80*/  LEA R9, P6, R15, R24, 0x1 ;  /* 0x000000180f097211 */ /* 0x008fca00078c08ff */
[----:B------:R0:W-:Y:S02]  /*33d90*/  STL [R1+0x227c], R9 ;  /* 0x00227c0901007387 */ /* 0x0001e40000100800 */
[----:B0-----:R-:W-:-:S05]  /*33da0*/  LEA R9, P5, R14, R24, 0x1 ;  /* 0x000000180e097211 */ /* 0x001fca00078a08ff */
        /* <DEDUP_REMOVED lines=10> */
[----:B------:R0:W-:Y:S04]  /*33e50*/  STL [R1+0x2294], R9 ;  /* 0x0022940901007387 */ /* 0x0001e80000100800 */
[----:B0-----:R-:W3:Y:S02]  /*33e60*/  LDL.LU R9, [R1+0x2afc] ;  /* 0x002afc0001097983 */ /* 0x001ee40000300800 */
[-C--:B---3--:R-:W-:Y:S02]  /*33e70*/  LEA.HI.X.SX32 R15, R15, R9.reuse, 0x1, P6 ;  /* 0x000000090f0f7211 */ /* 0x088fe400030f0eff */
[----:B------:R-:W-:-:S03]  /*33e80*/  LEA.HI.X.SX32 R14, R14, R9, 0x1, P5 ;  /* 0x000000090e0e7211 */ /* 0x000fc600028f0eff */
[----:B------:R0:W-:Y:S02]  /*33e90*/  STL [R1+0x2274], R15 ;  /* 0x0022740f01007387 */ /* 0x0001e40000100800 */
[----:B0-----:R-:W-:-:S05]  /*33ea0*/  LEA R15, P6, R27, R24, 0x1 ;  /* 0x000000181b0f7211 */ /* 0x001fca00078c08ff */
[----:B------:R0:W-:Y:S01]  /*33eb0*/  STL [R1+0x2278], R15 ;  /* 0x0022780f01007387 */ /* 0x0001e20000100800 */
[----:B------:R-:W-:-:S03]  /*33ec0*/  LEA.HI.X.SX32 R13, R13, R9, 0x1, P4 ;  /* 0x000000090d0d7211 */ /* 0x000fc600020f0eff */
[----:B0-----:R-:W3:Y:S01]  /*33ed0*/  LDL.LU R15, [R1+0x2af8] ;  /* 0x002af800010f7983 */ /* 0x001ee20000300800 */
[----:B------:R0:W-:Y:S02]  /*33ee0*/  STL [R1+0x226c], R14 ;  /* 0x00226c0e01007387 */ /* 0x0001e40000100800 */
[----:B0-----:R-:W-:-:S05]  /*33ef0*/  LEA R14, P5, R10, R24, 0x1 ;  /* 0x000000180a0e7211 */ /* 0x001fca00078a08ff */
[----:B------:R0:W-:Y:S01]  /*33f00*/  STL [R1+0x2270], R14 ;  /* 0x0022700e01007387 */ /* 0x0001e20000100800 */
[----:B------:R-:W-:-:S03]  /*33f10*/  LEA.HI.X.SX32 R12, R12, R9, 0x1, P3 ;  /* 0x000000090c0c7211 */ /* 0x000fc600018f0eff */
[----:B0-----:R-:W3:Y:S01]  /*33f20*/  LDL.LU R14, [R1+0x2af4] ;  /* 0x002af400010e7983 */ /* 0x001ee20000300800 */
[----:B------:R2:W-:Y:S02]  /*33f30*/  STL [R1+0x2264], R13 ;  /* 0x0022640d01007387 */ /* 0x0005e40000100800 */
[----:B--2---:R-:W-:-:S05]  /*33f40*/  LEA R13, P4, R5, R24, 0x1 ;  /* 0x00000018050d7211 */ /* 0x004fca00078808ff */
[----:B------:R0:W-:Y:S01]  /*33f50*/  STL [R1+0x2268], R13 ;  /* 0x0022680d01007387 */ /* 0x0001e20000100800 */
[----:B------:R-:W-:-:S03]  /*33f60*/  LEA.HI.X.SX32 R11, R11, R9, 0x1, P2 ;  /* 0x000000090b0b7211 */ /* 0x000fc600010f0eff */
[----:B0-----:R-:W2:Y:S01]  /*33f70*/  LDL.LU R13, [R1+0x2af0] ;  /* 0x002af000010d7983 */ /* 0x001ea20000300800 */
[----:B------:R0:W-:Y:S02]  /*33f80*/  STL [R1+0x225c], R12 ;  /* 0x00225c0c01007387 */ /* 0x0001e40000100800 */
[----:B0-----:R-:W-:-:S05]  /*33f90*/  LEA R12, P3, R6, R24, 0x1 ;  /* 0x00000018060c7211 */ /* 0x001fca00078608ff */
[----:B------:R0:W-:Y:S01]  /*33fa0*/  STL [R1+0x2260], R12 ;  /* 0x0022600c01007387 */ /* 0x0001e20000100800 */
[----:B------:R-:W-:-:S03]  /*33fb0*/  LEA.HI.X.SX32 R29, R29, R9, 0x1, P1 ;  /* 0x000000091d1d7211 */ /* 0x000fc600008f0eff */
[----:B0-----:R-:W2:Y:S01]  /*33fc0*/  LDL.LU R12, [R1+0x2aec] ;  /* 0x002aec00010c7983 */ /* 0x001ea20000300800 */
[----:B------:R4:W-:Y:S02]  /*33fd0*/  STL [R1+0x2254], R11 ;  /* 0x0022540b01007387 */ /* 0x0009e40000100800 */
[----:B----4-:R-:W-:-:S05]  /*33fe0*/  LEA R11, P2, R7, R24, 0x1 ;  /* 0x00000018070b7211 */ /* 0x010fca00078408ff */
[----:B------:R0:W-:Y:S04]  /*33ff0*/  STL [R1+0x2258], R11 ;  /* 0x0022580b01007387 */ /* 0x0001e80000100800 */
[----:B0-----:R-:W4:Y:S01]  /*34000*/  LDL.LU R11, [R1+0x2ae8] ;  /* 0x002ae800010b7983 */ /* 0x001f220000300800 */
[----:B------:R0:W-:Y:S02]  /*34010*/  STL [R1+0x224c], R29 ;  /* 0x00224c1d01007387 */ /* 0x0001e40000100800 */
[----:B0-----:R-:W-:-:S05]  /*34020*/  LEA R29, P1, R8, R24, 0x1 ;  /* 0x00000018081d7211 */ /* 0x001fca00078208ff */
[----:B------:R0:W-:Y:S04]  /*34030*/  STL [R1+0x2250], R29 ;  /* 0x0022501d01007387 */ /* 0x0001e80000100800 */
[----:B0-----:R-:W2:Y:S01]  /*34040*/  LDL.LU R29, [R1+0x2ae4] ;  /* 0x002ae400011d7983 */ /* 0x001ea20000300800 */
[----:B------:R-:W-:-:S05]  /*34050*/  LEA.HI.X.SX32 R28, R28, R9, 0x1, P0 ;  /* 0x000000091c1c7211 */ /* 0x000fca00000f0eff */
[----:B------:R2:W-:Y:S02]  /*34060*/  STL [R1+0x2244], R28 ;  /* 0x0022441c01007387 */ /* 0x0005e40000100800 */
[----:B--2---:R-:W-:-:S05]  /*34070*/  LEA R28, P0, R29, R24, 0x1 ;  /* 0x000000181d1c7211 */ /* 0x004fca00078008ff */
        /* <DEDUP_REMOVED lines=13> */
[----:B------:R2:W-:Y:S01]  /*34150*/  STL [R1+0x222c], R5 ;  /* 0x00222c0501007387 */ /* 0x0005e20000100800 */
[----:B------:R-:W-:Y:S02]  /*34160*/  IMAD R23, R23, c[0x0][0x190], RZ ;  /* 0x0000640017177a24 */ /* 0x000fe400078e02ff */
[----:B------:R-:W-:Y:S01]  /*34170*/  IMAD R26, R26, c[0x0][0x190], RZ ;  /* 0x000064001a1a7a24 */ /* 0x000fe200078e02ff */
[----:B--2---:R-:W-:-:S05]  /*34180*/  LEA R5, P4, R10, R24, 0x1 ;  /* 0x000000180a057211 */ /* 0x004fca00078808ff */
[----:B------:R0:W-:Y:S02]  /*34190*/  STL [R1+0x2230], R5 ;  /* 0x0022300501007387 */ /* 0x0001e40000100800 */
[----:B0-----:R-:W-:Y:S01]  /*341a0*/  LEA.HI.X.SX32 R5, R6, R9, 0x1, P3 ;  /* 0x0000000906057211 */ /* 0x001fe200018f0eff */
[----:B----4-:R-:W-:-:S04]  /*341b0*/  LEA R6, P3, R11, R24, 0x1 ;  /* 0x000000180b067211 */ /* 0x010fc800078608ff */
[----:B------:R0:W-:Y:S01]  /*341c0*/  STL [R1+0x2224], R5 ;  /* 0x0022240501007387 */ /* 0x0001e20000100800 */
[----:B------:R1:W-:Y:S01]  /*341d0*/  STL [R1+0x2228], R6 ;  /* 0x0022280601007387 */ /* 0x0003e20000100800 */
[-C--:B0-----:R-:W-:Y:S01]  /*341e0*/  LEA.HI.X.SX32 R5, R7, R9.reuse, 0x1, P2 ;  /* 0x0000000907057211 */ /* 0x081fe200010f0eff */
[----:B------:R-:W-:Y:S01]  /*341f0*/  LEA R7, P2, R12, R24, 0x1 ;  /* 0x000000180c077211 */ /* 0x000fe200078408ff */
[----:B-1----:R-:W-:-:S03]  /*34200*/  LEA.HI.X.SX32 R6, R8, R9, 0x1, P1 ;  /* 0x0000000908067211 */ /* 0x002fc600008f0eff */
[----:B------:R0:W-:Y:S01]  /*34210*/  STL [R1+0x221c], R5 ;  /* 0x00221c0501007387 */ /* 0x0001e20000100800 */
[----:B------:R1:W-:Y:S02]  /*34220*/  STL [R1+0x2220], R7 ;  /* 0x0022200701007387 */ /* 0x0003e40000100800 */
[----:B------:R3:W-:Y:S01]  /*34230*/  STL [R1+0x2214], R6 ;  /* 0x0022140601007387 */ /* 0x0007e20000100800 */
[-C--:B0-----:R-:W-:Y:S02]  /*34240*/  LEA R5, P1, R13, R24.reuse, 0x1 ;  /* 0x000000180d057211 */ /* 0x081fe400078208ff */
[-C--:B-1----:R-:W-:Y:S01]  /*34250*/  LEA.HI.X.SX32 R7, R29, R9.reuse, 0x1, P0 ;  /* 0x000000091d077211 */ /* 0x082fe200000f0eff */
[-C--:B---3--:R-:W-:Y:S02]  /*34260*/  LEA R6, P0, R14, R24.reuse, 0x1 ;  /* 0x000000180e067211 */ /* 0x088fe400078008ff */
[----:B------:R0:W-:Y:S02]  /*34270*/  STL [R1+0x2218], R5 ;  /* 0x0022180501007387 */ /* 0x0001e40000100800 */
[----:B------:R1:W-:Y:S01]  /*34280*/  STL [R1+0x220c], R7 ;  /* 0x00220c0701007387 */ /* 0x0003e20000100800 */
[-C--:B0-----:R-:W-:Y:S01]  /*34290*/  LEA.HI.X.SX32 R5, R28, R9.reuse, 0x1, P6 ;  /* 0x000000091c057211 */ /* 0x081fe200030f0eff */
[-C--:B-1----:R-:W-:Y:S01]  /*342a0*/  LEA R7, P6, R15, R24.reuse, 0x1 ;  /* 0x000000180f077211 */ /* 0x082fe200078c08ff */
[----:B------:R-:W2:Y:S01]  /*342b0*/  LDL.LU R28, [R1+0x258] ;  /* 0x00025800011c7983 */ /* 0x000ea20000300800 */
[----:B------:R0:W-:Y:S02]  /*342c0*/  STL [R1+0x2210], R6 ;  /* 0x0022100601007387 */ /* 0x0001e40000100800 */
[----:B------:R1:W-:Y:S01]  /*342d0*/  STL [R1+0x2204], R5 ;  /* 0x0022040501007387 */ /* 0x0003e20000100800 */
[----:B------:R3:W-:Y:S01]  /*342e0*/  STL [R1+0x2208], R7 ;  /* 0x0022080701007387 */ /* 0x0007e20000100800 */
[-C--:B0-----:R-:W-:Y:S01]  /*342f0*/  LEA.HI.X.SX32 R6, R27, R9.reuse, 0x1, P5 ;  /* 0x000000091b067211 */ /* 0x081fe200028f0eff */
[----:B-1----:R-:W-:Y:S01]  /*34300*/  LEA R5, P5, R16, R24, 0x1 ;  /* 0x0000001810057211 */ /* 0x002fe200078a08ff */
[----:B---3--:R-:W-:-:S03]  /*34310*/  LEA.HI.X.SX32 R7, R10, R9, 0x1, P4 ;  /* 0x000000090a077211 */ /* 0x008fc600020f0eff */
[----:B------:R5:W-:Y:S01]  /*34320*/  STL [R1+0x21fc], R6 ;  /* 0x0021fc0601007387 */ /* 0x000be20000100800 */
[----:B------:R0:W-:Y:S02]  /*34330*/  STL [R1+0x2200], R5 ;  /* 0x0022000501007387 */ /* 0x0001e40000100800 */
[----:B------:R-:W-:Y:S01]  /*34340*/  STL [R1+0x21f4], R7 ;  /* 0x0021f40701007387 */ /* 0x000fe20000100800 */
[-C--:B-----5:R-:W-:Y:S02]  /*34350*/  LEA R6, P4, R17, R24.reuse, 0x1 ;  /* 0x0000001811067211 */ /* 0x0a0fe400078808ff */
[----:B0-----:R-:W-:Y:S02]  /*34360*/  LEA.HI.X.SX32 R5, R11, R9, 0x1, P3 ;  /* 0x000000090b057211 */ /* 0x001fe400018f0eff */
[----:B------:R-:W3:Y:S01]  /*34370*/  LDL.LU R11, [R1+0x280] ;  /* 0x00028000010b7983 */ /* 0x000ee20000300800 */
[----:B------:R0:W-:Y:S02]  /*34380*/  STL [R1+0x21f8], R6 ;  /* 0x0021f80601007387 */ /* 0x0001e40000100800 */
[----:B------:R1:W-:Y:S01]  /*34390*/  STL [R1+0x21ec], R5 ;  /* 0x0021ec0501007387 */ /* 0x0003e20000100800 */
[----:B0-----:R-:W-:-:S02]  /*343a0*/  LEA R6, P3, R18, R24, 0x1 ;  /* 0x0000001812067211 */ /* 0x001fc400078608ff */
[-C--:B-1----:R-:W-:Y:S02]  /*343b0*/  LEA.HI.X.SX32 R5, R12, R9.reuse, 0x1, P2 ;  /* 0x000000090c057211 */ /* 0x082fe400010f0eff */
[----:B------:R-:W4:Y:S01]  /*343c0*/  LDL.LU R12, [R1+0x268] ;  /* 0x00026800010c7983 */ /* 0x000f220000300800 */
[----:B------:R0:W-:Y:S02]  /*343d0*/  STL [R1+0x21f0], R6 ;  /* 0x0021f00601007387 */ /* 0x0001e40000100800 */
[----:B------:R-:W5:Y:S02]  /*343e0*/  LDL.LU R10, [R1+0x2a8] ;  /* 0x0002a800010a7983 */ /* 0x000f640000300800 */
[----:B------:R1:W-:Y:S01]  /*343f0*/  STL [R1+0x21e4], R5 ;  /* 0x0021e40501007387 */ /* 0x0003e20000100800 */
[----:B------:R-:W3:Y:S01]  /*34400*/  LDL.LU R27, [R1+0x2b8] ;  /* 0x0002b800011b7983 */ /* 0x000ee20000300800 */
[----:B0-----:R-:W-:Y:S02]  /*34410*/  LEA R6, P2, R19, R24, 0x1 ;  /* 0x0000001813067211 */ /* 0x001fe400078408ff */
[----:B-1----:R-:W-:-:S03]  /*34420*/  LEA.HI.X.SX32 R5, R13, R9, 0x1, P1 ;  /* 0x000000090d057211 */ /* 0x002fc600008f0eff */
[----:B------:R0:W-:Y:S02]  /*34430*/  STL [R1+0x21e8], R6 ;  /* 0x0021e80601007387 */ /* 0x0001e40000100800 */
[----:B------:R1:W-:Y:S02]  /*34440*/  STL [R1+0x21dc], R5 ;  /* 0x0021dc0501007387 */ /* 0x0003e40000100800 */
[----:B------:R-:W5:Y:S01]  /*34450*/  LDL.LU R29, [R1+0x2d0] ;  /* 0x0002d000011d7983 */ /* 0x000f620000300800 */
[-C--:B0-----:R-:W-:Y:S02]  /*34460*/  LEA R6, P1, R20, R24.reuse, 0x1 ;  /* 0x0000001814067211 */ /* 0x081fe400078208ff */
[-C--:B-1----:R-:W-:Y:S01]  /*34470*/  LEA.HI.X.SX32 R5, R14, R9.reuse, 0x1, P0 ;  /* 0x000000090e057211 */ /* 0x082fe200000f0eff */
[-C--:B------:R-:W-:Y:S02]  /*34480*/  LEA R7, P0, R21, R24.reuse, 0x1 ;  /* 0x0000001815077211 */ /* 0x080fe400078008ff */
[----:B------:R0:W-:Y:S02]  /*34490*/  STL [R1+0x21e0], R6 ;  /* 0x0021e00601007387 */ /* 0x0001e40000100800 */
[----:B------:R1:W-:Y:S01]  /*344a0*/  STL [R1+0x21d4], R5 ;  /* 0x0021d40501007387 */ /* 0x0003e20000100800 */
[----:B0-----:R-:W-:Y:S01]  /*344b0*/  LEA.HI.X.SX32 R6, R15, R9, 0x1, P6 ;  /* 0x000000090f067211 */ /* 0x001fe200030f0eff */
[----:B-1----:R-:W5:Y:S01]  /*344c0*/  LDL.LU R5, [R1+0x2e4] ;  /* 0x0002e40001057983 */ /* 0x002f620000300800 */
[----:B------:R-:W-:Y:S01]  /*344d0*/  STL [R1+0x21d8], R7 ;  /* 0x0021d80701007387 */ /* 0x000fe20000100800 */
[----:B------:R-:W-:-:S02]  /*344e0*/  LEA R8, P6, R22, R24, 0x1 ;  /* 0x0000001816087211 */ /* 0x000fc400078c08ff */
[----:B------:R0:W-:Y:S03]  /*344f0*/  STL [R1+0x21cc], R6 ;  /* 0x0021cc0601007387 */ /* 0x0001e60000100800 */
[----:B------:R1:W-:Y:S01]  /*34500*/  STL [R1+0x21d0], R8 ;  /* 0x0021d00801007387 */ /* 0x0003e20000100800 */
[-C--:B0-----:R-:W-:Y:S01]  /*34510*/  LEA.HI.X.SX32 R6, R16, R9.reuse, 0x1, P5 ;  /* 0x0000000910067211 */ /* 0x081fe200028f0eff */
[----:B------:R-:W-:Y:S01]  /*34520*/  LEA R7, P5, R23, R24, 0x1 ;  /* 0x0000001817077211 */ /* 0x000fe200078a08ff */
[----:B-1----:R-:W-:-:S03]  /*34530*/  LEA.HI.X.SX32 R8, R17, R9, 0x1, P4 ;  /* 0x0000000911087211 */ /* 0x002fc600020f0eff */
[----:B------:R0:W-:Y:S04]  /*34540*/  STL [R1+0x21c4], R6 ;  /* 0x0021c40601007387 */ /* 0x0001e80000100800 */
[----:B0-----:R-:W5:Y:S01]  /*34550*/  LDL.LU R6, [R1+0x310] ;  /* 0x0003100001067983 */ /* 0x001f620000300800 */
[----:B------:R0:W-:Y:S02]  /*34560*/  STL [R1+0x21c8], R7 ;  /* 0x0021c80701007387 */ /* 0x0001e40000100800 */
[----:B------:R1:W-:Y:S01]  /*34570*/  STL [R1+0x21bc], R8 ;  /* 0x0021bc0801007387 */ /* 0x0003e20000100800 */
[----:B0-----:R-:W-:Y:S02]  /*34580*/  LEA R7, P4, R26, R24, 0x1 ;  /* 0x000000181a077211 */ /* 0x001fe400078808ff */
[----:B-1----:R-:W-:-:S02]  /*34590*/  LEA.HI.X.SX32 R8, R18, R9, 0x1, P3 ;  /* 0x0000000912087211 */ /* 0x002fc400018f0eff */
[----:B------:R-:W5:Y:S01]  /*345a0*/  LDL.LU R18, [R1+0x2f8] ;  /* 0x0002f80001127983 */ /* 0x000f620000300800 */
[----:B------:R0:W-:Y:S03]  /*345b0*/  STL [R1+0x21c0], R7 ;  /* 0x0021c00701007387 */ /* 0x0001e60000100800 */
[----:B0-----:R-:W5:Y:S01]  /*345c0*/  LDL.LU R7, [R1+0x324] ;  /* 0x0003240001077983 */ /* 0x001f620000300800 */
[----:B------:R0:W-:Y:S02]  /*345d0*/  STL [R1+0x21b4], R8 ;  /* 0x0021b40801007387 */ /* 0x0001e40000100800 */
[----:B0-----:R-:W-:Y:S02]  /*345e0*/  LEA.HI.X.SX32 R8, R19, R9, 0x1, P2 ;  /* 0x0000000913087211 */ /* 0x001fe400010f0eff */
[----:B------:R-:W5:Y:S01]  /*345f0*/  LDL.LU R19, [R1+0x290] ;  /* 0x0002900001137983 */ /* 0x000f620000300800 */
[----:B--2---:R-:W-:-:S05]  /*34600*/  LEA R13, P3, R28, R24, 0x1 ;  /* 0x000000181c0d7211 */ /* 0x004fca00078608ff */
[----:B------:R-:W-:Y:S01]  /*34610*/  STL [R1+0x21b8], R13 ;  /* 0x0021b80d01007387 */ /* 0x000fe20000100800 */
[----:B------:R-:W2:Y:S02]  /*34620*/  LDL.LU R17, [R1+0x338] ;  /* 0x0003380001117983 */ /* 0x000ea40000300800 */
[----:B------:R0:W-:Y:S02]  /*34630*/  STL [R1+0x21ac], R8 ;  /* 0x0021ac0801007387 */ /* 0x0001e40000100800 */
[----:B0-----:R-:W2:Y:S01]  /*34640*/  LDL.LU R8, [R1+0x350] ;  /* 0x0003500001087983 */ /* 0x001ea20000300800 */
[----:B------:R-:W-:Y:S02]  /*34650*/  LEA.HI.X.SX32 R13, R20, R9, 0x1, P1 ;  /* 0x00000009140d7211 */ /* 0x000fe400008f0eff */
[----:B----4-:R-:W-:-:S05]  /*34660*/  LEA R14, P2, R12, R24, 0x1 ;  /* 0x000000180c0e7211 */ /* 0x010fca00078408ff */
[----:B------:R3:W-:Y:S01]  /*34670*/  STL [R1+0x21b0], R14 ;  /* 0x0021b00e01007387 */ /* 0x0007e20000100800 */
[----:B------:R0:W-:Y:S02]  /*34680*/  STL [R1+0x21a4], R13 ;  /* 0x0021a40d01007387 */ /* 0x0001e40000100800 */
[----:B------:R-:W4:Y:S01]  /*34690*/  LDL.LU R16, [R1+0x360] ;  /* 0x0003600001107983 */ /* 0x000f220000300800 */
[----:B---3--:R-:W-:Y:S02]  /*346a0*/  LEA R14, P1, R11, R24, 0x1 ;  /* 0x000000180b0e7211 */ /* 0x008fe400078208ff */
[----:B0-----:R-:W-:-:S03]  /*346b0*/  LEA.HI.X.SX32 R13, R21, R9, 0x1, P0 ;  /* 0x00000009150d7211 */ /* 0x001fc600000f0eff */
[----:B------:R-:W-:Y:S02]  /*346c0*/  STL [R1+0x21a8], R14 ;  /* 0x0021a80e01007387 */ /* 0x000fe40000100800 */
[----:B------:R0:W-:Y:S02]  /*346d0*/  STL [R1+0x219c], R13 ;  /* 0x00219c0d01007387 */ /* 0x0001e40000100800 */
[----:B------:R-:W3:Y:S01]  /*346e0*/  LDL.LU R15, [R1+0x378] ;  /* 0x00037800010f7983 */ /* 0x000ee20000300800 */
[----:B0-----:R-:W-:Y:S01]  /*346f0*/  LEA.HI.X.SX32 R13, R22, R9, 0x1, P6 ;  /* 0x00000009160d7211 */ /* 0x001fe200030f0eff */
[-C--:B-----5:R-:W-:Y:S01]  /*34700*/  LEA R20, P6, R10, R24.reuse, 0x1 ;  /* 0x000000180a147211 */ /* 0x0a0fe200078c08ff */
[----:B------:R-:W-:-:S05]  /*34710*/  LEA R14, P0, R19, R24, 0x1 ;  /* 0x00000018130e7211 */ /* 0x000fca00078008ff */
[----:B------:R0:W-:Y:S01]  /*34720*/  STL [R1+0x21a0], R14 ;  /* 0x0021a00e01007387 */ /* 0x0001e20000100800 */
[----:B------:R1:W-:Y:S03]  /*34730*/  STL [R1+0x2194], R13 ;  /* 0x0021940d01007387 */ /* 0x0003e60000100800 */
[----:B0-----:R-:W5:Y:S01]  /*34740*/  LDL.LU R14, [R1+0x388] ;  /* 0x00038800010e7983 */ /* 0x001f620000300800 */
[----:B-1----:R-:W-:Y:S01]  /*34750*/  LEA.HI.X.SX32 R13, R23, R9, 0x1, P5 ;  /* 0x00000009170d7211 */ /* 0x002fe200028f0eff */
[----:B------:R0:W-:Y:S01]  /*34760*/  STL [R1+0x2198], R20 ;  /* 0x0021981401007387 */ /* 0x0001e20000100800 */
[----:B------:R-:W-:-:S03]  /*34770*/  LEA R21, P5, R27, R24, 0x1 ;  /* 0x000000181b157211 */ /* 0x000fc600078a08ff */
[----:B------:R1:W-:Y:S01]  /*34780*/  STL [R1+0x218c], R13 ;  /* 0x00218c0d01007387 */ /* 0x0003e20000100800 */
[----:B0-----:R-:W-:-:S03]  /*34790*/  LEA.HI.X.SX32 R20, R26, R9, 0x1, P4 ;  /* 0x000000091a147211 */ /* 0x001fc600020f0eff */
[----:B-1----:R-:W5:Y:S01]  /*347a0*/  LDL.LU R13, [R1+0x3a0] ;  /* 0x0003a000010d7983 */ /* 0x002f620000300800 */
[----:B------:R-:W-:Y:S02]  /*347b0*/  STL [R1+0x2190], R21 ;  /* 0x0021901501007387 */ /* 0x000fe40000100800 */
[----:B------:R0:W-:Y:S02]  /*347c0*/  STL [R1+0x12b8], R20 ;  /* 0x0012b81401007387 */ /* 0x0001e40000100800 */
[----:B0-----:R-:W-:Y:S02]  /*347d0*/  LEA.HI.X.SX32 R20, R28, R9, 0x1, P3 ;  /* 0x000000091c147211 */ /* 0x001fe400018f0eff */
[----:B------:R-:W5:Y:S01]  /*347e0*/  LDL.LU R28, [R1+0x3b4] ;  /* 0x0003b400011c7983 */ /* 0x000f620000300800 */
[----:B------:R-:W-:-:S05]  /*347f0*/  LEA R21, P4, R29, R24, 0x1 ;  /* 0x000000181d157211 */ /* 0x000fca00078808ff */
[----:B------:R0:W-:Y:S01]  /*34800*/  STL [R1+0x12d8], R21 ;  /* 0x0012d81501007387 */ /* 0x0001e20000100800 */
[----:B------:R1:W-:Y:S01]  /*34810*/  STL [R1+0x12bc], R20 ;  /* 0x0012bc1401007387 */ /* 0x0003e20000100800 */
[-C--:B0-----:R-:W-:Y:S02]  /*34820*/  LEA R21, P3, R5, R24.reuse, 0x1 ;  /* 0x0000001805157211 */ /* 0x081fe400078608ff */
[----:B-1----:R-:W-:Y:S02]  /*34830*/  LEA.HI.X.SX32 R20, R12, R9, 0x1, P2 ;  /* 0x000000090c147211 */ /* 0x002fe400010f0eff */
[----:B------:R-:W5:Y:S01]  /*34840*/  LDL.LU R12, [R1+0x3c8] ;  /* 0x0003c800010c7983 */ /* 0x000f620000300800 */
[----:B------:R0:W-:Y:S02]  /*34850*/  STL [R1+0x12e0], R21 ;  /* 0x0012e01501007387 */ /* 0x0001e40000100800 */
[----:B------:R1:W-:Y:S01]  /*34860*/  STL [R1+0x12c0], R20 ;  /* 0x0012c01401007387 */ /* 0x0003e20000100800 */
[----:B0-----:R-:W-:-:S02]  /*34870*/  LEA R21, P2, R18, R24, 0x1 ;  /* 0x0000001812157211 */ /* 0x001fc400078408ff */
[-C--:B-1----:R-:W-:Y:S02]  /*34880*/  LEA.HI.X.SX32 R20, R11, R9.reuse, 0x1, P1 ;  /* 0x000000090b147211 */ /* 0x082fe400008f0eff */
[----:B------:R-:W5:Y:S01]  /*34890*/  LDL.LU R11, [R1+0x3e0] ;  /* 0x0003e000010b7983 */ /* 0x000f620000300800 */
[----:B------:R0:W-:Y:S02]  /*348a0*/  STL [R1+0x12e8], R21 ;  /* 0x0012e81501007387 */ /* 0x0001e40000100800 */
        /* <DEDUP_REMOVED lines=9> */
[----:B------:R-:W-:Y:S02]  /*34940*/  STL [R1+0x12f8], R21 ;  /* 0x0012f81501007387 */ /* 0x000fe40000100800 */
[----:B------:R0:W-:Y:S02]  /*34950*/  STL [R1+0x12cc], R20 ;  /* 0x0012cc1401007387 */ /* 0x0001e40000100800 */
[----:B0-----:R-:W-:Y:S02]  /*34960*/  LEA.HI.X.SX32 R20, R27, R9, 0x1, P5 ;  /* 0x000000091b147211 */ /* 0x001fe400028f0eff */
[----:B------:R-:W5:Y:S01]  /*34970*/  LDL.LU R27, [R1+0x420] ;  /* 0x00042000011b7983 */ /* 0x000f620000300800 */
[----:B--2---:R-:W-:-:S05]  /*34980*/  LEA R21, P6, R17, R24, 0x1 ;  /* 0x0000001811157211 */ /* 0x004fca00078c08ff */
[----:B------:R0:W-:Y:S01]  /*34990*/  STL [R1+0x1300], R21 ;  /* 0x0013001501007387 */ /* 0x0001e20000100800 */
[----:B------:R1:W-:Y:S01]  /*349a0*/  STL [R1+0x12d0], R20 ;  /* 0x0012d01401007387 */ /* 0x0003e20000100800 */
[----:B0-----:R-:W-:Y:S02]  /*349b0*/  LEA R21, P5, R8, R24, 0x1 ;  /* 0x0000001808157211 */ /* 0x001fe400078a08ff */
[-C--:B-1----:R-:W-:Y:S02]  /*349c0*/  LEA.HI.X.SX32 R20, R29, R9.reuse, 0x1, P4 ;  /* 0x000000091d147211 */ /* 0x082fe400020f0eff */
[----:B------:R-:W2:Y:S01]  /*349d0*/  LDL.LU R29, [R1+0x430] ;  /* 0x00043000011d7983 */ /* 0x000ea20000300800 */
[----:B------:R-:W-:Y:S02]  /*349e0*/  STL [R1+0x1308], R21 ;  /* 0x0013081501007387 */ /* 0x000fe40000100800 */
[----:B------:R0:W-:Y:S02]  /*349f0*/  STL [R1+0x12d4], R20 ;  /* 0x0012d41401007387 */ /* 0x0001e40000100800 */
[----:B0-----:R-:W-:-:S02]  /*34a00*/  LEA.HI.X.SX32 R20, R5, R9, 0x1, P3 ;  /* 0x0000000905147211 */ /* 0x001fc400018f0eff */
[----:B------:R-:W2:Y:S01]  /*34a10*/  LDL.LU R5, [R1+0x448] ;  /* 0x0004480001057983 */ /* 0x000ea20000300800 */
[----:B----4-:R-:W-:-:S05]  /*34a20*/  LEA R21, P4, R16, R24, 0x1 ;  /* 0x0000001810157211 */ /* 0x010fca00078808ff */
[----:B------:R-:W-:Y:S01]  /*34a30*/  STL [R1+0x1310], R21 ;  /* 0x0013101501007387 */ /* 0x000fe20000100800 */
[----:B------:R0:W-:Y:S02]  /*34a40*/  STL [R1+0x12dc], R20 ;  /* 0x0012dc1401007387 */ /* 0x0001e40000100800 */
[-C--:B0-----:R-:W-:Y:S02]  /*34a50*/  LEA.HI.X.SX32 R20, R18, R9.reuse, 0x1, P2 ;  /* 0x0000000912147211 */ /* 0x081fe400010f0eff */
[----:B---3--:R-:W-:Y:S01]  /*34a60*/  LEA R21, P3, R15, R24, 0x1 ;  /* 0x000000180f157211 */ /* 0x008fe200078608ff */
[----:B------:R-:W3:Y:S04]  /*34a70*/  LDL.LU R18, [R1+0x458] ;  /* 0x0004580001127983 */ /* 0x000ee80000300800 */
[----:B------:R-:W-:Y:S01]  /*34a80*/  STL [R1+0x1318], R21 ;  /* 0x0013181501007387 */ /* 0x000fe20000100800 */
[----:B------:R0:W-:Y:S02]  /*34a90*/  STL [R1+0x12e4], R20 ;  /* 0x0012e41401007387 */ /* 0x0001e40000100800 */
[----:B0-----:R-:W-:-:S02]  /*34aa0*/  LEA.HI.X.SX32 R20, R6, R9, 0x1, P1 ;  /* 0x0000000906147211 */ /* 0x001fc400008f0eff */
[----:B------:R-:W4:Y:S01]  /*34ab0*/  LDL.LU R6, [R1+0x470] ;  /* 0x0004700001067983 */ /* 0x000f220000300800 */
[----:B-----5:R-:W-:-:S05]  /*34ac0*/  LEA R21, P2, R14, R24, 0x1 ;  /* 0x000000180e157211 */ /* 0x020fca00078408ff */
[----:B------:R0:W-:Y:S01]  /*34ad0*/  STL [R1+0x1320], R21 ;  /* 0x0013201501007387 */ /* 0x0001e20000100800 */
[----:B------:R1:W-:Y:S01]  /*34ae0*/  STL [R1+0x12ec], R20 ;  /* 0x0012ec1401007387 */ /* 0x0003e20000100800 */
[----:B0-----:R-:W-:Y:S02]  /*34af0*/  LEA R21, P1, R13, R24, 0x1 ;  /* 0x000000180d157211 */ /* 0x001fe400078208ff */
[-C--:B-1----:R-:W-:Y:S02]  /*34b00*/  LEA.HI.X.SX32 R20, R7, R9.reuse, 0x1, P0 ;  /* 0x0000000907147211 */ /* 0x082fe400000f0eff */
[----:B------:R-:W5:Y:S01]  /*34b10*/  LDL.LU R7, [R1+0x484] ;  /* 0x0004840001077983 */ /* 0x000f620000300800 */
[----:B------:R-:W-:Y:S02]  /*34b20*/  STL [R1+0x1328], R21 ;  /* 0x0013281501007387 */ /* 0x000fe40000100800 */
[----:B------:R0:W-:Y:S02]  /*34b30*/  STL [R1+0x12f4], R20 ;  /* 0x0012f41401007387 */ /* 0x0001e40000100800 */
[----:B0-----:R-:W-:-:S02]  /*34b40*/  LEA.HI.X.SX32 R20, R17, R9, 0x1, P6 ;  /* 0x0000000911147211 */ /* 0x001fc400030f0eff */
[----:B------:R-:W5:Y:S01]  /*34b50*/  LDL.LU R17, [R1+0x498] ;  /* 0x0004980001117983 */ /* 0x000f620000300800 */
[----:B------:R-:W-:-:S05]  /*34b60*/  LEA R21, P0, R28, R24, 0x1 ;  /* 0x000000181c157211 */ /* 0x000fca00078008ff */
[----:B------:R-:W-:Y:S01]  /*34b70*/  STL [R1+0x1330], R21 ;  /* 0x0013301501007387 */ /* 0x000fe20000100800 */
        /* <DEDUP_REMOVED lines=38> */
[----:B---3--:R-:W-:-:S05]  /*34de0*/  LEA R21, P6, R18, R24, 0x1 ;  /* 0x0000001812157211 */ /* 0x008fca00078c08ff */
[----:B------:R-:W-:Y:S01]  /*34df0*/  STL [R1+0x1370], R21 ;  /* 0x0013701501007387 */ /* 0x000fe20000100800 */
[----:B------:R0:W-:Y:S02]  /*34e00*/  STL [R1+0x133c], R20 ;  /* 0x00133c1401007387 */ /* 0x0001e40000100800 */
[-C--:B0-----:R-:W-:Y:S02]  /*34e10*/  LEA.HI.X.SX32 R20, R19, R9.reuse, 0x1, P4 ;  /* 0x0000000913147211 */ /* 0x081fe400020f0eff */
[----:B----4-:R-:W-:Y:S01]  /*34e20*/  LEA R21, P5, R6, R24, 0x1 ;  /* 0x0000001806157211 */ /* 0x010fe200078a08ff */
        /* <DEDUP_REMOVED lines=1862> */
[----:B------:R0:W-:Y:S01]  /*3c290*/  STL [R1+0x1ee4], R20 ;  /* 0x001ee41401007387 */ /* 0x0001e20000100800 */
[----:B------:R-:W-:-:S02]  /*3c2a0*/  LEA.HI.X.SX32 R19, R19, R9, 0x1, P1 ;  /* 0x0000000913137211 */ /* 0x000fc400008f0eff */
[----:B0-----:R-:W-:Y:S02]  /*3c2b0*/  LEA.HI.X.SX32 R20, R11, R9, 0x1, P2 ;  /* 0x000000090b147211 */ /* 0x001fe400010f0eff */
[----:B------:R-:W4:Y:S01]  /*3c2c0*/  LDL.LU R11, [R1+0x128] ;  /* 0x00012800010b7983 */ /* 0x000f220000300800 */
[----:B-----5:R-:W-:-:S05]  /*3c2d0*/  LEA R21, P3, R18, R24, 0x1 ;  /* 0x0000001812157211 */ /* 0x020fca00078608ff */
[----:B------:R0:W-:Y:S01]  /*3c2e0*/  STL [R1+0x1f20], R21 ;  /* 0x001f201501007387 */ /* 0x0001e20000100800 */
[----:B------:R1:W-:Y:S01]  /*3c2f0*/  STL [R1+0x1eec], R20 ;  /* 0x001eec1401007387 */ /* 0x0003e20000100800 */
[----:B0-----:R-:W-:Y:S02]  /*3c300*/  LEA R21, P2, R6, R24, 0x1 ;  /* 0x0000001806157211 */ /* 0x001fe400078408ff */
[----:B-1----:R-:W5:Y:S04]  /*3c310*/  LDL.LU R20, [R1+0x124] ;  /* 0x0001240001147983 */ /* 0x002f680000300800 */
[----:B------:R-:W-:Y:S01]  /*3c320*/  STL [R1+0x1f28], R21 ;  /* 0x001f281501007387 */ /* 0x000fe20000100800 */
        /* <DEDUP_REMOVED lines=11> */
[----:B0-----:R-:W-:Y:S02]  /*3c3e0*/  LEA R21, P6, R8, R24, 0x1 ;  /* 0x0000001808157211 */ /* 0x001fe400078c08ff */
[-C--:B-1----:R-:W-:Y:S02]  /*3c3f0*/  LEA.HI.X.SX32 R19, R29, R9.reuse, 0x1, P5 ;  /* 0x000000091d137211 */ /* 0x082fe400028f0eff */
[----:B------:R-:W5:Y:S01]  /*3c400*/  LDL.LU R29, [R1+0x118] ;  /* 0x00011800011d7983 */ /* 0x000f620000300800 */
[----:B------:R0:W-:Y:S02]  /*3c410*/  STL [R1+0x1f40], R21 ;  /* 0x001f401501007387 */ /* 0x0001e40000100800 */
[----:B------:R1:W-:Y:S01]  /*3c420*/  STL [R1+0x1f0c], R19 ;  /* 0x001f0c1301007387 */ /* 0x0003e20000100800 */
[----:B------:R-:W-:-:S02]  /*3c430*/  LEA.HI.X.SX32 R18, R18, R9, 0x1, P3 ;  /* 0x0000000912127211 */ /* 0x000fc400018f0eff */
[-C--:B0-----:R-:W-:Y:S02]  /*3c440*/  LEA R21, P5, R16, R24.reuse, 0x1 ;  /* 0x0000001810157211 */ /* 0x081fe400078a08ff */
[----:B-1----:R-:W-:Y:S02]  /*3c450*/  LEA.HI.X.SX32 R19, R5, R9, 0x1, P4 ;  /* 0x0000000905137211 */ /* 0x002fe400020f0eff */
[----:B------:R-:W5:Y:S01]  /*3c460*/  LDL.LU R5, [R1+0x114] ;  /* 0x0001140001057983 */ /* 0x000f620000300800 */
[----:B------:R0:W-:Y:S02]  /*3c470*/  STL [R1+0x1f48], R21 ;  /* 0x001f481501007387 */ /* 0x0001e40000100800 */
[----:B------:R1:W-:Y:S01]  /*3c480*/  STL [R1+0x1f14], R19 ;  /* 0x001f141301007387 */ /* 0x0003e20000100800 */
[-C--:B0-----:R-:W-:Y:S01]  /*3c490*/  LEA R21, P4, R15, R24.reuse, 0x1 ;  /* 0x000000180f157211 */ /* 0x081fe200078808ff */
[----:B-1----:R-:W5:Y:S04]  /*3c4a0*/  LDL.LU R19, [R1+0x110] ;  /* 0x0001100001137983 */ /* 0x002f680000300800 */
[----:B------:R0:W-:Y:S01]  /*3c4b0*/  STL [R1+0x1f50], R21 ;  /* 0x001f501501007387 */ /* 0x0001e20000100800 */
[----:B------:R1:W-:Y:S01]  /*3c4c0*/  STL [R1+0x1f1c], R18 ;  /* 0x001f1c1201007387 */ /* 0x0003e20000100800 */
[----:B0-----:R-:W-:-:S02]  /*3c4d0*/  LEA R21, P3, R14, R24, 0x1 ;  /* 0x000000180e157211 */ /* 0x001fc400078608ff */
[-C--:B-1----:R-:W-:Y:S02]  /*3c4e0*/  LEA.HI.X.SX32 R18, R6, R9.reuse, 0x1, P2 ;  /* 0x0000000906127211 */ /* 0x082fe400010f0eff */
[----:B------:R-:W5:Y:S01]  /*3c4f0*/  LDL.LU R6, [R1+0x10c] ;  /* 0x00010c0001067983 */ /* 0x000f620000300800 */
[----:B------:R-:W-:Y:S02]  /*3c500*/  STL [R1+0x1f58], R21 ;  /* 0x001f581501007387 */ /* 0x000fe40000100800 */
[----:B------:R0:W-:Y:S01]  /*3c510*/  STL [R1+0x1f24], R18 ;  /* 0x001f241201007387 */ /* 0x0001e20000100800 */
[-C--:B------:R-:W-:Y:S02]  /*3c520*/  LEA.HI.X.SX32 R17, R17, R9.reuse, 0x1, P0 ;  /* 0x0000000911117211 */ /* 0x080fe400000f0eff */
[----:B0-----:R-:W-:Y:S02]  /*3c530*/  LEA.HI.X.SX32 R18, R7, R9, 0x1, P1 ;  /* 0x0000000907127211 */ /* 0x001fe400008f0eff */
[----:B------:R-:W5:Y:S01]  /*3c540*/  LDL.LU R7, [R1+0x108] ;  /* 0x0001080001077983 */ /* 0x000f620000300800 */
[----:B--2---:R-:W-:-:S05]  /*3c550*/  LEA R21, P2, R13, R24, 0x1 ;  /* 0x000000180d157211 */ /* 0x004fca00078408ff */
[----:B------:R0:W-:Y:S01]  /*3c560*/  STL [R1+0x1f60], R21 ;  /* 0x001f601501007387 */ /* 0x0001e20000100800 */
[----:B------:R1:W-:Y:S01]  /*3c570*/  STL [R1+0x1f2c], R18 ;  /* 0x001f2c1201007387 */ /* 0x0003e20000100800 */
[----:B0-----:R-:W-:Y:S02]  /*3c580*/  LEA R21, P1, R28, R24, 0x1 ;  /* 0x000000181c157211 */ /* 0x001fe400078208ff */
[----:B-1----:R-:W2:Y:S04]  /*3c590*/  LDL.LU R18, [R1+0x104] ;  /* 0x0001040001127983 */ /* 0x002ea80000300800 */
[----:B------:R-:W-:Y:S01]  /*3c5a0*/  STL [R1+0x1f68], R21 ;  /* 0x001f681501007387 */ /* 0x000fe20000100800 */
[----:B------:R0:W-:Y:S02]  /*3c5b0*/  STL [R1+0x1f34], R17 ;  /* 0x001f341101007387 */ /* 0x0001e40000100800 */
[----:B0-----:R-:W-:-:S02]  /*3c5c0*/  LEA.HI.X.SX32 R17, R8, R9, 0x1, P6 ;  /* 0x0000000908117211 */ /* 0x001fc400030f0eff */
[----:B------:R-:W2:Y:S01]  /*3c5d0*/  LDL.LU R8, [R1+0x100] ;  /* 0x0001000001087983 */ /* 0x000ea20000300800 */
[----:B---3--:R-:W-:-:S05]  /*3c5e0*/  LEA R21, P0, R12, R24, 0x1 ;  /* 0x000000180c157211 */ /* 0x008fca00078008ff */
[----:B------:R-:W-:Y:S01]  /*3c5f0*/  STL [R1+0x1f70], R21 ;  /* 0x001f701501007387 */ /* 0x000fe20000100800 */
[----:B------:R0:W-:Y:S01]  /*3c600*/  STL [R1+0x1f3c], R17 ;  /* 0x001f3c1101007387 */ /* 0x0001e20000100800 */
[-C--:B------:R-:W-:Y:S02]  /*3c610*/  LEA.HI.X.SX32 R16, R16, R9.reuse, 0x1, P5 ;  /* 0x0000000910107211 */ /* 0x080fe400028f0eff */
[----:B0-----:R-:W3:Y:S01]  /*3c620*/  LDL.LU R17, [R1+0xfc] ;  /* 0x0000fc0001117983 */ /* 0x001ee20000300800 */
[----:B----4-:R-:W-:Y:S02]  /*3c630*/  LEA R21, P6, R11, R24, 0x1 ;  /* 0x000000180b157211 */ /* 0x010fe400078c08ff */
[----:B------:R-:W-:-:S03]  /*3c640*/  LEA.HI.X.SX32 R15, R15, R9, 0x1, P4 ;  /* 0x000000090f0f7211 */ /* 0x000fc600020f0eff */
[----:B------:R-:W-:Y:S01]  /*3c650*/  STL [R1+0x1f78], R21 ;  /* 0x001f781501007387 */ /* 0x000fe20000100800 */
[----:B------:R0:W-:Y:S01]  /*3c660*/  STL [R1+0x1f44], R16 ;  /* 0x001f441001007387 */ /* 0x0001e20000100800 */
[-C--:B------:R-:W-:Y:S02]  /*3c670*/  LEA.HI.X.SX32 R14, R14, R9.reuse, 0x1, P3 ;  /* 0x000000090e0e7211 */ /* 0x080fe400018f0eff */
[----:B0-----:R-:W4:Y:S01]  /*3c680*/  LDL.LU R16, [R1+0xf8] ;  /* 0x0000f80001107983 */ /* 0x001f220000300800 */
[----:B------:R-:W-:Y:S02]  /*3c690*/  LEA.HI.X.SX32 R22, R13, R9, 0x1, P2 ;  /* 0x000000090d167211 */ /* 0x000fe400010f0eff */
[----:B-----5:R-:W-:-:S05]  /*3c6a0*/  LEA R21, P5, R20, R24, 0x1 ;  /* 0x0000001814157211 */ /* 0x020fca00078a08ff */
[----:B------:R-:W-:Y:S01]  /*3c6b0*/  STL [R1+0x1f80], R21 ;  /* 0x001f801501007387 */ /* 0x000fe20000100800 */
[----:B------:R0:W-:Y:S03]  /*3c6c0*/  STL [R1+0x1f4c], R15 ;  /* 0x001f4c0f01007387 */ /* 0x0001e60000100800 */
[----:B0-----:R-:W5:Y:S01]  /*3c6d0*/  LDL.LU R15, [R1+0xf4] ;  /* 0x0000f400010f7983 */ /* 0x001f620000300800 */
[----:B------:R-:W-:-:S05]  /*3c6e0*/  LEA R21, P4, R10, R24, 0x1 ;  /* 0x000000180a157211 */ /* 0x000fca00078808ff */
[----:B------:R-:W-:Y:S01]  /*3c6f0*/  STL [R1+0x1f88], R21 ;  /* 0x001f881501007387 */ /* 0x000fe20000100800 */
[----:B------:R0:W-:Y:S03]  /*3c700*/  STL [R1+0x1f54], R14 ;  /* 0x001f540e01007387 */ /* 0x0001e60000100800 */
[----:B0-----:R-:W5:Y:S01]  /*3c710*/  LDL.LU R14, [R1+0xf0] ;  /* 0x0000f000010e7983 */ /* 0x001f620000300800 */
[----:B------:R-:W-:-:S05]  /*3c720*/  LEA R21, P3, R27, R24, 0x1 ;  /* 0x000000181b157211 */ /* 0x000fca00078608ff */
[----:B------:R-:W-:Y:S01]  /*3c730*/  STL [R1+0x1f90], R21 ;  /* 0x001f901501007387 */ /* 0x000fe20000100800 */
[----:B------:R-:W5:Y:S02]  /*3c740*/  LDL.LU R13, [R1+0xec] ;  /* 0x0000ec00010d7983 */ /* 0x000f640000300800 */
[----:B------:R0:W-:Y:S02]  /*3c750*/  STL [R1+0x1f5c], R22 ;  /* 0x001f5c1601007387 */ /* 0x0001e40000100800 */
[----:B0-----:R-:W-:Y:S02]  /*3c760*/  LEA.HI.X.SX32 R22, R28, R9, 0x1, P1 ;  /* 0x000000091c167211 */ /* 0x001fe400008f0eff */
[----:B------:R-:W-:-:S05]  /*3c770*/  LEA R21, P2, R29, R24, 0x1 ;  /* 0x000000181d157211 */ /* 0x000fca00078408ff */
[----:B------:R0:W-:Y:S01]  /*3c780*/  STL [R1+0x1f98], R21 ;  /* 0x001f981501007387 */ /* 0x0001e20000100800 */
[----:B------:R-:W5:Y:S02]  /*3c790*/  LDL.LU R28, [R1+0xe8] ;  /* 0x0000e800011c7983 */ /* 0x000f640000300800 */
[----:B------:R1:W-:Y:S01]  /*3c7a0*/  STL [R1+0x1f64], R22 ;  /* 0x001f641601007387 */ /* 0x0003e20000100800 */
[----:B0-----:R-:W-:Y:S02]  /*3c7b0*/  LEA R21, P1, R5, R24, 0x1 ;  /* 0x0000001805157211 */ /* 0x001fe400078208ff */
[----:B-1----:R-:W-:-:S03]  /*3c7c0*/  LEA.HI.X.SX32 R22, R12, R9, 0x1, P0 ;  /* 0x000000090c167211 */ /* 0x002fc600000f0eff */
        /* <DEDUP_REMOVED lines=8> */
[-C--:B0-----:R-:W-:Y:S02]  /*3c850*/  LEA R21, P6, R6, R24.reuse, 0x1 ;  /* 0x0000001806157211 */ /* 0x081fe400078c08ff */
[-C--:B-1----:R-:W-:Y:S01]  /*3c860*/  LEA.HI.X.SX32 R22, R20, R9.reuse, 0x1, P5 ;  /* 0x0000000914167211 */ /* 0x082fe200028f0eff */
[----:B------:R-:W-:Y:S02]  /*3c870*/  LEA.HI.X.SX32 R20, R10, R9, 0x1, P4 ;  /* 0x000000090a147211 */ /* 0x000fe400020f0eff */
[----:B------:R0:W-:Y:S02]  /*3c880*/  STL [R1+0x1fb0], R21 ;  /* 0x001fb01501007387 */ /* 0x0001e40000100800 */
[----:B------:R-:W-:Y:S02]  /*3c890*/  STL [R1+0x1f7c], R22 ;  /* 0x001f7c1601007387 */ /* 0x000fe40000100800 */
[----:B------:R-:W5:Y:S01]  /*3c8a0*/  LDL.LU R10, [R1+0xdc] ;  /* 0x0000dc00010a7983 */ /* 0x000f620000300800 */
[----:B0-----:R-:W-:-:S05]  /*3c8b0*/  LEA R21, P5, R7, R24, 0x1 ;  /* 0x0000001807157211 */ /* 0x001fca00078a08ff */
[----:B------:R-:W-:Y:S01]  /*3c8c0*/  STL [R1+0x1fb8], R21 ;  /* 0x001fb81501007387 */ /* 0x000fe20000100800 */
[----:B------:R0:W-:Y:S02]  /*3c8d0*/  STL [R1+0x1f84], R20 ;  /* 0x001f841401007387 */ /* 0x0001e40000100800 */
[----:B0-----:R-:W-:Y:S02]  /*3c8e0*/  LEA.HI.X.SX32 R20, R27, R9, 0x1, P3 ;  /* 0x000000091b147211 */ /* 0x001fe400018f0eff */
[----:B------:R-:W5:Y:S01]  /*3c8f0*/  LDL.LU R27, [R1+0xd8] ;  /* 0x0000d800011b7983 */ /* 0x000f620000300800 */
[----:B--2---:R-:W-:-:S05]  /*3c900*/  LEA R21, P4, R18, R24, 0x1 ;  /* 0x0000001812157211 */ /* 0x004fca00078808ff */
[----:B------:R-:W-:Y:S01]  /*3c910*/  STL [R1+0x1fc0], R21 ;  /* 0x001fc01501007387 */ /* 0x000fe20000100800 */
[----:B------:R0:W-:Y:S02]  /*3c920*/  STL [R1+0x1f8c], R20 ;  /* 0x001f8c1401007387 */ /* 0x0001e40000100800 */
[-C--:B0-----:R-:W-:Y:S02]  /*3c930*/  LEA.HI.X.SX32 R20, R29, R9.reuse, 0x1, P2 ;  /* 0x000000091d147211 */ /* 0x081fe400010f0eff */
[----:B------:R-:W-:Y:S01]  /*3c940*/  LEA R21, P3, R8, R24, 0x1 ;  /* 0x0000001808157211 */ /* 0x000fe200078608ff */
[----:B------:R-:W2:Y:S04]  /*3c950*/  LDL.LU R29, [R1+0xd4] ;  /* 0x0000d400011d7983 */ /* 0x000ea80000300800 */
[----:B------:R-:W-:Y:S01]  /*3c960*/  STL [R1+0x1fc8], R21 ;  /* 0x001fc81501007387 */ /* 0x000fe20000100800 */
[----:B------:R0:W-:Y:S02]  /*3c970*/  STL [R1+0x1f94], R20 ;  /* 0x001f941401007387 */ /* 0x0001e40000100800 */
[----:B0-----:R-:W-:-:S02]  /*3c980*/  LEA.HI.X.SX32 R20, R5, R9, 0x1, P1 ;  /* 0x0000000905147211 */ /* 0x001fc400008f0eff */
[----:B------:R-:W2:Y:S01]  /*3c990*/  LDL.LU R5, [R1+0xd0] ;  /* 0x0000d00001057983 */ /* 0x000ea20000300800 */
[----:B---3--:R-:W-:-:S05]  /*3c9a0*/  LEA R21, P2, R17, R24, 0x1 ;  /* 0x0000001811157211 */ /* 0x008fca00078408ff */
[----:B------:R-:W-:Y:S01]  /*3c9b0*/  STL [R1+0x1fd0], R21 ;  /* 0x001fd01501007387 */ /* 0x000fe20000100800 */
[----:B------:R0:W-:Y:S01]  /*3c9c0*/  STL [R1+0x1f9c], R20 ;  /* 0x001f9c1401007387 */ /* 0x0001e20000100800 */
[----:B------:R-:W-:Y:S02]  /*3c9d0*/  LEA.HI.X.SX32 R19, R19, R9, 0x1, P0 ;  /* 0x0000000913137211 */ /* 0x000fe400000f0eff */
[----:B0-----:R-:W3:Y:S01]  /*3c9e0*/  LDL.LU R20, [R1+0xcc] ;  /* 0x0000cc0001147983 */ /* 0x001ee20000300800 */
[----:B----4-:R-:W-:-:S05]  /*3c9f0*/  LEA R21, P1, R16, R24, 0x1 ;  /* 0x0000001810157211 */ /* 0x010fca00078208ff */
[----:B------:R0:W-:Y:S01]  /*3ca00*/  STL [R1+0x1fd8], R21 ;  /* 0x001fd81501007387 */ /* 0x0001e20000100800 */
[----:B------:R1:W-:Y:S01]  /*3ca10*/  STL [R1+0x1fa4], R19 ;  /* 0x001fa41301007387 */ /* 0x0003e20000100800 */
[----:B0-----:R-:W-:Y:S02]  /*3ca20*/  LEA.HI.X.SX32 R21, R6, R9, 0x1, P6 ;  /* 0x0000000906157211 */ /* 0x001fe400030f0eff */
[----:B-----5:R-:W-:-:S05]  /*3ca30*/  LEA R22, P0, R15, R24, 0x1 ;  /* 0x000000180f167211 */ /* 0x020fca00078008ff */
[----:B------:R-:W-:Y:S01]  /*3ca40*/  STL [R1+0x1fe0], R22 ;  /* 0x001fe01601007387 */ /* 0x000fe20000100800 */
[----:B------:R-:W4:Y:S02]  /*3ca50*/  LDL.LU R6, [R1+0xc8] ;  /* 0x0000c80001067983 */ /* 0x000f240000300800 */
[----:B------:R0:W-:Y:S01]  /*3ca60*/  STL [R1+0x1fac], R21 ;  /* 0x001fac1501007387 */ /* 0x0001e20000100800 */
[----:B-1----:R-:W-:Y:S02]  /*3ca70*/  LEA R19, P6, R14, R24, 0x1 ;  /* 0x000000180e137211 */ /* 0x002fe400078c08ff */
[----:B0-----:R-:W-:-:S03]  /*3ca80*/  LEA.HI.X.SX32 R21, R7, R9, 0x1, P5 ;  /* 0x0000000907157211 */ /* 0x001fc600028f0eff */
[----:B------:R0:W-:Y:S01]  /*3ca90*/  STL [R1+0x1fe8], R19 ;  /* 0x001fe81301007387 */ /* 0x0001e20000100800 */
[----:B------:R-:W5:Y:S03]  /*3caa0*/  LDL.LU R7, [R1+0xc4] ;  /* 0x0000c40001077983 */ /* 0x000f660000300800 */
[----:B------:R-:W-:Y:S01]  /*3cab0*/  STL [R1+0x1fb4], R21 ;  /* 0x001fb41501007387 */ /* 0x000fe20000100800 */
[----:B0-----:R-:W-:-:S05]  /*3cac0*/  LEA R19, P5, R13, R24, 0x1 ;  /* 0x000000180d137211 */ /* 0x001fca00078a08ff */
[----:B------:R0:W-:Y:S04]  /*3cad0*/  STL [R1+0x1ff0], R19 ;  /* 0x001ff01301007387 */ /* 0x0001e80000100800 */
[----:B0-----:R-:W5:Y:S01]  /*3cae0*/  LDL.LU R19, [R1+0xc0] ;  /* 0x0000c00001137983 */ /* 0x001f620000300800 */
[----:B------:R-:W-:Y:S01]  /*3caf0*/  LEA.HI.X.SX32 R21, R18, R9, 0x1, P4 ;  /* 0x0000000912157211 */ /* 0x000fe200020f0eff */
[----:B------:R-:W-:-:S04]  /*3cb00*/  LEA R18, P4, R28, R24, 0x1 ;  /* 0x000000181c127211 */ /* 0x000fc800078808ff */
[----:B------:R0:W-:Y:S01]  /*3cb10*/  STL [R1+0x1fbc], R21 ;  /* 0x001fbc1501007387 */ /* 0x0001e20000100800 */
[----:B------:R1:W-:Y:S01]  /*3cb20*/  STL [R1+0x1ff8], R18 ;  /* 0x001ff81201007387 */ /* 0x0003e20000100800 */
[-C--:B0-----:R-:W-:Y:S01]  /*3cb30*/  LEA.HI.X.SX32 R21, R8, R9.reuse, 0x1, P3 ;  /* 0x0000000908157211 */ /* 0x081fe200018f0eff */
[-C--:B-1----:R-:W-:Y:S01]  /*3cb40*/  LEA R18, P3, R12, R24.reuse, 0x1 ;  /* 0x000000180c127211 */ /* 0x082fe200078608ff */
[----:B------:R-:W5:Y:S03]  /*3cb50*/  LDL.LU R8, [R1+0xbc] ;  /* 0x0000bc0001087983 */ /* 0x000f660000300800 */
[----:B------:R0:W-:Y:S01]  /*3cb60*/  STL [R1+0x1fc4], R21 ;  /* 0x001fc41501007387 */ /* 0x0001e20000100800 */
[----:B------:R1:W-:Y:S01]  /*3cb70*/  STL [R1+0x2000], R18 ;  /* 0x0020001201007387 */ /* 0x0003e20000100800 */
[-C--:B------:R-:W-:Y:S02]  /*3cb80*/  LEA.HI.X.SX32 R16, R16, R9.reuse, 0x1, P1 ;  /* 0x0000000910107211 */ /* 0x080fe400008f0eff */
[-C--:B0-----:R-:W-:Y:S01]  /*3cb90*/  LEA.HI.X.SX32 R21, R17, R9.reuse, 0x1, P2 ;  /* 0x0000000911157211 */ /* 0x081fe200010f0eff */
[----:B------:R-:W-:Y:S01]  /*3cba0*/  LEA R17, P2, R11, R24, 0x1 ;  /* 0x000000180b117211 */ /* 0x000fe200078408ff */
[----:B-1----:R-:W5:Y:S03]  /*3cbb0*/  LDL.LU R18, [R1+0xb8] ;  /* 0x0000b80001127983 */ /* 0x002f660000300800 */
[----:B------:R-:W-:Y:S02]  /*3cbc0*/  STL [R1+0x1fcc], R21 ;  /* 0x001fcc1501007387 */ /* 0x000fe40000100800 */
[----:B------:R0:W-:Y:S01]  /*3cbd0*/  STL [R1+0x2008], R17 ;  /* 0x0020081101007387 */ /* 0x0001e20000100800 */
[----:B------:R-:W-:-:S02]  /*3cbe0*/  LEA.HI.X.SX32 R15, R15, R9, 0x1, P0 ;  /* 0x000000090f0f7211 */ /* 0x000fc400000f0eff */
[----:B------:R-:W-:Y:S01]  /*3cbf0*/  LEA.HI.X.SX32 R14, R14, R9, 0x1, P6 ;  /* 0x000000090e0e7211 */ /* 0x000fe200030f0eff */
[----:B0-----:R-:W5:Y:S01]  /*3cc00*/  LDL.LU R17, [R1+0xb4] ;  /* 0x0000b40001117983 */ /* 0x001f620000300800 */
[-C--:B------:R-:W-:Y:S01]  /*3cc10*/  LEA R21, P1, R10, R24.reuse, 0x1 ;  /* 0x000000180a157211 */ /* 0x080fe200078208ff */
[----:B------:R0:W-:Y:S02]  /*3cc20*/  STL [R1+0x1fd4], R16 ;  /* 0x001fd41001007387 */ /* 0x0001e40000100800 */
[----:B0-----:R-:W5:Y:S02]  /*3cc30*/  LDL.LU R16, [R1+0xb0] ;  /* 0x0000b00001107983 */ /* 0x001f640000300800 */
[----:B------:R-:W-:Y:S02]  /*3cc40*/  STL [R1+0x2010], R21 ;  /* 0x0020101501007387 */ /* 0x000fe40000100800 */
[----:B------:R0:W-:Y:S02]  /*3cc50*/  STL [R1+0x1fdc], R15 ;  /* 0x001fdc0f01007387 */ /* 0x0001e40000100800 */
[----:B0-----:R-:W5:Y:S01]  /*3cc60*/  LDL.LU R15, [R1+0xac] ;  /* 0x0000ac00010f7983 */ /* 0x001f620000300800 */
[----:B------:R-:W-:-:S05]  /*3cc70*/  LEA R21, P0, R27, R24, 0x1 ;  /* 0x000000181b157211 */ /* 0x000fca00078008ff */
[----:B------:R-:W-:Y:S01]  /*3cc80*/  STL [R1+0x2018], R21 ;  /* 0x0020181501007387 */ /* 0x000fe20000100800 */
[----:B------:R0:W-:Y:S03]  /*3cc90*/  STL [R1+0x1fe4], R14 ;  /* 0x001fe40e01007387 */ /* 0x0001e60000100800 */
[----:B0-----:R-:W5:Y:S01]  /*3cca0*/  LDL.LU R14, [R1+0xa8] ;  /* 0x0000a800010e7983 */ /* 0x001f620000300800 */
[----:B------:R-:W-:Y:S02]  /*3ccb0*/  LEA.HI.X.SX32 R21, R13, R9, 0x1, P5 ;  /* 0x000000090d157211 */ /* 0x000fe400028f0eff */
[----:B--2---:R-:W-:-:S05]  /*3ccc0*/  LEA R22, P6, R29, R24, 0x1 ;  /* 0x000000181d167211 */ /* 0x004fca00078c08ff */
[----:B------:R0:W-:Y:S01]  /*3ccd0*/  STL [R1+0x2020], R22 ;  /* 0x0020201601007387 */ /* 0x0001e20000100800 */
[----:B------:R-:W2:Y:S02]  /*3cce0*/  LDL.LU R13, [R1+0xa4] ;  /* 0x0000a400010d7983 */ /* 0x000ea40000300800 */
[----:B------:R1:W-:Y:S01]  /*3ccf0*/  STL [R1+0x1fec], R21 ;  /* 0x001fec1501007387 */ /* 0x0003e20000100800 */
[----:B0-----:R-:W-:Y:S02]  /*3cd00*/  LEA R22, P5, R5, R24, 0x1 ;  /* 0x0000001805167211 */ /* 0x001fe400078a08ff */
[----:B-1----:R-:W-:-:S03]  /*3cd10*/  LEA.HI.X.SX32 R21, R28, R9, 0x1, P4 ;  /* 0x000000091c157211 */ /* 0x002fc600020f0eff */
[----:B------:R-:W-:Y:S01]  /*3cd20*/  STL [R1+0x2028], R22 ;  /* 0x0020281601007387 */ /* 0x000fe20000100800 */
[----:B------:R-:W2:Y:S02]  /*3cd30*/  LDL.LU R28, [R1+0xa0] ;  /* 0x0000a000011c7983 */ /* 0x000ea40000300800 */
[----:B------:R0:W-:Y:S02]  /*3cd40*/  STL [R1+0x1ff4], R21 ;  /* 0x001ff41501007387 */ /* 0x0001e40000100800 */
[----:B0-----:R-:W-:Y:S02]  /*3cd50*/  LEA.HI.X.SX32 R21, R12, R9, 0x1, P3 ;  /* 0x000000090c157211 */ /* 0x001fe400018f0eff */
[----:B---3--:R-:W-:-:S05]  /*3cd60*/  LEA R22, P4, R20, R24, 0x1 ;  /* 0x0000001814167211 */ /* 0x008fca00078808ff */
[----:B------:R-:W-:Y:S01]  /*3cd70*/  STL [R1+0x2030], R22 ;  /* 0x0020301601007387 */ /* 0x000fe20000100800 */
[----:B------:R-:W3:Y:S02]  /*3cd80*/  LDL.LU R12, [R1+0x9c] ;  /* 0x00009c00010c7983 */ /* 0x000ee40000300800 */
[----:B------:R0:W-:Y:S02]  /*3cd90*/  STL [R1+0x1ffc], R21 ;  /* 0x001ffc1501007387 */ /* 0x0001e40000100800 */
[----:B0-----:R-:W-:Y:S02]  /*3cda0*/  LEA.HI.X.SX32 R21, R11, R9, 0x1, P2 ;  /* 0x000000090b157211 */ /* 0x001fe400010f0eff */
[----:B------:R-:W3:Y:S01]  /*3cdb0*/  LDL.LU R11, [R1+0x98] ;  /* 0x00009800010b7983 */ /* 0x000ee20000300800 */
[----:B----4-:R-:W-:-:S05]  /*3cdc0*/  LEA R22, P3, R6, R24, 0x1 ;  /* 0x0000001806167211 */ /* 0x010fca00078608ff */
[----:B------:R-:W-:Y:S01]  /*3cdd0*/  STL [R1+0x2038], R22 ;  /* 0x0020381601007387 */ /* 0x000fe20000100800 */
[----:B------:R0:W-:Y:S02]  /*3cde0*/  STL [R1+0x2004], R21 ;  /* 0x0020041501007387 */ /* 0x0001e40000100800 */
[-C--:B0-----:R-:W-:Y:S02]  /*3cdf0*/  LEA.HI.X.SX32 R21, R10, R9.reuse, 0x1, P1 ;  /* 0x000000090a157211 */ /* 0x081fe400008f0eff */
[----:B-----5:R-:W-:Y:S01]  /*3ce00*/  LEA R22, P2, R7, R24, 0x1 ;  /* 0x0000001807167211 */ /* 0x020fe200078408ff */
[----:B------:R-:W4:Y:S04]  /*3ce10*/  LDL.LU R10, [R1+0x94] ;  /* 0x00009400010a7983 */ /* 0x000f280000300800 */
        /* <DEDUP_REMOVED lines=12> */
[----:B------:R-:W-:Y:S02]  /*3cee0*/  LEA R23, P6, R18, R24, 0x1 ;  /* 0x0000001812177211 */ /* 0x000fe400078c08ff */
[----:B0-----:R-:W-:-:S03]  /*3cef0*/  LEA.HI.X.SX32 R22, R5, R9, 0x1, P5 ;  /* 0x0000000905167211 */ /* 0x001fc600028f0eff */
[----:B------:R-:W-:Y:S01]  /*3cf00*/  STL [R1+0x2058], R23 ;  /* 0x0020581701007387 */ /* 0x000fe20000100800 */
[----:B------:R-:W5:Y:S03]  /*3cf10*/  LDL.LU R5, [R1+0x88] ;  /* 0x0000880001057983 */ /* 0x000f660000300800 */
[----:B------:R0:W-:Y:S01]  /*3cf20*/  STL [R1+0x2024], R22 ;  /* 0x0020241601007387 */ /* 0x0001e20000100800 */
[----:B-1----:R-:W-:Y:S02]  /*3cf30*/  LEA R21, P5, R17, R24, 0x1 ;  /* 0x0000001811157211 */ /* 0x002fe400078a08ff */
[----:B0-----:R-:W-:-:S03]  /*3cf40*/  LEA.HI.X.SX32 R22, R20, R9, 0x1, P4 ;  /* 0x0000000914167211 */ /* 0x001fc600020f0eff */
[----:B------:R0:W-:Y:S01]  /*3cf50*/  STL [R1+0x2060], R21 ;  /* 0x0020601501007387 */ /* 0x0001e20000100800 */
[----:B------:R-:W-:-:S03]  /*3cf60*/  LEA.HI.X.SX32 R20, R6, R9, 0x1, P3 ;  /* 0x0000000906147211 */ /* 0x000fc600018f0eff */
[----:B------:R1:W-:Y:S01]  /*3cf70*/  STL [R1+0x202c], R22 ;  /* 0x00202c1601007387 */ /* 0x0003e20000100800 */
[----:B------:R-:W5:Y:S01]  /*3cf80*/  LDL.LU R6, [R1+0x84] ;  /* 0x0000840001067983 */ /* 0x000f620000300800 */
[----:B0-----:R-:W-:-:S05]  /*3cf90*/  LEA R21, P4, R16, R24, 0x1 ;  /* 0x0000001810157211 */ /* 0x001fca00078808ff */
[----:B------:R0:W-:Y:S01]  /*3cfa0*/  STL [R1+0x2068], R21 ;  /* 0x0020681501007387 */ /* 0x0001e20000100800 */
[----:B-1----:R-:W-:-:S03]  /*3cfb0*/  LEA R22, P3, R15, R24, 0x1 ;  /* 0x000000180f167211 */ /* 0x002fc600078608ff */
[----:B------:R1:W-:Y:S01]  /*3cfc0*/  STL [R1+0x2034], R20 ;  /* 0x0020341401007387 */ /* 0x0003e20000100800 */
        /* <DEDUP_REMOVED lines=8> */
[----:B------:R-:W-:Y:S01]  /*3d050*/  STL [R1+0x2044], R21 ;  /* 0x0020441501007387 */ /* 0x000fe20000100800 */
[----:B------:R-:W5:Y:S01]  /*3d060*/  LDL.LU R8, [R1+0x7c] ;  /* 0x00007c0001087983 */ /* 0x000f620000300800 */
[----:B--2---:R-:W-:-:S05]  /*3d070*/  LEA R20, P1, R13, R24, 0x1 ;  /* 0x000000180d147211 */ /* 0x004fca00078208ff */
[----:B------:R0:W-:Y:S01]  /*3d080*/  STL [R1+0x2080], R20 ;  /* 0x0020801401007387 */ /* 0x0001e20000100800 */
[----:B------:R1:W-:Y:S01]  /*3d090*/  STL [R1+0x204c], R19 ;  /* 0x00204c1301007387 */ /* 0x0003e20000100800 */
[----:B0-----:R-:W-:Y:S02]  /*3d0a0*/  LEA R20, P0, R28, R24, 0x1 ;  /* 0x000000181c147211 */ /* 0x001fe400078008ff */
[----:B-1----:R-:W-:-:S03]  /*3d0b0*/  LEA.HI.X.SX32 R19, R18, R9, 0x1, P6 ;  /* 0x0000000912137211 */ /* 0x002fc600030f0eff */
[----:B------:R-:W-:Y:S01]  /*3d0c0*/  STL [R1+0x2088], R20 ;  /* 0x0020881401007387 */ /* 0x000fe20000100800 */
[----:B------:R-:W2:Y:S02]  /*3d0d0*/  LDL.LU R26, [R1+0x78] ;  /* 0x00007800011a7983 */ /* 0x000ea40000300800 */
[----:B------:R0:W-:Y:S02]  /*3d0e0*/  STL [R1+0x2054], R19 ;  /* 0x0020541301007387 */ /* 0x0001e40000100800 */
[-C--:B0-----:R-:W-:Y:S02]  /*3d0f0*/  LEA.HI.X.SX32 R19, R17, R9.reuse, 0x1, P5 ;  /* 0x0000000911137211 */ /* 0x081fe400028f0eff */
[----:B---3--:R-:W-:Y:S01]  /*3d100*/  LEA R18, P6, R12, R24, 0x1 ;  /* 0x000000180c127211 */ /* 0x008fe200078c08ff */
[----:B------:R-:W-:-:S04]  /*3d110*/  LEA.HI.X.SX32 R17, R16, R9, 0x1, P4 ;  /* 0x0000000910117211 */ /* 0x000fc800020f0eff */
[----:B------:R0:W-:Y:S01]  /*3d120*/  STL [R1+0x2090], R18 ;  /* 0x0020901201007387 */ /* 0x0001e20000100800 */
[----:B------:R-:W-:Y:S02]  /*3d130*/  STL [R1+0x205c], R19 ;  /* 0x00205c1301007387 */ /* 0x000fe40000100800 */
[----:B------:R-:W3:Y:S01]  /*3d140*/  LDL.LU R23, [R1+0x74] ;  /* 0x0000740001177983 */ /* 0x000ee20000300800 */
[----:B0-----:R-:W-:Y:S02]  /*3d150*/  LEA R18, P5, R11, R24, 0x1 ;  /* 0x000000180b127211 */ /* 0x001fe400078a08ff */
[----:B------:R-:W-:-:S03]  /*3d160*/  LEA.HI.X.SX32 R15, R15, R9, 0x1, P3 ;  /* 0x000000090f0f7211 */ /* 0x000fc600018f0eff */
[----:B------:R-:W-:Y:S01]  /*3d170*/  STL [R1+0x2098], R18 ;  /* 0x0020981201007387 */ /* 0x000fe20000100800 */
[----:B------:R-:W-:Y:S02]  /*3d180*/  STL [R1+0x2064], R17 ;  /* 0x0020641101007387 */ /* 0x000fe40000100800 */
[----:B------:R-:W3:Y:S01]  /*3d190*/  LDL.LU R22, [R1+0x70] ;  /* 0x0000700001167983 */ /* 0x000ee20000300800 */
[----:B------:R-:W-:Y:S02]  /*3d1a0*/  LEA.HI.X.SX32 R13, R13, R9, 0x1, P1 ;  /* 0x000000090d0d7211 */ /* 0x000fe400008f0eff */
[----:B----4-:R-:W-:-:S05]  /*3d1b0*/  LEA R16, P4, R10, R24, 0x1 ;  /* 0x000000180a107211 */ /* 0x010fca00078808ff */
[----:B------:R-:W-:Y:S01]  /*3d1c0*/  STL [R1+0x20a0], R16 ;  /* 0x0020a01001007387 */ /* 0x000fe20000100800 */
[----:B------:R0:W-:Y:S02]  /*3d1d0*/  STL [R1+0x206c], R15 ;  /* 0x00206c0f01007387 */ /* 0x0001e40000100800 */
[----:B------:R-:W4:Y:S01]  /*3d1e0*/  LDL.LU R21, [R1+0x6c] ;  /* 0x00006c0001157983 */ /* 0x000f220000300800 */
[----:B0-----:R-:W-:Y:S02]  /*3d1f0*/  LEA.HI.X.SX32 R15, R14, R9, 0x1, P2 ;  /* 0x000000090e0f7211 */ /* 0x001fe400010f0eff */
[----:B-----5:R-:W-:-:S05]  /*3d200*/  LEA R16, P3, R27, R24, 0x1 ;  /* 0x000000181b107211 */ /* 0x020fca00078608ff */
[----:B------:R-:W-:Y:S01]  /*3d210*/  STL [R1+0x20a8], R16 ;  /* 0x0020a81001007387 */ /* 0x000fe20000100800 */
[----:B------:R-:W-:Y:S02]  /*3d220*/  STL [R1+0x2074], R15 ;  /* 0x0020740f01007387 */ /* 0x000fe40000100800 */
[----:B------:R-:W5:Y:S01]  /*3d230*/  LDL.LU R20, [R1+0x68] ;  /* 0x0000680001147983 */ /* 0x000f620000300800 */
[----:B------:R-:W-:-:S05]  /*3d240*/  LEA R14, P2, R29, R24, 0x1 ;  /* 0x000000181d0e7211 */ /* 0x000fca00078408ff */
[----:B------:R-:W-:Y:S01]  /*3d250*/  STL [R1+0x20b0], R14 ;  /* 0x0020b00e01007387 */ /* 0x000fe20000100800 */
[----:B------:R-:W5:Y:S02]  /*3d260*/  LDL.LU R19, [R1+0x64] ;  /* 0x0000640001137983 */ /* 0x000f640000300800 */
[----:B------:R0:W-:Y:S02]  /*3d270*/  STL [R1+0x207c], R13 ;  /* 0x00207c0d01007387 */ /* 0x0001e40000100800 */
[----:B------:R-:W5:Y:S01]  /*3d280*/  LDL.LU R18, [R1+0x60] ;  /* 0x0000600001127983 */ /* 0x000f620000300800 */
[----:B0-----:R-:W-:Y:S02]  /*3d290*/  LEA.HI.X.SX32 R13, R28, R9, 0x1, P0 ;  /* 0x000000091c0d7211 */ /* 0x001fe400000f0eff */
[----:B------:R-:W-:-:S05]  /*3d2a0*/  LEA R14, P1, R5, R24, 0x1 ;  /* 0x00000018050e7211 */ /* 0x000fca00078208ff */
[----:B------:R0:W-:Y:S01]  /*3d2b0*/  STL [R1+0x20b8], R14 ;  /* 0x0020b80e01007387 */ /* 0x0001e20000100800 */
[----:B------:R-:W5:Y:S02]  /*3d2c0*/  LDL.LU R17, [R1+0x5c] ;  /* 0x00005c0001117983 */ /* 0x000f640000300800 */
[----:B------:R1:W-:Y:S02]  /*3d2d0*/  STL [R1+0x2084], R13 ;  /* 0x0020840d01007387 */ /* 0x0003e40000100800 */
[----:B------:R-:W5:Y:S01]  /*3d2e0*/  LDL.LU R28, [R1+0x58] ;  /* 0x00005800011c7983 */ /* 0x000f620000300800 */
[-C--:B------:R-:W-:Y:S02]  /*3d2f0*/  LEA.HI.X.SX32 R11, R11, R9.reuse, 0x1, P5 ;  /* 0x000000090b0b7211 */ /* 0x080fe400028f0eff */
[----:B0-----:R-:W-:Y:S02]  /*3d300*/  LEA R14, P0, R6, R24, 0x1 ;  /* 0x00000018060e7211 */ /* 0x001fe400078008ff */
[----:B-1----:R-:W-:-:S03]  /*3d310*/  LEA.HI.X.SX32 R13, R12, R9, 0x1, P6 ;  /* 0x000000090c0d7211 */ /* 0x002fc600030f0eff */
[----:B------:R0:W-:Y:S01]  /*3d320*/  STL [R1+0x20c0], R14 ;  /* 0x0020c00e01007387 */ /* 0x0001e20000100800 */
[----:B------:R-:W5:Y:S02]  /*3d330*/  LDL.LU R16, [R1+0x54] ;  /* 0x0000540001107983 */ /* 0x000f640000300800 */
[----:B------:R1:W-:Y:S02]  /*3d340*/  STL [R1+0x208c], R13 ;  /* 0x00208c0d01007387 */ /* 0x0003e40000100800 */
[----:B------:R-:W5:Y:S01]  /*3d350*/  LDL.LU R15, [R1+0x50] ;  /* 0x00005000010f7983 */ /* 0x000f620000300800 */
[----:B------:R-:W-:Y:S02]  /*3d360*/  LEA.HI.X.SX32 R27, R27, R9, 0x1, P3 ;  /* 0x000000091b1b7211 */ /* 0x000fe400018f0eff */
[----:B------:R-:W-:-:S05]  /*3d370*/  LEA R12, P6, R7, R24, 0x1 ;  /* 0x00000018070c7211 */ /* 0x000fca00078c08ff */
[----:B------:R-:W-:Y:S01]  /*3d380*/  STL [R1+0x20c8], R12 ;  /* 0x0020c80c01007387 */ /* 0x000fe20000100800 */
[----:B0-----:R-:W5:Y:S02]  /*3d390*/  LDL.LU R14, [R1+0x4c] ;  /* 0x00004c00010e7983 */ /* 0x001f640000300800 */
[----:B------:R0:W-:Y:S02]  /*3d3a0*/  STL [R1+0x2094], R11 ;  /* 0x0020940b01007387 */ /* 0x0001e40000100800 */
[----:B-1----:R-:W5:Y:S01]  /*3d3b0*/  LDL.LU R13, [R1+0x40] ;  /* 0x00004000010d7983 */ /* 0x002f620000300800 */
[----:B0-----:R-:W-:Y:S02]  /*3d3c0*/  LEA.HI.X.SX32 R11, R10, R9, 0x1, P4 ;  /* 0x000000090a0b7211 */ /* 0x001fe400020f0eff */
[----:B------:R-:W-:-:S05]  /*3d3d0*/  LEA R12, P5, R8, R24, 0x1 ;  /* 0x00000018080c7211 */ /* 0x000fca00078a08ff */
[----:B------:R0:W-:Y:S01]  /*3d3e0*/  STL [R1+0x20d0], R12 ;  /* 0x0020d00c01007387 */ /* 0x0001e20000100800 */
[----:B------:R-:W-:-:S03]  /*3d3f0*/  LEA.HI.X.SX32 R29, R29, R9, 0x1, P2 ;  /* 0x000000091d1d7211 */ /* 0x000fc600010f0eff */
[----:B0-----:R-:W5:Y:S01]  /*3d400*/  LDL.LU R12, [R1+0x30] ;  /* 0x00003000010c7983 */ /* 0x001f620000300800 */
[----:B------:R0:W-:Y:S03]  /*3d410*/  STL [R1+0x209c], R11 ;  /* 0x00209c0b01007387 */ /* 0x0001e60000100800 */
[----:B0-----:R-:W5:Y:S01]  /*3d420*/  LDL.LU R11, [R1+0x28] ;  /* 0x00002800010b7983 */ /* 0x001f620000300800 */
[----:B--2---:R-:W-:-:S05]  /*3d430*/  LEA R10, P4, R26, R24, 0x1 ;  /* 0x000000181a0a7211 */ /* 0x004fca00078808ff */
[----:B------:R0:W-:Y:S04]  /*3d440*/  STL [R1+0x20d8], R10 ;  /* 0x0020d80a01007387 */ /* 0x0001e80000100800 */
[----:B0-----:R-:W2:Y:S01]  /*3d450*/  LDL.LU R10, [R1+0x18] ;  /* 0x00001800010a7983 */ /* 0x001ea20000300800 */
[----:B------:R3:W-:Y:S02]  /*3d460*/  STL [R1+0x20a4], R27 ;  /* 0x0020a41b01007387 */ /* 0x0007e40000100800 */
[----:B---3--:R-:W-:-:S05]  /*3d470*/  LEA R27, P3, R23, R24, 0x1 ;  /* 0x00000018171b7211 */ /* 0x008fca00078608ff */
[----:B------:R0:W-:Y:S01]  /*3d480*/  STL [R1+0x20e0], R27 ;  /* 0x0020e01b01007387 */ /* 0x0001e20000100800 */
[----:B------:R-:W-:-:S03]  /*3d490*/  LEA.HI.X.SX32 R5, R5, R9, 0x1, P1 ;  /* 0x0000000905057211 */ /* 0x000fc600008f0eff */
[----:B0-----:R-:W3:Y:S01]  /*3d4a0*/  LDL.LU R27, [R1+0x10] ;  /* 0x00001000011b7983 */ /* 0x001ee20000300800 */
[----:B------:R0:W-:Y:S02]  /*3d4b0*/  STL [R1+0x20ac], R29 ;  /* 0x0020ac1d01007387 */ /* 0x0001e40000100800 */
[----:B0-----:R-:W-:-:S05]  /*3d4c0*/  LEA R29, P2, R22, R24, 0x1 ;  /* 0x00000018161d7211 */ /* 0x001fca00078408ff */
[----:B------:R0:W-:Y:S01]  /*3d4d0*/  STL [R1+0x20e8], R29 ;  /* 0x0020e81d01007387 */ /* 0x0001e20000100800 */
[----:B------:R-:W-:-:S03]  /*3d4e0*/  LEA.HI.X.SX32 R6, R6, R9, 0x1, P0 ;  /* 0x0000000906067211 */ /* 0x000fc600000f0eff */
[----:B0-----:R-:W3:Y:S01]  /*3d4f0*/  LDL.LU R29, [R1] ;  /* 0x00000000011d7983 */ /* 0x001ee20000300800 */
[----:B------:R4:W-:Y:S01]  /*3d500*/  STL [R1+0x20b4], R5 ;  /* 0x0020b40501007387 */ /* 0x0009e20000100800 */
[-C--:B------:R-:W-:Y:S02]  /*3d510*/  LEA.HI.X.SX32 R7, R7, R9.reuse, 0x1, P6 ;  /* 0x0000000907077211 */ /* 0x080fe400030f0eff */
[----:B------:R-:W-:Y:S02]  /*3d520*/  LEA.HI.X.SX32 R8, R8, R9, 0x1, P5 ;  /* 0x0000000908087211 */ /* 0x000fe400028f0eff */
[----:B----4-:R-:W-:-:S05]  /*3d530*/  LEA R5, P1, R21, R24, 0x1 ;  /* 0x0000001815057211 */ /* 0x010fca00078208ff */
[----:B------:R0:W-:Y:S04]  /*3d540*/  STL [R1+0x20f0], R5 ;  /* 0x0020f00501007387 */ /* 0x0001e80000100800 */
[----:B0-----:R-:W4:Y:S01]  /*3d550*/  LDL.LU R5, [R1+0x2ad4] ;  /* 0x002ad40001057983 */ /* 0x001f220000300800 */
[----:B------:R5:W-:Y:S02]  /*3d560*/  STL [R1+0x20bc], R6 ;  /* 0x0020bc0601007387 */ /* 0x000be40000100800 */
[----:B-----5:R-:W-:-:S05]  /*3d570*/  LEA R6, P0, R20, R24, 0x1 ;  /* 0x0000001814067211 */ /* 0x020fca00078008ff */
[----:B------:R0:W-:Y:S04]  /*3d580*/  STL [R1+0x20f8], R6 ;  /* 0x0020f80601007387 */ /* 0x0001e80000100800 */
[----:B0-----:R-:W5:Y:S01]  /*3d590*/  LDL.LU R6, [R1+0x2ad0] ;  /* 0x002ad00001067983 */ /* 0x001f620000300800 */
[----:B------:R0:W-:Y:S02]  /*3d5a0*/  STL [R1+0x20c4], R7 ;  /* 0x0020c40701007387 */ /* 0x0001e40000100800 */
[----:B0-----:R-:W-:-:S05]  /*3d5b0*/  LEA R7, P6, R19, R24, 0x1 ;  /* 0x0000001813077211 */ /* 0x001fca00078c08ff */
[----:B------:R0:W-:Y:S04]  /*3d5c0*/  STL [R1+0x2100], R7 ;  /* 0x0021000701007387 */ /* 0x0001e80000100800 */
[----:B0-----:R-:W4:Y:S01]  /*3d5d0*/  LDL.LU R7, [R1+0x2acc] ;  /* 0x002acc0001077983 */ /* 0x001f220000300800 */
[----:B------:R0:W-:Y:S02]  /*3d5e0*/  STL [R1+0x20cc], R8 ;  /* 0x0020cc0801007387 */ /* 0x0001e40000100800 */
[----:B0-----:R-:W-:-:S05]  /*3d5f0*/  LEA R8, P5, R18, R24, 0x1 ;  /* 0x0000001812087211 */ /* 0x001fca00078a08ff */
[----:B------:R0:W-:Y:S04]  /*3d600*/  STL [R1+0x2108], R8 ;  /* 0x0021080801007387 */ /* 0x0001e80000100800 */
[----:B0-----:R-:W5:Y:S01]  /*3d610*/  LDL.LU R8, [R1+0x2ac8] ;  /* 0x002ac80001087983 */ /* 0x001f620000300800 */
[-C--:B------:R-:W-:Y:S02]  /*3d620*/  LEA.HI.X.SX32 R26, R26, R9.reuse, 0x1, P4 ;  /* 0x000000091a1a7211 */ /* 0x080fe400020f0eff */
[----:B------:R-:W-:-:S03]  /*3d630*/  LEA.HI.X.SX32 R23, R23, R9, 0x1, P3 ;  /* 0x0000000917177211 */ /* 0x000fc600018f0eff */
[----:B------:R0:W-:Y:S02]  /*3d640*/  STL [R1+0x20d4], R26 ;  /* 0x0020d41a01007387 */ /* 0x0001e40000100800 */
[----:B0-----:R-:W-:-:S05]  /*3d650*/  LEA R26, P4, R17, R24, 0x1 ;  /* 0x00000018111a7211 */ /* 0x001fca00078808ff */
[----:B------:R0:W-:Y:S01]  /*3d660*/  STL [R1+0x2110], R26 ;  /* 0x0021101a01007387 */ /* 0x0001e20000100800 */
[----:B------:R1:W-:Y:S01]  /*3d670*/  STL [R1+0x20dc], R23 ;  /* 0x0020dc1701007387 */ /* 0x0003e20000100800 */
[----:B0-----:R-:W-:Y:S02]  /*3d680*/  LEA R26, P3, R28, R24, 0x1 ;  /* 0x000000181c1a7211 */ /* 0x001fe400078608ff */
[-C--:B-1----:R-:W-:Y:S01]  /*3d690*/  LEA.HI.X.SX32 R23, R22, R9.reuse, 0x1, P2 ;  /* 0x0000000916177211 */ /* 0x082fe200010f0eff */
[-C--:B------:R-:W-:Y:S02]  /*3d6a0*/  LEA.HI.X.SX32 R22, R21, R9.reuse, 0x1, P1 ;  /* 0x0000000915167211 */ /* 0x080fe400008f0eff */
[----:B------:R0:W-:Y:S02]  /*3d6b0*/  STL [R1+0x2118], R26 ;  /* 0x0021181a01007387 */ /* 0x0001e40000100800 */
[----:B------:R1:W-:Y:S01]  /*3d6c0*/  STL [R1+0x20e4], R23 ;  /* 0x0020e41701007387 */ /* 0x0003e20000100800 */
[----:B------:R-:W-:-:S02]  /*3d6d0*/  LEA.HI.X.SX32 R21, R20, R9, 0x1, P0 ;  /* 0x0000000914157211 */ /* 0x000fc400000f0eff */
[-C--:B0-----:R-:W-:Y:S02]  /*3d6e0*/  LEA R26, P2, R16, R24.reuse, 0x1 ;  /* 0x00000018101a7211 */ /* 0x081fe400078408ff */
[----:B-1----:R-:W-:Y:S01]  /*3d6f0*/  LEA R23, P1, R15, R24, 0x1 ;  /* 0x000000180f177211 */ /* 0x002fe200078208ff */
[-C--:B------:R-:W-:Y:S02]  /*3d700*/  LEA.HI.X.SX32 R20, R19, R9.reuse, 0x1, P6 ;  /* 0x0000000913147211 */ /* 0x080fe400030f0eff */
[----:B------:R-:W-:Y:S01]  /*3d710*/  STL [R1+0x2120], R26 ;  /* 0x0021201a01007387 */ /* 0x000fe20000100800 */
[----:B------:R0:W-:Y:S02]  /*3d720*/  STL [R1+0x20ec], R22 ;  /* 0x0020ec1601007387 */ /* 0x0001e40000100800 */
[----:B------:R-:W-:Y:S02]  /*3d730*/  STL [R1+0x2128], R23 ;  /* 0x0021281701007387 */ /* 0x000fe40000100800 */
[----:B------:R1:W-:Y:S01]  /*3d740*/  STL [R1+0x20f4], R21 ;  /* 0x0020f41501007387 */ /* 0x0003e20000100800 */
[----:B------:R-:W-:-:S02]  /*3d750*/  LEA.HI.X.SX32 R19, R18, R9, 0x1, P5 ;  /* 0x0000000912137211 */ /* 0x000fc400028f0eff */
[-C--:B0-----:R-:W-:Y:S02]  /*3d760*/  LEA R22, P0, R14, R24.reuse, 0x1 ;  /* 0x000000180e167211 */ /* 0x081fe400078008ff */
[----:B-1----:R-:W-:-:S03]  /*3d770*/  LEA R21, P6, R13, R24, 0x1 ;  /* 0x000000180d157211 */ /* 0x002fc600078c08ff */
[----:B------:R-:W-:Y:S01]  /*3d780*/  STL [R1+0x2130], R22 ;  /* 0x0021301601007387 */ /* 0x000fe20000100800 */
[----:B------:R0:W-:Y:S02]  /*3d790*/  STL [R1+0x20fc], R20 ;  /* 0x0020fc1401007387 */ /* 0x0001e40000100800 */
[----:B------:R-:W-:Y:S01]  /*3d7a0*/  STL [R1+0x2138], R21 ;  /* 0x0021381501007387 */ /* 0x000fe20000100800 */
[-C--:B------:R-:W-:Y:S01]  /*3d7b0*/  LEA.HI.X.SX32 R18, R17, R9.reuse, 0x1, P4 ;  /* 0x0000000911127211 */ /* 0x080fe200020f0eff */
[----:B------:R1:W-:Y:S01]  /*3d7c0*/  STL [R1+0x2104], R19 ;  /* 0x0021041301007387 */ /* 0x0003e20000100800 */
[----:B------:R-:W-:Y:S02]  /*3d7d0*/  LEA.HI.X.SX32 R17, R28, R9, 0x1, P3 ;  /* 0x000000091c117211 */ /* 0x000fe400018f0eff */
[-C--:B0-----:R-:W-:Y:S02]  /*3d7e0*/  LEA R20, P5, R12, R24.reuse, 0x1 ;  /* 0x000000180c147211 */ /* 0x081fe400078a08ff */
[----:B-1----:R-:W-:-:S03]  /*3d7f0*/  LEA R19, P4, R11, R24, 0x1 ;  /* 0x000000180b137211 */ /* 0x002fc600078808ff */
[----:B------:R-:W-:Y:S01]  /*3d800*/  STL [R1+0x2140], R20 ;  /* 0x0021401401007387 */ /* 0x000fe20000100800 */
[----:B------:R2:W-:Y:S02]  /*3d810*/  STL [R1+0x210c], R18 ;  /* 0x00210c1201007387 */ /* 0x0005e40000100800 */
[----:B------:R-:W-:Y:S02]  /*3d820*/  STL [R1+0x2148], R19 ;  /* 0x0021481301007387 */ /* 0x000fe40000100800 */
[----:B------:R-:W5:Y:S01]  /*3d830*/  LDL R28, [R1+0x22c4] ;  /* 0x0022c400011c7983 */ /* 0x000f620000100800 */
[----:B------:R0:W-:Y:S01]  /*3d840*/  STL [R1+0x2114], R17 ;  /* 0x0021141101007387 */ /* 0x0001e20000100800 */
[-C--:B------:R-:W-:Y:S02]  /*3d850*/  LEA.HI.X.SX32 R15, R15, R9.reuse, 0x1, P1 ;  /* 0x000000090f0f7211 */ /* 0x080fe400008f0eff */
[----:B--2---:R-:W-:Y:S02]  /*3d860*/  LEA R18, P3, R10, R24, 0x1 ;  /* 0x000000180a127211 */ /* 0x004fe400078608ff */
[----:B0-----:R-:W-:-:S03]  /*3d870*/  LEA.HI.X.SX32 R17, R16, R9, 0x1, P2 ;  /* 0x0000000910117211 */ /* 0x001fc600010f0eff */
[----:B------:R-:W-:Y:S02]  /*3d880*/  STL [R1+0x2150], R18 ;  /* 0x0021501201007387 */ /* 0x000fe40000100800 */
[----:B------:R-:W-:Y:S01]  /*3d890*/  STL [R1+0x211c], R17 ;  /* 0x00211c1101007387 */ /* 0x000fe20000100800 */
[----:B---3--:R-:W-:-:S05]  /*3d8a0*/  LEA R16, P2, R27, R24, 0x1 ;  /* 0x000000181b107211 */ /* 0x008fca00078408ff */
[----:B------:R0:W-:Y:S01]  /*3d8b0*/  STL [R1+0x2158], R16 ;  /* 0x0021581001007387 */ /* 0x0001e20000100800 */
[----:B------:R5:W-:Y:S01]  /*3d8c0*/  STL [R1+0x2124], R15 ;  /* 0x0021240f01007387 */ /* 0x000be20000100800 */
[-C--:B------:R-:W-:Y:S01]  /*3d8d0*/  LEA.HI.X.SX32 R12, R12, R9.reuse, 0x1, P5 ;  /* 0x000000090c0c7211 */ /* 0x080fe200028f0eff */
[----:B------:R-:W-:Y:S01]  /*3d8e0*/  IMAD R4, R4, c[0x0][0x190], RZ ;  /* 0x0000640004047a24 */ /* 0x000fe200078e02ff */
[-C--:B0-----:R-:W-:Y:S01]  /*3d8f0*/  LEA.HI.X.SX32 R16, R14, R9.reuse, 0x1, P0 ;  /* 0x000000090e107211 */ /* 0x081fe200000f0eff */
[----:B------:R-:W-:Y:S01]  /*3d900*/  LEA.HI.X.SX32 R14, R13, R9, 0x1, P6 ;  /* 0x000000090d0e7211 */ /* 0x000fe200030f0eff */
[----:B------:R-:W-:-:S05]  /*3d910*/  LEA R17, P1, R29, R24, 0x1 ;  /* 0x000000181d117211 */ /* 0x000fca00078208ff */
[----:B------:R-:W-:Y:S01]  /*3d920*/  STL [R1+0x2160], R17 ;  /* 0x0021601101007387 */ /* 0x000fe20000100800 */
[----:B------:R-:W-:Y:S02]  /*3d930*/  STL [R1+0x212c], R16 ;  /* 0x00212c1001007387 */ /* 0x000fe40000100800 */
[----:B------:R-:W-:Y:S02]  /*3d940*/  IMAD R3, R3, c[0x0][0x190], RZ ;  /* 0x0000640003037a24 */ /* 0x000fe400078e02ff */
[----:B------:R-:W-:Y:S02]  /*3d950*/  IMAD R0, R0, c[0x0][0x190], RZ ;  /* 0x0000640000007a24 */ /* 0x000fe400078e02ff */
[----:B------:R-:W-:Y:S02]  /*3d960*/  IMAD R2, R2, c[0x0][0x190], RZ ;  /* 0x0000640002027a24 */ /* 0x000fe400078e02ff */
[----:B------:R-:W-:Y:S01]  /*3d970*/  IMAD R25, R25, c[0x0][0x190], RZ ;  /* 0x0000640019197a24 */ /* 0x000fe200078e02ff */
[----:B----4-:R-:W-:-:S02]  /*3d980*/  LEA R13, P6, R7, R24, 0x1 ;  /* 0x00000018070d7211 */ /* 0x010fc400078c08ff */
[----:B-----5:R-:W-:-:S05]  /*3d990*/  LEA R15, P0, R8, R24, 0x1 ;  /* 0x00000018080f7211 */ /* 0x020fca00078008ff */
[----:B------:R-:W-:Y:S01]  /*3d9a0*/  STL [R1+0x2168], R15 ;  /* 0x0021680f01007387 */ /* 0x000fe20000100800 */
[----:B------:R0:W-:Y:S02]  /*3d9b0*/  STL [R1+0x2134], R14 ;  /* 0x0021340e01007387 */ /* 0x0001e40000100800 */
[----:B------:R1:W-:Y:S02]  /*3d9c0*/  STL [R1+0x2170], R13 ;  /* 0x0021700d01007387 */ /* 0x0003e40000100800 */
[----:B------:R2:W-:Y:S01]  /*3d9d0*/  STL [R1+0x213c], R12 ;  /* 0x00213c0c01007387 */ /* 0x0005e20000100800 */
[-C--:B0-----:R-:W-:Y:S02]  /*3d9e0*/  LEA R14, P5, R6, R24.reuse, 0x1 ;  /* 0x00000018060e7211 */ /* 0x081fe400078a08ff */
[-C--:B-1----:R-:W-:Y:S01]  /*3d9f0*/  LEA.HI.X.SX32 R13, R11, R9.reuse, 0x1, P4 ;  /* 0x000000090b0d7211 */ /* 0x082fe200020f0eff */
[-C--:B--2---:R-:W-:Y:S01]  /*3da00*/  LEA R12, P4, R5, R24.reuse, 0x1 ;  /* 0x00000018050c7211 */ /* 0x084fe200078808ff */
[-C--:B------:R-:W-:Y:S01]  /*3da10*/  LEA.HI.X.SX32 R11, R10, R9.reuse, 0x1, P3 ;  /* 0x000000090a0b7211 */ /* 0x080fe200018f0eff */
[-C--:B------:R-:W-:Y:S01]  /*3da20*/  LEA R10, P3, R4, R24.reuse, 0x1 ;  /* 0x00000018040a7211 */ /* 0x080fe200078608ff */
[----:B------:R-:W-:Y:S01]  /*3da30*/  STL [R1+0x2174], R14 ;  /* 0x0021740e01007387 */ /* 0x000fe20000100800 */
[----:B------:R-:W-:Y:S02]  /*3da40*/  STL [R1+0x2144], R13 ;  /* 0x0021440d01007387 */ /* 0x000fe40000100800 */
[----:B------:R0:W-:Y:S02]  /*3da50*/  STL [R1+0x2178], R12 ;  /* 0x0021780c01007387 */ /* 0x0001e40000100800 */
[----:B------:R1:W-:Y:S01]  /*3da60*/  STL [R1+0x214c], R11 ;  /* 0x00214c0b01007387 */ /* 0x0003e20000100800 */
[----:B------:R2:W-:Y:S01]  /*3da70*/  STL [R1+0x217c], R10 ;  /* 0x00217c0a01007387 */ /* 0x0005e20000100800 */
[-C--:B0-----:R-:W-:Y:S01]  /*3da80*/  LEA.HI.X.SX32 R12, R27, R9.reuse, 0x1, P2 ;  /* 0x000000091b0c7211 */ /* 0x081fe200010f0eff */
[----:B-1----:R-:W-:Y:S01]  /*3da90*/  LEA R11, P2, R3, R24, 0x1 ;  /* 0x00000018030b7211 */ /* 0x002fe200078408ff */
[----:B--2---:R-:W-:-:S03]  /*3daa0*/  LEA.HI.X.SX32 R10, R29, R9, 0x1, P1 ;  /* 0x000000091d0a7211 */ /* 0x004fc600008f0eff */
[----:B------:R0:W-:Y:S01]  /*3dab0*/  STL [R1+0x2154], R12 ;  /* 0x0021540c01007387 */ /* 0x0001e20000100800 */
[----:B------:R1:W-:Y:S02]  /*3dac0*/  STL [R1+0x2180], R11 ;  /* 0x0021800b01007387 */ /* 0x0003e40000100800 */
[----:B------:R2:W-:Y:S01]  /*3dad0*/  STL [R1+0x215c], R10 ;  /* 0x00215c0a01007387 */ /* 0x0005e20000100800 */
[-C--:B------:R-:W-:Y:S02]  /*3dae0*/  LEA.HI.X.SX32 R6, R6, R9.reuse, 0x1, P5 ;  /* 0x0000000906067211 */ /* 0x080fe400028f0eff */
[-C--:B------:R-:W-:Y:S02]  /*3daf0*/  LEA.HI.X.SX32 R5, R5, R9.reuse, 0x1, P4 ;  /* 0x0000000905057211 */ /* 0x080fe400020f0eff */
[-C--:B0-----:R-:W-:Y:S02]  /*3db00*/  LEA R12, P1, R0, R24.reuse, 0x1 ;  /* 0x00000018000c7211 */ /* 0x081fe400078208ff */
[-C--:B-1----:R-:W-:Y:S01]  /*3db10*/  LEA.HI.X.SX32 R11, R8, R9.reuse, 0x1, P0 ;  /* 0x00000009080b7211 */ /* 0x082fe200000f0eff */
[-C--:B--2---:R-:W-:Y:S01]  /*3db20*/  LEA R10, P0, R2, R24.reuse, 0x1 ;  /* 0x00000018020a7211 */ /* 0x084fe200078008ff */
[-C--:B------:R-:W-:Y:S01]  /*3db30*/  LEA.HI.X.SX32 R8, R7, R9.reuse, 0x1, P6 ;  /* 0x0000000907087211 */ /* 0x080fe200030f0eff */
[----:B------:R-:W-:Y:S01]  /*3db40*/  LEA R7, P6, R25, R24, 0x1 ;  /* 0x0000001819077211 */ /* 0x000fe200078c08ff */
[----:B------:R-:W-:Y:S01]  /*3db50*/  STL [R1+0x2184], R12 ;  /* 0x0021840c01007387 */ /* 0x000fe20000100800 */
[----:B------:R-:W-:Y:S02]  /*3db60*/  STL [R1+0x2164], R11 ;  /* 0x0021640b01007387 */ /* 0x000fe40000100800 */
[----:B------:R-:W-:Y:S01]  /*3db70*/  STL [R1+0x2188], R10 ;  /* 0x0021880a01007387 */ /* 0x000fe20000100800 */
[-C--:B------:R-:W-:Y:S01]  /*3db80*/  LEA.HI.X.SX32 R4, R4, R9.reuse, 0x1, P3 ;  /* 0x0000000904047211 */ /* 0x080fe200018f0eff */
[----:B------:R-:W-:Y:S01]  /*3db90*/  STL [R1+0x216c], R8 ;  /* 0x00216c0801007387 */ /* 0x000fe20000100800 */
[-C--:B------:R-:W-:Y:S01]  /*3dba0*/  LEA.HI.X.SX32 R3, R3, R9.reuse, 0x1, P2 ;  /* 0x0000000903037211 */ /* 0x080fe200010f0eff */
[----:B------:R-:W-:Y:S01]  /*3dbb0*/  STL [R1+0x12b0], R7 ;  /* 0x0012b00701007387 */ /* 0x000fe20000100800 */
[-C--:B------:R-:W-:Y:S01]  /*3dbc0*/  LEA.HI.X.SX32 R0, R0, R9.reuse, 0x1, P1 ;  /* 0x0000000900007211 */ /* 0x080fe200008f0eff */
[----:B------:R-:W-:Y:S01]  /*3dbd0*/  STL [R1+0x129c], R6 ;  /* 0x00129c0601007387 */ /* 0x000fe20000100800 */
[----:B------:R-:W-:Y:S02]  /*3dbe0*/  STL [R1+0x12a0], R5 ;  /* 0x0012a00501007387 */ /* 0x000fe40000100800 */
[----:B------:R-:W-:Y:S02]  /*3dbf0*/  STL [R1+0x12a4], R4 ;  /* 0x0012a40401007387 */ /* 0x000fe40000100800 */
[----:B------:R-:W-:Y:S01]  /*3dc00*/  STL [R1+0x12a8], R3 ;  /* 0x0012a80301007387 */ /* 0x000fe20000100800 */
[-C--:B------:R-:W-:Y:S01]  /*3dc10*/  LEA.HI.X.SX32 R2, R2, R9.reuse, 0x1, P0 ;  /* 0x0000000902027211 */ /* 0x080fe200000f0eff */
[----:B------:R0:W-:Y:S04]  /*3dc20*/  STL [R1+0x12ac], R0 ;  /* 0x0012ac0001007387 */ /* 0x0001e80000100800 */
[----:B------:R1:W-:Y:S01]  /*3dc30*/  STL [R1+0x12b4], R2 ;  /* 0x0012b40201007387 */ /* 0x0003e20000100800 */
[----:B0-----:R-:W-:-:S05]  /*3dc40*/  LEA.HI.X.SX32 R0, R25, R9, 0x1, P6 ;  /* 0x0000000919007211 */ /* 0x001fca00030f0eff */
[----:B------:R0:W-:Y:S01]  /*3dc50*/  STL [R1+0xea0], R0 ;  /* 0x000ea00001007387 */ /* 0x0001e20000100800 */
[----:B------:R0:W-:Y:S02]  /*3dc60*/  STL [R1+0xe9c], RZ ;  /* 0x000e9cff01007387 */ /* 0x0001e40000100800 */
[----:B------:R0:W-:Y:S02]  /*3dc70*/  STL [R1+0xe30], RZ ;  /* 0x000e30ff01007387 */ /* 0x0001e40000100800 */
[----:B------:R0:W-:Y:S01]  /*3dc80*/  STL [R1+0xe34], RZ ;  /* 0x000e34ff01007387 */ /* 0x0001e20000100800 */
[----:B------:R0:W-:Y:S01]  /*3dc90*/  STL [R1+0xe38], RZ ;  /* 0x000e38ff01007387 */ /* 0x0001e20000100800 */
        /* <DEDUP_REMOVED lines=369> */
[----:B------:R0:W-:Y:S01]  /*3f3b0*/  STL [R1+0x340], RZ ;  /* 0x000340ff01007387 */ /* 0x0001e20000100800 */
[----:B------:R-:W2:Y:S01]  /*3f3c0*/  S2R R29, SR_TID.X ;  /* 0x00000000001d7919 */ /* 0x000ea20000002100 */
        /* <DEDUP_REMOVED lines=10> */
[----:B------:R-:W-:-:S02]  /*3f470*/  ISETP.GE.AND P1, PT, R28, RZ, PT ;  /* 0x000000ff1c00720c */ /* 0x000fc40003f26270 */
[----:B------:R-:W-:Y:S01]  /*3f480*/  ISETP.NE.AND P0, PT, RZ, c[0x0][0x178], PT ;  /* 0x00005e00ff007a0c */ /* 0x000fe20003f05270 */
[----:B------:R-:W-:Y:S01]  /*3f490*/  IMAD.MOV.U32 R3, RZ, RZ, c[0x0][0x188] ;  /* 0x00006200ff037624 */ /* 0x000fe200078e00ff */
[----:B------:R-:W-:Y:S01]  /*3f4a0*/  ULDC UR4, c[0x0][0x18c] ;  /* 0x0000630000047ab9 */ /* 0x000fe20000000800 */
[----:B--2---:R-:W-:-:S05]  /*3f4b0*/  LOP3.LUT R29, R29, 0x7f, RZ, 0xc0, !PT ;  /* 0x0000007f1d1d7812 */ /* 0x004fca00078ec0ff */
[----:B-1----:R-:W-:Y:S02]  /*3f4c0*/  IMAD.SHL.U32 R2, R29, 0x2, RZ ;  /* 0x000000021d027824 */ /* 0x002fe400078e00ff */
[----:B0-----:R-:W2:Y:S01]  /*3f4d0*/  LDL.LU R0, [R1+0x910] ;  /* 0x0009100001007983 */ /* 0x001ea20000300800 */
[----:B------:R-:W-:Y:S01]  /*3f4e0*/  IMAD.MOV.U32 R4, RZ, RZ, 0x7f ;  /* 0x0000007fff047424 */ /* 0x000fe200078e00ff */
[----:B------:R-:W-:Y:S01]  /*3f4f0*/  USHF.L.U32 UR4, UR4, 0x7, URZ ;  /* 0x0000000704047899 */ /* 0x000fe2000800063f */
[C---:B------:R-:W-:Y:S02]  /*3f500*/  IMAD R6, R3.reuse, 0x7e, RZ ;  /* 0x0000007e03067824 */ /* 0x040fe400078e02ff */
[C---:B------:R-:W-:Y:S01]  /*3f510*/  IMAD R7, R3.reuse, 0x7a, RZ ;  /* 0x0000007a03077824 */ /* 0x040fe200078e02ff */
[----:B------:R-:W-:Y:S01]  /*3f520*/  IADD3 R4, R4, c[0x0][0x180], RZ ;  /* 0x0000600004047a10 */ /* 0x000fe20007ffe0ff */
[C---:B------:R-:W-:Y:S02]  /*3f530*/  IMAD R8, R3.reuse, 0x76, RZ ;  /* 0x0000007603087824 */ /* 0x040fe400078e02ff */
[C---:B------:R-:W-:Y:S01]  /*3f540*/  IMAD R9, R3.reuse, 0x72, RZ ;  /* 0x0000007203097824 */ /* 0x040fe200078e02ff */
[----:B------:R-:W-:Y:S01]  /*3f550*/  SHF.R.S32.HI R2, RZ, 0x1f, R4 ;  /* 0x0000001fff027819 */ /* 0x000fe20000011404 */
[----:B------:R-:W-:-:S02]  /*3f560*/  IMAD.SHL.U32 R5, R3, 0x80, RZ ;  /* 0x0000008003057824 */ /* 0x000fc400078e00ff */
[C---:B------:R-:W-:Y:S02]  /*3f570*/  IMAD R10, R3.reuse, 0x6e, RZ ;  /* 0x0000006e030a7824 */ /* 0x040fe400078e02ff */
[C---:B------:R-:W-:Y:S02]  /*3f580*/  IMAD R11, R3.reuse, 0x6a, RZ ;  /* 0x0000006a030b7824 */ /* 0x040fe400078e02ff */
[C---:B------:R-:W-:Y:S02]  /*3f590*/  IMAD R12, R3.reuse, 0x66, RZ ;  /* 0x00000066030c7824 */ /* 0x040fe400078e02ff */
[C---:B------:R-:W-:Y:S02]  /*3f5a0*/  IMAD R13, R3.reuse, 0x62, RZ ;  /* 0x00000062030d7824 */ /* 0x040fe400078e02ff */
[C---:B------:R-:W-:Y:S02]  /*3f5b0*/  IMAD R14, R3.reuse, 0x5e, RZ ;  /* 0x0000005e030e7824 */ /* 0x040fe400078e02ff */
[----:B------:R-:W-:-:S02]  /*3f5c0*/  IMAD R15, R3, 0x5a, RZ ;  /* 0x0000005a030f7824 */ /* 0x000fc400078e02ff */
        /* <DEDUP_REMOVED lines=13> */
[----:B------:R-:W-:Y:S01]  /*3f6a0*/  IMAD R29, R3, 0x32, RZ ;  /* 0x00000032031d7824 */ /* 0x000fe200078e02ff */
[----:B------:R-:W-:Y:S02]  /*3f6b0*/  USHF.R.S32.HI UR5, URZ, 0x1f, UR4 ;  /* 0x0000001f3f057899 */ /* 0x000fe40008011404 */
[----:B------:R-:W-:Y:S01]  /*3f6c0*/  USHF.L.U32 UR8, UR4, 0x1, URZ ;  /* 0x0000000104087899 */ /* 0x000fe2000800063f */
[----:B--2---:R-:W-:Y:S01]  /*3f6d0*/  @!P1 IMAD.MOV R0, RZ, RZ, -R0 ;  /* 0x000000ffff009224 */ /* 0x004fe200078e0a00 */
[----:B------:R-:W-:-:S05]  /*3f6e0*/  @!P0 LOP3.LUT R0, RZ, c[0x0][0x178], RZ, 0x33, !PT ;  /* 0x00005e00ff008a12 */ /* 0x000fca00078e33ff */
[----:B------:R-:W-:Y:S02]  /*3f6f0*/  IMAD R4, R0, c[0x0][0x184], RZ ;  /* 0x0000610000047a24 */ /* 0x000fe400078e02ff */
[----:B------:R-:W-:-:S05]  /*3f700*/  IMAD.MOV.U32 R0, RZ, RZ, 0x7f ;  /* 0x0000007fff007424 */ /* 0x000fca00078e00ff */
[----:B------:R-:W-:-:S04]  /*3f710*/  IADD3 R0, R0, c[0x0][0x180], RZ ;  /* 0x0000600000007a10 */ /* 0x000fc80007ffe0ff */
[----:B------:R-:W-:-:S04]  /*3f720*/  LEA.HI R2, R2, R0, RZ, 0x7 ;  /* 0x0000000002027211 */ /* 0x000fc800078f38ff */
[----:B------:R-:W-:Y:S02]  /*3f730*/  SHF.R.S32.HI R2, RZ, 0x7, R2 ;  /* 0x00000007ff027819 */ /* 0x000fe40000011402 */
[----:B------:R-:W-:-:S04]  /*3f740*/  SHF.R.S32.HI R0, RZ, 0x1f, R5 ;  /* 0x0000001fff007819 */ /* 0x000fc80000011405 */
[----:B------:R-:W0:Y:S01]  /*3f750*/  S2R R2, SR_TID.X ;  /* 0x0000000000027919 */ /* 0x000e220000002100 */
[----:B------:R-:W-:Y:S02]  /*3f760*/  SHF.L.U64.HI R0, R5, 0x1, R0 ;  /* 0x0000000105007819 */ /* 0x000fe40000010200 */
[----:B------:R-:W-:-:S05]  /*3f770*/  LEA R5, P0, R4, c[0x0][0x160], 0x1 ;  /* 0x0000580004057a11 */ /* 0x000fca00078008ff */
[----:B------:R1:W-:Y:S01]  /*3f780*/  STL [R1+0xe48], R5 ;  /* 0x000e480501007387 */ /* 0x0003e20000100800 */
[----:B0-----:R-:W-:-:S05]  /*3f790*/  LOP3.LUT R2, R2, 0x7f, RZ, 0xc0, !PT ;  /* 0x0000007f02027812 */ /* 0x001fca00078ec0ff */
[----:B------:R-:W-:-:S06]  /*3f7a0*/  IMAD.SHL.U32 R2, R2, 0x2, RZ ;  /* 0x0000000202027824 */ /* 0x000fcc00078e00ff */
[----:B-1----:R-:W2:Y:S01]  /*3f7b0*/  LDL R2, [R1+0xe48] ;  /* 0x000e480001027983 */ /* 0x002ea20000100800 */
[C---:B------:R-:W-:Y:S01]  /*3f7c0*/  IMAD R7, R3.reuse, 0xfe, RZ ;  /* 0x000000fe03077824 */ /* 0x040fe200078e02ff */
[----:B------:R-:W-:Y:S01]  /*3f7d0*/  LEA.HI.X.SX32 R4, R4, c[0x0][0x164], 0x1, P0 ;  /* 0x0000590004047a11 */ /* 0x000fe200000f0eff */
[C---:B------:R-:W-:Y:S01]  /*3f7e0*/  IMAD R8, R3.reuse, 0xfa, RZ ;  /* 0x000000fa03087824 */ /* 0x040fe200078e02ff */
[----:B------:R-:W-:Y:S01]  /*3f7f0*/  USHF.L.U64.HI UR5, UR4, 0x1, UR5 ;  /* 0x0000000104057899 */ /* 0x000fe20008010205 */
[----:B------:R-:W-:Y:S01]  /*3f800*/  IMAD R5, R3, 0xf6, RZ ;  /* 0x000000f603057824 */ /* 0x000fe200078e02ff */
[----:B--2---:R-:W-:-:S04]  /*3f810*/  IADD3 R7, P2, R7, R2, RZ ;  /* 0x0000000207077210 */ /* 0x004fc80007f5e0ff */
[-C--:B------:R-:W-:Y:S01]  /*3f820*/  IADD3 R5, P5, R5, R2.reuse, RZ ;  /* 0x0000000205057210 */ /* 0x080fe20007fbe0ff */
[----:B------:R0:W-:Y:S02]  /*3f830*/  STL [R1+0xea8], R7 ;  /* 0x000ea80701007387 */ /* 0x0001e40000100800 */
[----:B0-----:R-:W-:Y:S01]  /*3f840*/  IADD3 R7, P4, R8, R2, RZ ;  /* 0x0000000208077210 */ /* 0x001fe20007f9e0ff */
[----:B------:R-:W-:-:S04]  /*3f850*/  IMAD R8, R3, 0xf2, RZ ;  /* 0x000000f203087824 */ /* 0x000fc800078e02ff */
[----:B------:R0:W-:Y:S01]  /*3f860*/  STL [R1+0xeb8], R7 ;  /* 0x000eb80701007387 */ /* 0x0001e20000100800 */
[----:B------:R-:W-:-:S03]  /*3f870*/  IADD3 R8, P6, R8, R2, RZ ;  /* 0x0000000208087210 */ /* 0x000fc60007fde0ff */
[----:B------:R-:W-:Y:S04]  /*3f880*/  STL [R1+0xe44], R4 ;  /* 0x000e440401007387 */ /* 0x000fe80000100800 */
[----:B------:R1:W-:Y:S01]  /*3f890*/  STL [R1+0xec8], R5 ;  /* 0x000ec80501007387 */ /* 0x0003e20000100800 */
[----:B0-----:R-:W-:-:S03]  /*3f8a0*/  IMAD R7, R3, 0xee, RZ ;  /* 0x000000ee03077824 */ /* 0x001fc600078e02ff */
[----:B------:R0:W-:Y:S02]  /*3f8b0*/  STL [R1+0xed8], R8 ;  /* 0x000ed80801007387 */ /* 0x0001e40000100800 */
[----:B------:R-:W-:Y:S01]  /*3f8c0*/  IADD3 R7, P0, R7, R2, RZ ;  /* 0x0000000207077210 */ /* 0x000fe20007f1e0ff */
[----:B-1----:R-:W-:-:S04]  /*3f8d0*/  IMAD R5, R3, 0xea, RZ ;  /* 0x000000ea03057824 */ /* 0x002fc800078e02ff */
[----:B------:R1:W-:Y:S01]  /*3f8e0*/  STL [R1+0xee8], R7 ;  /* 0x000ee80701007387 */ /* 0x0003e20000100800 */
[----:B0-----:R-:W-:-:S05]  /*3f8f0*/  IMAD R8, R3, 0xe6, RZ ;  /* 0x000000e603087824 */ /* 0x001fca00078e02ff */
[-C--:B------:R-:W-:Y:S02]  /*3f900*/  IADD3 R8, P1, R8, R2.reuse, RZ ;  /* 0x0000000208087210 */ /* 0x080fe40007f3e0ff */
[----:B-1----:R-:W-:Y:S01]  /*3f910*/  IADD3 R7, P3, R5, R2, RZ ;  /* 0x0000000205077210 */ /* 0x002fe20007f7e0ff */
[----:B------:R-:W-:-:S04]  /*3f920*/  IMAD R5, R3, 0x7f, RZ ;  /* 0x0000007f03057824 */ /* 0x000fc800078e02ff */
[----:B------:R0:W-:Y:S01]  /*3f930*/  STL [R1+0xef8], R7 ;  /* 0x000ef80701007387 */ /* 0x0001e20000100800 */
[----:B------:R-:W-:-:S03]  /*3f940*/  LEA.HI.X.SX32 R5, R5, R4, 0x1, P2 ;  /* 0x0000000405057211 */ /* 0x000fc600010f0eff */
[----:B------:R1:W-:Y:S04]  /*3f950*/  STL [R1+0xf08], R8 ;  /* 0x000f080801007387 */ /* 0x0003e80000100800 */
[----:B------:R2:W-:Y:S01]  /*3f960*/  STL [R1+0xea4], R5 ;  /* 0x000ea40501007387 */ /* 0x0005e20000100800 */
[C---:B0-----:R-:W-:Y:S02]  /*3f970*/  IMAD R7, R3.reuse, 0xe2, RZ ;  /* 0x000000e203077824 */ /* 0x041fe400078e02ff */
[----:B-1----:R-:W-:-:S03]  /*3f980*/  IMAD R8, R3, 0x7d, RZ ;  /* 0x0000007d03087824 */ /* 0x002fc600078e02ff */
[----:B------:R-:W-:Y:S01]  /*3f990*/  IADD3 R7, P2, R7, R2, RZ ;  /* 0x0000000207077210 */ /* 0x000fe20007f5e0ff */
[----:B--2---:R-:W-:-:S04]  /*3f9a0*/  IMAD R5, R3, 0xde, RZ ;  /* 0x000000de03057824 */ /* 0x004fc800078e02ff */
[----:B------:R0:W-:Y:S02]  /*3f9b0*/  STL [R1+0xf18], R7 ;  /* 0x000f180701007387 */ /* 0x0001e40000100800 */
[----:B0-----:R-:W-:Y:S01]  /*3f9c0*/  LEA.HI.X.SX32 R7, R8, R4, 0x1, P4 ;  /* 0x0000000408077211 */ /* 0x001fe200020f0eff */
[----:B------:R-:W-:Y:S01]  /*3f9d0*/  IMAD R8, R3, 0x7b, RZ ;  /* 0x0000007b03087824 */ /* 0x000fe200078e02ff */
[----:B------:R-:W-:-:S03]  /*3f9e0*/  IADD3 R5, P4, R5, R2, RZ ;  /* 0x0000000205057210 */ /* 0x000fc60007f9e0ff */
        /* <DEDUP_REMOVED lines=163> */
[----:B--2---:R-:W-:Y:S01]  /*40420*/  IMAD R5, R3, 0xdc, RZ ;  /* 0x000000dc03057824 */ /* 0x004fe200078e02ff */
[----:B------:R-:W-:-:S03]  /*40430*/  LEA.HI.X.SX32 R8, R8, R4, 0x1, P4 ;  /* 0x0000000408087211 */ /* 0x000fc600020f0eff */
[----:B------:R0:W-:Y:S01]  /*40440*/  STL [R1+0xf10], R7 ;  /* 0x000f100701007387 */ /* 0x0001e20000100800 */
[----:B------:R-:W-:-:S03]  /*40450*/  IADD3 R5, P4, R5, R2, RZ ;  /* 0x0000000205057210 */ /* 0x000fc60007f9e0ff */
[----:B------:R1:W-:Y:S04]  /*40460*/  STL [R1+0x1074], R8 ;  /* 0x0010740801007387 */ /* 0x0003e80000100800 */
[----:B------:R2:W-:Y:S01]  /*40470*/  STL [R1+0xf30], R5 ;  /* 0x000f300501007387 */ /* 0x0005e20000100800 */
[C---:B0-----:R-:W-:Y:S02]  /*40480*/  IMAD R7, R3.reuse, 0x43, RZ ;  /* 0x0000004303077824 */ /* 0x041fe400078e02ff */
[----:B-1----:R-:W-:-:S03]  /*40490*/  IMAD R8, R3, 0x41, RZ ;  /* 0x0000004103087824 */ /* 0x002fc600078e02ff */
[-C--:B------:R-:W-:Y:S01]  /*404a0*/  LEA.HI.X.SX32 R7, R7, R4.reuse, 0x1, P5 ;  /* 0x0000000407077211 */ /* 0x080fe200028f0eff */
[----:B--2---:R-:W-:Y:S01]  /*404b0*/  IMAD R5, R3, 0xd4, RZ ;  /* 0x000000d403057824 */ /* 0x004fe200078e02ff */
[----:B------:R-:W-:-:S03]  /*404c0*/  LEA.HI.X.SX32 R8, R8, R4, 0x1, P6 ;  /* 0x0000000408087211 */ /* 0x000fc600030f0eff */
[----:B------:R0:W-:Y:S02]  /*404d0*/  STL [R1+0x1084], R7 ;  /* 0x0010840701007387 */ /* 0x0001e40000100800 */
[----:B0-----:R-:W-:-:S05]  /*404e0*/  IADD3 R7, P5, R6, R2, RZ ;  /* 0x0000000206077210 */ /* 0x001fca0007fbe0ff */
[----:B------:R0:W-:Y:S04]  /*404f0*/  STL [R1+0x10a8], R7 ;  /* 0x0010a80701007387 */ /* 0x0001e80000100800 */
[----:B------:R1:W-:Y:S01]  /*40500*/  STL [R1+0x1094], R8 ;  /* 0x0010940801007387 */ /* 0x0003e20000100800 */
[----:B0-----:R-:W-:Y:S01]  /*40510*/  IMAD R7, R3, 0x7a, RZ ;  /* 0x0000007a03077824 */ /* 0x001fe200078e02ff */
[----:B-1----:R-:W-:Y:S01]  /*40520*/  IADD3 R8, P6, R5, R2, RZ ;  /* 0x0000000205087210 */ /* 0x002fe20007fde0ff */
[----:B------:R-:W-:-:S04]  /*40530*/  IMAD R5, R3, 0xcc, RZ ;  /* 0x000000cc03057824 */ /* 0x000fc800078e02ff */
[----:B------:R0:W-:Y:S02]  /*40540*/  STL [R1+0xf50], R8 ;  /* 0x000f500801007387 */ /* 0x0001e40000100800 */
[----:B0-----:R-:W-:Y:S01]  /*40550*/  LEA.HI.X.SX32 R8, R6, R4, 0x1, P0 ;  /* 0x0000000406087211 */ /* 0x001fe200000f0eff */
[----:B------:R-:W-:-:S04]  /*40560*/  IMAD R6, R3, 0x3f, RZ ;  /* 0x0000003f03067824 */ /* 0x000fc800078e02ff */
[----:B------:R0:W-:Y:S01]  /*40570*/  STL [R1+0xeac], R8 ;  /* 0x000eac0801007387 */ /* 0x0001e20000100800 */
[----:B------:R-:W-:Y:S02]  /*40580*/  LEA.HI.X.SX32 R6, R6, R4, 0x1, P5 ;  /* 0x0000000406067211 */ /* 0x000fe400028f0eff */
[-C--:B------:R-:W-:Y:S02]  /*40590*/  IADD3 R5, P5, R5, R2.reuse, RZ ;  /* 0x0000000205057210 */ /* 0x080fe40007fbe0ff */
[C---:B0-----:R-:W-:Y:S02]  /*405a0*/  IADD3 R8, P0, R7.reuse, R2, RZ ;  /* 0x0000000207087210 */ /* 0x041fe40007f1e0ff */
[----:B------:R-:W-:-:S03]  /*405b0*/  LEA.HI.X.SX32 R7, R7, R4, 0x1, P3 ;  /* 0x0000000407077211 */ /* 0x000fc600018f0eff */
[----:B------:R0:W-:Y:S04]  /*405c0*/  STL [R1+0x10b8], R8 ;  /* 0x0010b80801007387 */ /* 0x0001e80000100800 */
[----:B------:R1:W-:Y:S04]  /*405d0*/  STL [R1+0x10a4], R6 ;  /* 0x0010a40601007387 */ /* 0x0003e80000100800 */
[----:B------:R2:W-:Y:S01]  /*405e0*/  STL [R1+0xf70], R5 ;  /* 0x000f700501007387 */ /* 0x0005e20000100800 */
[----:B0-----:R-:W-:-:S03]  /*405f0*/  IMAD R8, R3, 0x76, RZ ;  /* 0x0000007603087824 */ /* 0x001fc600078e02ff */
[----:B------:R0:W-:Y:S01]  /*40600*/  STL [R1+0xecc], R7 ;  /* 0x000ecc0701007387 */ /* 0x0001e20000100800 */
[C---:B-1----:R-:W-:Y:S02]  /*40610*/  IMAD R6, R3.reuse, 0x3d, RZ ;  /* 0x0000003d03067824 */ /* 0x042fe400078e02ff */
[----:B--2---:R-:W-:-:S03]  /*40620*/  IMAD R5, R3, 0xc4, RZ ;  /* 0x000000c403057824 */ /* 0x004fc600078e02ff */
[----:B------:R-:W-:Y:S02]  /*40630*/  LEA.HI.X.SX32 R6, R6, R4, 0x1, P0 ;  /* 0x0000000406067211 */ /* 0x000fe400000f0eff */
[C---:B0-----:R-:W-:Y:S02]  /*40640*/  IADD3 R7, P3, R8.reuse, R2, RZ ;  /* 0x0000000208077210 */ /* 0x041fe40007f7e0ff */
[----:B------:R-:W-:-:S03]  /*40650*/  LEA.HI.X.SX32 R8, R8, R4, 0x1, P1 ;  /* 0x0000000408087211 */ /* 0x000fc600008f0eff */
[----:B------:R0:W-:Y:S04]  /*40660*/  STL [R1+0x10c8], R7 ;  /* 0x0010c80701007387 */ /* 0x0001e80000100800 */
[----:B------:R1:W-:Y:S01]  /*40670*/  STL [R1+0x10b4], R6 ;  /* 0x0010b40601007387 */ /* 0x0003e20000100800 */
[-C--:B0-----:R-:W-:Y:S01]  /*40680*/  IADD3 R7, P0, R5, R2.reuse, RZ ;  /* 0x0000000205077210 */ /* 0x081fe20007f1e0ff */
[C---:B------:R-:W-:Y:S02]  /*40690*/  IMAD R5, R3.reuse, 0xbc, RZ ;  /* 0x000000bc03057824 */ /* 0x040fe400078e02ff */
[----:B-1----:R-:W-:Y:S02]  /*406a0*/  IMAD R6, R3, 0x3b, RZ ;  /* 0x0000003b03067824 */ /* 0x002fe400078e02ff */
[----:B------:R0:W-:Y:S04]  /*406b0*/  STL [R1+0xf90], R7 ;  /* 0x000f900701007387 */ /* 0x0001e80000100800 */
[----:B------:R1:W-:Y:S01]  /*406c0*/  STL [R1+0xeec], R8 ;  /* 0x000eec0801007387 */ /* 0x0003e20000100800 */
[----:B0-----:R-:W-:-:S02]  /*406d0*/  IADD3 R7, P1, R9, R2, RZ ;  /* 0x0000000209077210 */ /* 0x001fc40007f3e0ff */
[----:B-1----:R-:W-:-:S03]  /*406e0*/  LEA.HI.X.SX32 R8, R6, R4, 0x1, P3 ;  /* 0x0000000406087211 */ /* 0x002fc600018f0eff */
[----:B------:R0:W-:Y:S01]  /*406f0*/  STL [R1+0x10d8], R7 ;  /* 0x0010d80701007387 */ /* 0x0001e20000100800 */
[----:B------:R-:W-:-:S03]  /*40700*/  IMAD R6, R3, 0x39, RZ ;  /* 0x0000003903067824 */ /* 0x000fc600078e02ff */
[----:B------:R1:W-:Y:S01]  /*40710*/  STL [R1+0x10c4], R8 ;  /* 0x0010c40801007387 */ /* 0x0003e20000100800 */
[----:B0-----:R-:W-:Y:S01]  /*40720*/  IADD3 R7, P3, R5, R2, RZ ;  /* 0x0000000205077210 */ /* 0x001fe20007f7e0ff */
[----:B------:R-:W-:Y:S01]  /*40730*/  IMAD R5, R3, 0xb4, RZ ;  /* 0x000000b403057824 */ /* 0x000fe200078e02ff */
[----:B-1----:R-:W-:-:S03]  /*40740*/  LEA.HI.X.SX32 R8, R6, R4, 0x1, P1 ;  /* 0x0000000406087211 */ /* 0x002fc600008f0eff */
[----:B------:R0:W-:Y:S01]  /*40750*/  STL [R1+0xfb0], R7 ;  /* 0x000fb00701007387 */ /* 0x0001e20000100800 */
[----:B------:R-:W-:Y:S01]  /*40760*/  IMAD R6, R3, 0x37, RZ ;  /* 0x0000003703067824 */ /* 0x000fe200078e02ff */
[----:B0-----:R-:W-:Y:S02]  /*40770*/  LEA.HI.X.SX32 R7, R9, R4, 0x1, P2 ;  /* 0x0000000409077211 */ /* 0x001fe400010f0eff */
[----:B------:R-:W-:-:S03]  /*40780*/  IADD3 R9, P2, R10, R2, RZ ;  /* 0x000000020a097210 */ /* 0x000fc60007f5e0ff */
[----:B------:R0:W-:Y:S04]  /*40790*/  STL [R1+0xf0c], R7 ;  /* 0x000f0c0701007387 */ /* 0x0001e80000100800 */
[----:B------:R-:W-:Y:S04]  /*407a0*/  STL [R1+0x10e8], R9 ;  /* 0x0010e80901007387 */ /* 0x000fe80000100800 */
[----:B------:R1:W-:Y:S01]  /*407b0*/  STL [R1+0x10d4], R8 ;  /* 0x0010d40801007387 */ /* 0x0003e20000100800 */
[----:B0-----:R-:W-:Y:S01]  /*407c0*/  IADD3 R7, P1, R5, R2, RZ ;  /* 0x0000000205077210 */ /* 0x001fe20007f3e0ff */
[----:B------:R-:W-:-:S04]  /*407d0*/  IMAD R5, R3, 0xac, RZ ;  /* 0x000000ac03057824 */ /* 0x000fc800078e02ff */
[----:B------:R0:W-:Y:S01]  /*407e0*/  STL [R1+0xfd0], R7 ;  /* 0x000fd00701007387 */ /* 0x0001e20000100800 */
[-C--:B-1----:R-:W-:Y:S01]  /*407f0*/  LEA.HI.X.SX32 R8, R6, R4.reuse, 0x1, P2 ;  /* 0x0000000406087211 */ /* 0x082fe200010f0eff */
        /* <DEDUP_REMOVED lines=84> */
[----:B------:R1:W-:Y:S04]  /*40d40*/  STL [R1+0x1178], R9 ;  /* 0x0011780901007387 */ /* 0x0003e80000100800 */
[----:B------:R2:W-:Y:S01]  /*40d50*/  STL [R1+0x1164], R8 ;  /* 0x0011640801007387 */ /* 0x0005e20000100800 */
[----:B0-----:R-:W-:Y:S01]  /*40d60*/  IADD3 R7, P4, R5, R2, RZ ;  /* 0x0000000205077210 */ /* 0x001fe20007f9e0ff */
[----:B------:R-:W-:Y:S01]  /*40d70*/  IMAD R5, R3, 0xc8, RZ ;  /* 0x000000c803057824 */ /* 0x000fe200078e02ff */
[----:B-1----:R-:W-:-:S03]  /*40d80*/  LEA.HI.X.SX32 R9, R19, R4, 0x1, P5 ;  /* 0x0000000413097211 */ /* 0x002fc600028f0eff */
[----:B------:R0:W-:Y:S01]  /*40d90*/  STL [R1+0xf40], R7 ;  /* 0x000f400701007387 */ /* 0x0001e20000100800 */
[----:B--2---:R-:W-:-:S03]  /*40da0*/  IADD3 R8, P5, R20, R2, RZ ;  /* 0x0000000214087210 */ /* 0x004fc60007fbe0ff */
[----:B------:R-:W-:Y:S04]  /*40db0*/  STL [R1+0x104c], R9 ;  /* 0x00104c0901007387 */ /* 0x000fe80000100800 */
[----:B------:R-:W-:Y:S01]  /*40dc0*/  STL [R1+0x1188], R8 ;  /* 0x0011880801007387 */ /* 0x000fe20000100800 */
[----:B0-----:R-:W-:Y:S02]  /*40dd0*/  LEA.HI.X.SX32 R7, R6, R4, 0x1, P6 ;  /* 0x0000000406077211 */ /* 0x001fe400030f0eff */
[----:B------:R-:W-:Y:S01]  /*40de0*/  IADD3 R6, P6, R5, R2, RZ ;  /* 0x0000000205067210 */ /* 0x000fe20007fde0ff */
[----:B------:R-:W-:Y:S02]  /*40df0*/  IMAD R5, R3, 0x23, RZ ;  /* 0x0000002303057824 */ /* 0x000fe400078e02ff */
[----:B------:R0:W-:Y:S04]  /*40e00*/  STL [R1+0x1174], R7 ;  /* 0x0011740701007387 */ /* 0x0001e80000100800 */
[----:B------:R1:W-:Y:S01]  /*40e10*/  STL [R1+0xf80], R6 ;  /* 0x000f800601007387 */ /* 0x0003e20000100800 */
[----:B0-----:R-:W-:-:S02]  /*40e20*/  LEA.HI.X.SX32 R7, R20, R4, 0x1, P0 ;  /* 0x0000000414077211 */ /* 0x001fc400000f0eff */
[----:B------:R-:W-:Y:S01]  /*40e30*/  IADD3 R8, P0, R21, R2, RZ ;  /* 0x0000000215087210 */ /* 0x000fe20007f1e0ff */
[----:B-1----:R-:W-:Y:S02]  /*40e40*/  IMAD R6, R3, 0xb8, RZ ;  /* 0x000000b803067824 */ /* 0x002fe400078e02ff */
[----:B------:R0:W-:Y:S04]  /*40e50*/  STL [R1+0x106c], R7 ;  /* 0x00106c0701007387 */ /* 0x0001e80000100800 */
[----:B------:R1:W-:Y:S01]  /*40e60*/  STL [R1+0x1198], R8 ;  /* 0x0011980801007387 */ /* 0x0003e20000100800 */
[----:B0-----:R-:W-:Y:S01]  /*40e70*/  LEA.HI.X.SX32 R7, R5, R4, 0x1, P5 ;  /* 0x0000000405077211 */ /* 0x001fe200028f0eff */
[----:B------:R-:W-:Y:S01]  /*40e80*/  IMAD R5, R3, 0x21, RZ ;  /* 0x0000002103057824 */ /* 0x000fe200078e02ff */
[----:B-1----:R-:W-:-:S03]  /*40e90*/  IADD3 R8, P5, R6, R2, RZ ;  /* 0x0000000206087210 */ /* 0x002fc60007fbe0ff */
[----:B------:R0:W-:Y:S01]  /*40ea0*/  STL [R1+0x1184], R7 ;  /* 0x0011840701007387 */ /* 0x0001e20000100800 */
[-C--:B------:R-:W-:Y:S02]  /*40eb0*/  LEA.HI.X.SX32 R6, R21, R4.reuse, 0x1, P3 ;  /* 0x0000000415067211 */ /* 0x080fe400018f0eff */
[----:B------:R-:W-:Y:S01]  /*40ec0*/  LEA.HI.X.SX32 R5, R5, R4, 0x1, P0 ;  /* 0x0000000405057211 */ /* 0x000fe200000f0eff */
[----:B------:R1:W-:Y:S04]  /*40ed0*/  STL [R1+0xfc0], R8 ;  /* 0x000fc00801007387 */ /* 0x0003e80000100800 */
[----:B------:R2:W-:Y:S01]  /*40ee0*/  STL [R1+0x108c], R6 ;  /* 0x00108c0601007387 */ /* 0x0005e20000100800 */
[-C--:B0-----:R-:W-:Y:S02]  /*40ef0*/  IADD3 R7, P3, R22, R2.reuse, RZ ;  /* 0x0000000216077210 */ /* 0x081fe40007f7e0ff */
[----:B-1----:R-:W-:-:S03]  /*40f00*/  IADD3 R8, P0, R23, R2, RZ ;  /* 0x0000000217087210 */ /* 0x002fc60007f1e0ff */
[----:B------:R0:W-:Y:S01]  /*40f10*/  STL [R1+0x10b0], R7 ;  /* 0x0010b00701007387 */ /* 0x0001e20000100800 */
[----:B--2---:R-:W-:-:S03]  /*40f20*/  IMAD R6, R3, 0xa8, RZ ;  /* 0x000000a803067824 */ /* 0x004fc600078e02ff */
[----:B------:R1:W-:Y:S04]  /*40f30*/  STL [R1+0x1194], R5 ;  /* 0x0011940501007387 */ /* 0x0003e80000100800 */
[----:B------:R2:W-:Y:S01]  /*40f40*/  STL [R1+0x11a8], R8 ;  /* 0x0011a80801007387 */ /* 0x0005e20000100800 */
[----:B0-----:R-:W-:Y:S01]  /*40f50*/  LEA.HI.X.SX32 R7, R22, R4, 0x1, P1 ;  /* 0x0000000416077211 */ /* 0x001fe200008f0eff */
[----:B-1----:R-:W-:-:S04]  /*40f60*/  IMAD R5, R3, 0x1f, RZ ;  /* 0x0000001f03057824 */ /* 0x002fc800078e02ff */
[----:B------:R0:W-:Y:S01]  /*40f70*/  STL [R1+0xebc], R7 ;  /* 0x000ebc0701007387 */ /* 0x0001e20000100800 */
[----:B--2---:R-:W-:Y:S02]  /*40f80*/  IADD3 R8, P1, R6, R2, RZ ;  /* 0x0000000206087210 */ /* 0x004fe40007f3e0ff */
[-C--:B------:R-:W-:Y:S02]  /*40f90*/  LEA.HI.X.SX32 R6, R23, R4.reuse, 0x1, P3 ;  /* 0x0000000417067211 */ /* 0x080fe400018f0eff */
[----:B------:R-:W-:Y:S01]  /*40fa0*/  LEA.HI.X.SX32 R5, R5, R4, 0x1, P0 ;  /* 0x0000000405057211 */ /* 0x000fe200000f0eff */
[----:B------:R1:W-:Y:S01]  /*40fb0*/  STL [R1+0x1000], R8 ;  /* 0x0010000801007387 */ /* 0x0003e20000100800 */
[----:B0-----:R-:W-:-:S03]  /*40fc0*/  IADD3 R7, P3, R24, R2, RZ ;  /* 0x0000000218077210 */ /* 0x001fc60007f7e0ff */
[----:B------:R0:W-:Y:S04]  /*40fd0*/  STL [R1+0x10ac], R6 ;  /* 0x0010ac0601007387 */ /* 0x0001e80000100800 */
[----:B------:R2:W-:Y:S01]  /*40fe0*/  STL [R1+0x10d0], R7 ;  /* 0x0010d00701007387 */ /* 0x0005e20000100800 */
[----:B-1----:R-:W-:-:S03]  /*40ff0*/  IADD3 R8, P0, R25, R2, RZ ;  /* 0x0000000219087210 */ /* 0x002fc60007f1e0ff */
[----:B------:R1:W-:Y:S01]  /*41000*/  STL [R1+0x11a4], R5 ;  /* 0x0011a40501007387 */ /* 0x0003e20000100800 */
[----:B0-----:R-:W-:-:S03]  /*41010*/  IMAD R6, R3, 0x98, RZ ;  /* 0x0000009803067824 */ /* 0x001fc600078e02ff */
[----:B------:R0:W-:Y:S01]  /*41020*/  STL [R1+0x11b8], R8 ;  /* 0x0011b80801007387 */ /* 0x0001e20000100800 */
[----:B--2---:R-:W-:Y:S01]  /*41030*/  LEA.HI.X.SX32 R7, R24, R4, 0x1, P2 ;  /* 0x0000000418077211 */ /* 0x004fe200010f0eff */
[----:B-1----:R-:W-:-:S04]  /*41040*/  IMAD R5, R3, 0x1d, RZ ;  /* 0x0000001d03057824 */ /* 0x002fc800078e02ff */
[----:B------:R1:W-:Y:S01]  /*41050*/  STL [R1+0xefc], R7 ;  /* 0x000efc0701007387 */ /* 0x0003e20000100800 */
[----:B0-----:R-:W-:Y:S02]  /*41060*/  IADD3 R8, P2, R6, R2, RZ ;  /* 0x0000000206087210 */ /* 0x001fe40007f5e0ff */
[-C--:B------:R-:W-:Y:S02]  /*41070*/  LEA.HI.X.SX32 R6, R25, R4.reuse, 0x1, P3 ;  /* 0x0000000419067211 */ /* 0x080fe400018f0eff */
[----:B------:R-:W-:Y:S01]  /*41080*/  LEA.HI.X.SX32 R5, R5, R4, 0x1, P0 ;  /* 0x0000000405057211 */ /* 0x000fe200000f0eff */
[----:B------:R0:W-:Y:S01]  /*41090*/  STL [R1+0x1040], R8 ;  /* 0x0010400801007387 */ /* 0x0001e20000100800 */
[----:B-1----:R-:W-:-:S03]  /*410a0*/  IADD3 R7, P3, R26, R2, RZ ;  /* 0x000000021a077210 */ /* 0x002fc60007f7e0ff */
[----:B------:R1:W-:Y:S04]  /*410b0*/  STL [R1+0x10cc], R6 ;  /* 0x0010cc0601007387 */ /* 0x0003e80000100800 */
[----:B------:R2:W-:Y:S01]  /*410c0*/  STL [R1+0x10f0], R7 ;  /* 0x0010f00701007387 */ /* 0x0005e20000100800 */
[----:B0-----:R-:W-:-:S03]  /*410d0*/  IADD3 R8, P0, R27, R2, RZ ;  /* 0x000000021b087210 */ /* 0x001fc60007f1e0ff */
[----:B------:R0:W-:Y:S01]  /*410e0*/  STL [R1+0x11b4], R5 ;  /* 0x0011b40501007387 */ /* 0x0001e20000100800 */
[----:B-1----:R-:W-:-:S03]  /*410f0*/  IMAD R6, R3, 0x88, RZ ;  /* 0x0000008803067824 */ /* 0x002fc600078e02ff */
[----:B------:R1:W-:Y:S01]  /*41100*/  STL [R1+0x11c8], R8 ;  /* 0x0011c80801007387 */ /* 0x0003e20000100800 */
[----:B--2---:R-:W-:Y:S02]  /*41110*/  LEA.HI.X.SX32 R7, R26, R4, 0x1, P4 ;  /* 0x000000041a077211 */ /* 0x004fe400020f0eff */
[----:B------:R-:W-:Y:S01]  /*41120*/  IADD3 R6, P4, R6, R2, RZ ;  /* 0x0000000206067210 */ /* 0x000fe20007f9e0ff */
[----:B0-----:R-:W-:Y:S02]  /*41130*/  IMAD R5, R3, 0x1b, RZ ;  /* 0x0000001b03057824 */ /* 0x001fe400078e02ff */
[----:B------:R0:W-:Y:S01]  /*41140*/  STL [R1+0xf3c], R7 ;  /* 0x000f3c0701007387 */ /* 0x0001e20000100800 */
[----:B-1----:R-:W-:-:S03]  /*41150*/  LEA.HI.X.SX32 R8, R27, R4, 0x1, P3 ;  /* 0x000000041b087211 */ /* 0x002fc600018f0eff */
[----:B------:R1:W-:Y:S04]  /*41160*/  STL [R1+0x1080], R6 ;  /* 0x0010800601007387 */ /* 0x0003e80000100800 */
[----:B------:R2:W-:Y:S01]  /*41170*/  STL [R1+0x10ec], R8 ;  /* 0x0010ec0801007387 */ /* 0x0005e20000100800 */
[----:B0-----:R-:W-:Y:S02]  /*41180*/  IADD3 R7, P3, R28, R2, RZ ;  /* 0x000000021c077210 */ /* 0x001fe40007f7e0ff */
[----:B-1----:R-:W-:-:S03]  /*41190*/  LEA.HI.X.SX32 R6, R5, R4, 0x1, P0 ;  /* 0x0000000405067211 */ /* 0x002fc600000f0eff */
[----:B------:R0:W-:Y:S01]  /*411a0*/  STL [R1+0x1110], R7 ;  /* 0x0011100701007387 */ /* 0x0001e20000100800 */
[----:B------:R-:W-:Y:S01]  /*411b0*/  IMAD R5, R3, 0xf0, RZ ;  /* 0x000000f003057824 */ /* 0x000fe200078e02ff */
[CC--:B------:R-:W-:Y:S02]  /*411c0*/  LEA.HI.X.SX32 R10, R29.reuse, R4.reuse, 0x1, P3 ;  /* 0x000000041d0a7211 */ /* 0x0c0fe400018f0eff */
[----:B------:R1:W-:Y:S01]  /*411d0*/  STL [R1+0x11c4], R6 ;  /* 0x0011c40601007387 */ /* 0x0003e20000100800 */
[----:B--2---:R-:W-:Y:S02]  /*411e0*/  LEA.HI.X.SX32 R8, R28, R4, 0x1, P6 ;  /* 0x000000041c087211 */ /* 0x004fe400030f0eff */
[----:B0-----:R-:W-:Y:S01]  /*411f0*/  IADD3 R7, P0, R29, R2, RZ ;  /* 0x000000021d077210 */ /* 0x001fe20007f1e0ff */
[----:B-1----:R-:W-:-:S04]  /*41200*/  IMAD R6, R3, 0x5c, RZ ;  /* 0x0000005c03067824 */ /* 0x002fc800078e02ff */
[----:B------:R0:W-:Y:S04]  /*41210*/  STL [R1+0x11d8], R7 ;  /* 0x0011d80701007387 */ /* 0x0001e80000100800 */
[----:B------:R1:W-:Y:S01]  /*41220*/  STL [R1+0xf7c], R8 ;  /* 0x000f7c0801007387 */ /* 0x0003e20000100800 */
[-C--:B------:R-:W-:Y:S02]  /*41230*/  IADD3 R9, P3, R6, R2.reuse, RZ ;  /* 0x0000000206097210 */ /* 0x080fe40007f7e0ff */
[----:B0-----:R-:W-:Y:S01]  /*41240*/  IADD3 R7, P6, R5, R2, RZ ;  /* 0x0000000205077210 */ /* 0x001fe20007fde0ff */
[C---:B------:R-:W-:Y:S02]  /*41250*/  IMAD R5, R3.reuse, 0x19, RZ ;  /* 0x0000001903057824 */ /* 0x040fe400078e02ff */
[----:B-1----:R-:W-:-:S02]  /*41260*/  IMAD R8, R3, 0x2e, RZ ;  /* 0x0000002e03087824 */ /* 0x002fc400078e02ff */
[----:B------:R0:W-:Y:S04]  /*41270*/  STL [R1+0xee0], R7 ;  /* 0x000ee00701007387 */ /* 0x0001e80000100800 */
[----:B------:R1:W-:Y:S04]  /*41280*/  STL [R1+0x110c], R10 ;  /* 0x00110c0a01007387 */ /* 0x0003e80000100800 */
[----:B------:R2:W-:Y:S01]  /*41290*/  STL [R1+0x1130], R9 ;  /* 0x0011300901007387 */ /* 0x0005e20000100800 */
[-C--:B0-----:R-:W-:Y:S01]  /*412a0*/  LEA.HI.X.SX32 R7, R5, R4.reuse, 0x1, P0 ;  /* 0x0000000405077211 */ /* 0x081fe200000f0eff */
[----:B------:R-:W-:Y:S01]  /*412b0*/  IMAD R5, R3, 0xd0, RZ ;  /* 0x000000d003057824 */ /* 0x000fe200078e02ff */
[----:B-1----:R-:W-:-:S03]  /*412c0*/  LEA.HI.X.SX32 R10, R8, R4, 0x1, P3 ;  /* 0x00000004080a7211 */ /* 0x002fc600018f0eff */
[----:B------:R0:W-:Y:S01]  /*412d0*/  STL [R1+0x11d4], R7 ;  /* 0x0011d40701007387 */ /* 0x0001e20000100800 */
[----:B--2---:R-:W-:-:S05]  /*412e0*/  IADD3 R9, P0, R8, R2, RZ ;  /* 0x0000000208097210 */ /* 0x004fca0007f1e0ff */
[----:B------:R1:W-:Y:S01]  /*412f0*/  STL [R1+0x11e8], R9 ;  /* 0x0011e80901007387 */ /* 0x0003e20000100800 */
[----:B0-----:R-:W-:Y:S01]  /*41300*/  LEA.HI.X.SX32 R7, R6, R4, 0x1, P5 ;  /* 0x0000000406077211 */ /* 0x001fe200028f0eff */
[----:B------:R-:W-:-:S04]  /*41310*/  IMAD R6, R3, 0x54, RZ ;  /* 0x0000005403067824 */ /* 0x000fc800078e02ff */
[----:B------:R0:W-:Y:S01]  /*41320*/  STL [R1+0xfbc], R7 ;  /* 0x000fbc0701007387 */ /* 0x0001e20000100800 */
[----:B-1----:R-:W-:Y:S01]  /*41330*/  IADD3 R9, P5, R5, R2, RZ ;  /* 0x0000000205097210 */ /* 0x002fe20007fbe0ff */
[----:B------:R-:W-:-:S04]  /*41340*/  IMAD R5, R3, 0x17, RZ ;  /* 0x0000001703057824 */ /* 0x000fc800078e02ff */
[----:B------:R1:W-:Y:S01]  /*41350*/  STL [R1+0xf60], R9 ;  /* 0x000f600901007387 */ /* 0x0003e20000100800 */
[----:B------:R-:W-:Y:S01]  /*41360*/  LEA.HI.X.SX32 R8, R5, R4, 0x1, P0 ;  /* 0x0000000405087211 */ /* 0x000fe200000f0eff */
[C---:B0-----:R-:W-:Y:S02]  /*41370*/  IMAD R7, R3.reuse, 0x2a, RZ ;  /* 0x0000002a03077824 */ /* 0x041fe400078e02ff */
[----:B------:R0:W-:Y:S01]  /*41380*/  STL [R1+0x112c], R10 ;  /* 0x00112c0a01007387 */ /* 0x0001e20000100800 */
[----:B------:R-:W-:Y:S01]  /*41390*/  IMAD R5, R3, 0xb0, RZ ;  /* 0x000000b003057824 */ /* 0x000fe200078e02ff */
[----:B-1----:R-:W-:-:S04]  /*413a0*/  IADD3 R9, P3, R6, R2, RZ ;  /* 0x0000000206097210 */ /* 0x002fc80007f7e0ff */
[C---:B0-----:R-:W-:Y:S01]  /*413b0*/  LEA.HI.X.SX32 R10, R7.reuse, R4, 0x1, P3 ;  /* 0x00000004070a7211 */ /* 0x041fe200018f0eff */
[----:B------:R0:W-:Y:S04]  /*413c0*/  STL [R1+0x1150], R9 ;  /* 0x0011500901007387 */ /* 0x0001e80000100800 */
[----:B------:R1:W-:Y:S01]  /*413d0*/  STL [R1+0x11e4], R8 ;  /* 0x0011e40801007387 */ /* 0x0003e20000100800 */
[----:B0-----:R-:W-:Y:S02]  /*413e0*/  IADD3 R9, P0, R7, R2, RZ ;  /* 0x0000000207097210 */ /* 0x001fe40007f1e0ff */
[----:B-1----:R-:W-:-:S03]  /*413f0*/  LEA.HI.X.SX32 R8, R6, R4, 0x1, P1 ;  /* 0x0000000406087211 */ /* 0x002fc600008f0eff */
[----:B------:R0:W-:Y:S01]  /*41400*/  STL [R1+0x11f8], R9 ;  /* 0x0011f80901007387 */ /* 0x0001e20000100800 */
[----:B------:R-:W-:-:S03]  /*41410*/  IMAD R6, R3, 0x4c, RZ ;  /* 0x0000004c03067824 */ /* 0x000fc600078e02ff */
[----:B------:R1:W-:Y:S01]  /*41420*/  STL [R1+0xffc], R8 ;  /* 0x000ffc0801007387 */ /* 0x0003e20000100800 */
[----:B0-----:R-:W-:Y:S01]  /*41430*/  IADD3 R9, P1, R5, R2, RZ ;  /* 0x0000000205097210 */ /* 0x001fe20007f3e0ff */
[C---:B------:R-:W-:Y:S02]  /*41440*/  IMAD R5, R3.reuse, 0x15, RZ ;  /* 0x0000001503057824 */ /* 0x040fe400078e02ff */
[----:B-1----:R-:W-:Y:S02]  /*41450*/  IMAD R8, R3, 0x26, RZ ;  /* 0x0000002603087824 */ /* 0x002fe400078e02ff */
[----:B------:R0:W-:Y:S01]  /*41460*/  STL [R1+0xfe0], R9 ;  /* 0x000fe00901007387 */ /* 0x0001e20000100800 */
[----:B------:R-:W-:Y:S01]  /*41470*/  LEA.HI.X.SX32 R7, R5, R4, 0x1, P0 ;  /* 0x0000000405077211 */ /* 0x000fe200000f0eff */
[----:B------:R-:W-:Y:S02]  /*41480*/  IMAD R5, R3, 0x90, RZ ;  /* 0x0000009003057824 */ /* 0x000fe400078e02ff */
[----:B------:R1:W-:Y:S01]  /*41490*/  STL [R1+0x114c], R10 ;  /* 0x00114c0a01007387 */ /* 0x0003e20000100800 */
[----:B0-----:R-:W-:-:S04]  /*414a0*/  IADD3 R9, P3, R6, R2, RZ ;  /* 0x0000000206097210 */ /* 0x001fc80007f7e0ff */
[C---:B-1----:R-:W-:Y:S01]  /*414b0*/  LEA.HI.X.SX32 R10, R8.reuse, R4, 0x1, P3 ;  /* 0x00000004080a7211 */ /* 0x042fe200018f0eff */
        /* <DEDUP_REMOVED lines=10> */
[----:B------:R0:W-:Y:S03]  /*41560*/  STL [R1+0x1060], R9 ;  /* 0x0010600901007387 */ /* 0x0001e60000100800 */
[----:B------:R-:W-:Y:S01]  /*41570*/  LEA.HI.X.SX32 R8, R7, R4, 0x1, P0 ;  /* 0x0000000407087211 */ /* 0x000fe200000f0eff */
[----:B------:R-:W-:Y:S01]  /*41580*/  IMAD R7, R3, 0xe0, RZ ;  /* 0x000000e003077824 */ /* 0x000fe200078e02ff */
[----:B------:R-:W-:Y:S01]  /*41590*/  STL [R1+0x116c], R10 ;  /* 0x00116c0a01007387 */ /* 0x000fe20000100800 */
[----:B0-----:R-:W-:-:S05]  /*415a0*/  IADD3 R9, P3, R6, R2, RZ ;  /* 0x0000000206097210 */ /* 0x001fca0007f7e0ff */
[----:B------:R0:W-:Y:S04]  /*415b0*/  STL [R1+0x1190], R9 ;  /* 0x0011900901007387 */ /* 0x0001e80000100800 */
[----:B------:R1:W-:Y:S01]  /*415c0*/  STL [R1+0x1204], R8 ;  /* 0x0012040801007387 */ /* 0x0003e20000100800 */
[C---:B0-----:R-:W-:Y:S02]  /*415d0*/  IADD3 R9, P0, R5.reuse, R2, RZ ;  /* 0x0000000205097210 */ /* 0x041fe40007f1e0ff */
[-C--:B------:R-:W-:Y:S02]  /*415e0*/  LEA.HI.X.SX32 R5, R5, R4.reuse, 0x1, P3 ;  /* 0x0000000405057211 */ /* 0x080fe400018f0eff */
[----:B-1----:R-:W-:Y:S01]  /*415f0*/  LEA.HI.X.SX32 R8, R6, R4, 0x1, P4 ;  /* 0x0000000406087211 */ /* 0x002fe200020f0eff */
[----:B------:R-:W-:Y:S01]  /*41600*/  IMAD R6, R3, 0x78, RZ ;  /* 0x0000007803067824 */ /* 0x000fe200078e02ff */
[-C--:B------:R-:W-:Y:S01]  /*41610*/  IADD3 R7, P4, R7, R2.reuse, RZ ;  /* 0x0000000207077210 */ /* 0x080fe20007f9e0ff */
[----:B------:R0:W-:Y:S04]  /*41620*/  STL [R1+0x1218], R9 ;  /* 0x0012180901007387 */ /* 0x0001e80000100800 */
[----:B------:R1:W-:Y:S04]  /*41630*/  STL [R1+0x107c], R8 ;  /* 0x00107c0801007387 */ /* 0x0003e80000100800 */
[----:B------:R2:W-:Y:S01]  /*41640*/  STL [R1+0xf20], R7 ;  /* 0x000f200701007387 */ /* 0x0005e20000100800 */
[----:B0-----:R-:W-:-:S03]  /*41650*/  IADD3 R9, P3, R6, R2, RZ ;  /* 0x0000000206097210 */ /* 0x001fc60007f7e0ff */
[----:B------:R0:W-:Y:S01]  /*41660*/  STL [R1+0x118c], R5 ;  /* 0x00118c0501007387 */ /* 0x0001e20000100800 */
[----:B-1----:R-:W-:-:S03]  /*41670*/  IMAD R8, R3, 0x11, RZ ;  /* 0x0000001103087824 */ /* 0x002fc600078e02ff */
[----:B------:R1:W-:Y:S01]  /*41680*/  STL [R1+0x10c0], R9 ;  /* 0x0010c00901007387 */ /* 0x0003e20000100800 */
[C---:B--2---:R-:W-:Y:S01]  /*41690*/  IMAD R7, R3.reuse, 0x3c, RZ ;  /* 0x0000003c03077824 */ /* 0x044fe200078e02ff */
[-C--:B------:R-:W-:Y:S02]  /*416a0*/  LEA.HI.X.SX32 R10, R8, R4.reuse, 0x1, P0 ;  /* 0x00000004080a7211 */ /* 0x080fe400000f0eff */
[----:B------:R-:W-:Y:S01]  /*416b0*/  LEA.HI.X.SX32 R8, R6, R4, 0x1, P6 ;  /* 0x0000000406087211 */ /* 0x000fe200030f0eff */
[C---:B0-----:R-:W-:Y:S02]  /*416c0*/  IMAD R5, R3.reuse, 0x1e, RZ ;  /* 0x0000001e03057824 */ /* 0x041fe400078e02ff */
[----:B------:R-:W-:Y:S01]  /*416d0*/  IMAD R6, R3, 0xa0, RZ ;  /* 0x000000a003067824 */ /* 0x000fe200078e02ff */
[----:B------:R-:W-:Y:S01]  /*416e0*/  STL [R1+0x1214], R10 ;  /* 0x0012140a01007387 */ /* 0x000fe20000100800 */
[----:B-1----:R-:W-:-:S05]  /*416f0*/  IADD3 R9, P0, R7, R2, RZ ;  /* 0x0000000207097210 */ /* 0x002fca0007f1e0ff */
        /* <DEDUP_REMOVED lines=14> */
[----:B--2---:R-:W-:Y:S01]  /*417e0*/  IMAD R6, R3, 0x34, RZ ;  /* 0x0000003403067824 */ /* 0x004fe200078e02ff */
[-C--:B------:R-:W-:Y:S02]  /*417f0*/  LEA.HI.X.SX32 R10, R8, R4.reuse, 0x1, P6 ;  /* 0x00000004080a7211 */ /* 0x080fe400030f0eff */
[----:B------:R-:W-:Y:S01]  /*41800*/  LEA.HI.X.SX32 R8, R7, R4, 0x1, P5 ;  /* 0x0000000407087211 */ /* 0x000fe200028f0eff */
[C---:B0-----:R-:W-:Y:S02]  /*41810*/  IMAD R5, R3.reuse, 0x1a, RZ ;  /* 0x0000001a03057824 */ /* 0x041fe400078e02ff */
[----:B------:R-:W-:Y:S01]  /*41820*/  STL [R1+0x1224], R10 ;  /* 0x0012240a01007387 */ /* 0x000fe20000100800 */
[----:B------:R-:W-:Y:S01]  /*41830*/  IMAD R7, R3, 0xc0, RZ ;  /* 0x000000c003077824 */ /* 0x000fe200078e02ff */
[----:B-1----:R-:W-:-:S05]  /*41840*/  IADD3 R9, P6, R6, R2, RZ ;  /* 0x0000000206097210 */ /* 0x002fca0007fde0ff */
        /* <DEDUP_REMOVED lines=12> */
[----:B------:R-:W-:Y:S02]  /*41910*/  LEA.HI.X.SX32 R7, R7, R4, 0x1, P5 ;  /* 0x0000000407077211 */ /* 0x000fe400028f0eff */
[----:B------:R1:W-:Y:S01]  /*41920*/  STL [R1+0x11cc], R8 ;  /* 0x0011cc0801007387 */ /* 0x0003e20000100800 */
[C---:B0-----:R-:W-:Y:S02]  /*41930*/  IADD3 R9, P6, R6.reuse, R2, RZ ;  /* 0x0000000206097210 */ /* 0x041fe40007fde0ff */
[----:B------:R-:W-:Y:S01]  /*41940*/  LEA.HI.X.SX32 R6, R6, R4, 0x1, P1 ;  /* 0x0000000406067211 */ /* 0x000fe200008f0eff */
[----:B-1----:R-:W-:Y:S02]  /*41950*/  IMAD R8, R3, 0x16, RZ ;  /* 0x0000001603087824 */ /* 0x002fe400078e02ff */
[----:B------:R0:W-:Y:S04]  /*41960*/  STL [R1+0x1140], R9 ;  /* 0x0011400901007387 */ /* 0x0001e80000100800 */
[----:B------:R1:W-:Y:S01]  /*41970*/  STL [R1+0x1234], R7 ;  /* 0x0012340701007387 */ /* 0x0003e20000100800 */
[----:B0-----:R-:W-:Y:S01]  /*41980*/  IADD3 R9, P5, R5, R2, RZ ;  /* 0x0000000205097210 */ /* 0x001fe20007fbe0ff */
[----:B-1----:R-:W-:-:S04]  /*41990*/  IMAD R7, R3, 0x48, RZ ;  /* 0x0000004803077824 */ /* 0x002fc800078e02ff */
[----:B------:R0:W-:Y:S04]  /*419a0*/  STL [R1+0x11f0], R9 ;  /* 0x0011f00901007387 */ /* 0x0001e80000100800 */
[----:B------:R1:W-:Y:S01]  /*419b0*/  STL [R1+0xfdc], R6 ;  /* 0x000fdc0601007387 */ /* 0x0003e20000100800 */
[----:B0-----:R-:W-:Y:S02]  /*419c0*/  IADD3 R9, P1, R8, R2, RZ ;  /* 0x0000000208097210 */ /* 0x001fe40007f3e0ff */
[----:B-1----:R-:W-:Y:S01]  /*419d0*/  LEA.HI.X.SX32 R6, R5, R4, 0x1, P6 ;  /* 0x0000000405067211 */ /* 0x002fe200030f0eff */
[----:B------:R-:W-:Y:S01]  /*419e0*/  IMAD R5, R3, 0x24, RZ ;  /* 0x0000002403057824 */ /* 0x000fe200078e02ff */
[C---:B------:R-:W-:Y:S01]  /*419f0*/  IADD3 R10, P6, R7.reuse, R2, RZ ;  /* 0x00000002070a7210 */ /* 0x040fe20007fde0ff */
[----:B------:R0:W-:Y:S01]  /*41a00*/  STL [R1+0x1248], R9 ;  /* 0x0012480901007387 */ /* 0x0001e20000100800 */
[----:B------:R-:W-:-:S03]  /*41a10*/  LEA.HI.X.SX32 R7, R7, R4, 0x1, P2 ;  /* 0x0000000407077211 */ /* 0x000fc600010f0eff */
[----:B------:R1:W-:Y:S04]  /*41a20*/  STL [R1+0x113c], R6 ;  /* 0x00113c0601007387 */ /* 0x0003e80000100800 */
[----:B------:R2:W-:Y:S01]  /*41a30*/  STL [R1+0x1180], R10 ;  /* 0x0011800a01007387 */ /* 0x0005e20000100800 */
[----:B0-----:R-:W-:Y:S01]  /*41a40*/  LEA.HI.X.SX32 R9, R8, R4, 0x1, P5 ;  /* 0x0000000408097211 */ /* 0x001fe200028f0eff */
[C---:B------:R-:W-:Y:S02]  /*41a50*/  IMAD R8, R3.reuse, 0x12, RZ ;  /* 0x0000001203087824 */ /* 0x040fe400078e02ff */
[----:B-1----:R-:W-:Y:S02]  /*41a60*/  IMAD R6, R3, 0xb, RZ ;  /* 0x0000000b03067824 */ /* 0x002fe400078e02ff */
[----:B------:R0:W-:Y:S01]  /*41a70*/  STL [R1+0x11ec], R9 ;  /* 0x0011ec0901007387 */ /* 0x0001e20000100800 */
[----:B--2---:R-:W-:-:S02]  /*41a80*/  IADD3 R10, P5, R5, R2, RZ ;  /* 0x00000002050a7210 */ /* 0x004fc40007fbe0ff */
[----:B------:R-:W-:-:S03]  /*41a90*/  LEA.HI.X.SX32 R5, R5, R4, 0x1, P6 ;  /* 0x0000000405057211 */ /* 0x000fc600030f0eff */
[----:B------:R1:W-:Y:S01]  /*41aa0*/  STL [R1+0x1210], R10 ;  /* 0x0012100a01007387 */ /* 0x0003e20000100800 */
[----:B0-----:R-:W-:Y:S01]  /*41ab0*/  LEA.HI.X.SX32 R9, R6, R4, 0x1, P1 ;  /* 0x0000000406097211 */ /* 0x001fe200008f0eff */
[----:B------:R-:W-:-:S04]  /*41ac0*/  IMAD R6, R3, 0x70, RZ ;  /* 0x0000007003067824 */ /* 0x000fc800078e02ff */
[----:B------:R0:W-:Y:S01]  /*41ad0*/  STL [R1+0x1244], R9 ;  /* 0x0012440901007387 */ /* 0x0001e20000100800 */
[----:B-1----:R-:W-:-:S05]  /*41ae0*/  IADD3 R10, P1, R8, R2, RZ ;  /* 0x00000002080a7210 */ /* 0x002fca0007f3e0ff */
[----:B------:R1:W-:Y:S01]  /*41af0*/  STL [R1+0x1258], R10 ;  /* 0x0012580a01007387 */ /* 0x0003e20000100800 */
[----:B0-----:R-:W-:-:S03]  /*41b00*/  IMAD R9, R3, 0x38, RZ ;  /* 0x0000003803097824 */ /* 0x001fc600078e02ff */
[----:B------:R0:W-:Y:S02]  /*41b10*/  STL [R1+0x105c], R7 ;  /* 0x00105c0701007387 */ /* 0x0001e40000100800 */
[-C--:B------:R-:W-:Y:S02]  /*41b20*/  IADD3 R11, P6, R9, R2.reuse, RZ ;  /* 0x00000002090b7210 */ /* 0x080fe40007fde0ff */
[----:B-1----:R-:W-:Y:S01]  /*41b30*/  IADD3 R10, P2, R6, R2, RZ ;  /* 0x00000002060a7210 */ /* 0x002fe20007f5e0ff */
[----:B0-----:R-:W-:-:S04]  /*41b40*/  IMAD R7, R3, 0x1c, RZ ;  /* 0x0000001c03077824 */ /* 0x001fc800078e02ff */
[----:B------:R0:W-:Y:S04]  /*41b50*/  STL [R1+0x10e0], R10 ;  /* 0x0010e00a01007387 */ /* 0x0001e80000100800 */
[----:B------:R1:W-:Y:S04]  /*41b60*/  STL [R1+0x117c], R5 ;  /* 0x00117c0501007387 */ /* 0x0003e80000100800 */
[----:B------:R2:W-:Y:S01]  /*41b70*/  STL [R1+0x11c0], R11 ;  /* 0x0011c00b01007387 */ /* 0x0005e20000100800 */
[----:B0-----:R-:W-:Y:S01]  /*41b80*/  LEA.HI.X.SX32 R10, R8, R4, 0x1, P5 ;  /* 0x00000004080a7211 */ /* 0x001fe200028f0eff */
[----:B------:R-:W-:-:S02]  /*41b90*/  IMAD R8, R3, 0xe, RZ ;  /* 0x0000000e03087824 */ /* 0x000fc400078e02ff */
[----:B-1----:R-:W-:Y:S02]  /*41ba0*/  IMAD R5, R3, 0x9, RZ ;  /* 0x0000000903057824 */ /* 0x002fe400078e02ff */
[----:B------:R0:W-:Y:S01]  /*41bb0*/  STL [R1+0x120c], R10 ;  /* 0x00120c0a01007387 */ /* 0x0001e20000100800 */
[C---:B--2---:R-:W-:Y:S02]  /*41bc0*/  IADD3 R11, P5, R7.reuse, R2, RZ ;  /* 0x00000002070b7210 */ /* 0x044fe40007fbe0ff */
[----:B------:R-:W-:-:S03]  /*41bd0*/  LEA.HI.X.SX32 R7, R7, R4, 0x1, P6 ;  /* 0x0000000407077211 */ /* 0x000fc600030f0eff */
[----:B------:R1:W-:Y:S01]  /*41be0*/  STL [R1+0x1230], R11 ;  /* 0x0012300b01007387 */ /* 0x0003e20000100800 */
[----:B0-----:R-:W-:Y:S01]  /*41bf0*/  LEA.HI.X.SX32 R10, R5, R4, 0x1, P1 ;  /* 0x00000004050a7211 */ /* 0x001fe200008f0eff */
[----:B------:R-:W-:-:S04]  /*41c00*/  IMAD R5, R3, 0x50, RZ ;  /* 0x0000005003057824 */ /* 0x000fc800078e02ff */
[----:B------:R0:W-:Y:S01]  /*41c10*/  STL [R1+0x1254], R10 ;  /* 0x0012540a01007387 */ /* 0x0001e20000100800 */
[C---:B-1----:R-:W-:Y:S02]  /*41c20*/  IADD3 R11, P1, R8.reuse, R2, RZ ;  /* 0x00000002080b7210 */ /* 0x042fe40007f3e0ff */
[----:B------:R-:W-:-:S03]  /*41c30*/  LEA.HI.X.SX32 R8, R8, R4, 0x1, P5 ;  /* 0x0000000408087211 */ /* 0x000fc600028f0eff */
[----:B------:R1:W-:Y:S01]  /*41c40*/  STL [R1+0x1268], R11 ;  /* 0x0012680b01007387 */ /* 0x0003e20000100800 */
[----:B0-----:R-:W-:Y:S01]  /*41c50*/  LEA.HI.X.SX32 R10, R6, R4, 0x1, P4 ;  /* 0x00000004060a7211 */ /* 0x001fe200020f0eff */
[----:B------:R-:W-:Y:S01]  /*41c60*/  IMAD R6, R3, 0x28, RZ ;  /* 0x0000002803067824 */ /* 0x000fe200078e02ff */
[----:B------:R-:W-:-:S03]  /*41c70*/  IADD3 R12, P4, R5, R2, RZ ;  /* 0x00000002050c7210 */ /* 0x000fc60007f9e0ff */
[----:B------:R0:W-:Y:S01]  /*41c80*/  STL [R1+0xf1c], R10 ;  /* 0x000f1c0a01007387 */ /* 0x0001e20000100800 */
[----:B-1----:R-:W-:-:S03]  /*41c90*/  LEA.HI.X.SX32 R11, R9, R4, 0x1, P2 ;  /* 0x00000004090b7211 */ /* 0x002fc600010f0eff */
[----:B------:R-:W-:Y:S01]  /*41ca0*/  STL [R1+0x1160], R12 ;  /* 0x0011600c01007387 */ /* 0x000fe20000100800 */
[C---:B------:R-:W-:Y:S02]  /*41cb0*/  IADD3 R9, P2, R6.reuse, R2, RZ ;  /* 0x0000000206097210 */ /* 0x040fe40007f5e0ff */
[----:B------:R-:W-:Y:S01]  /*41cc0*/  LEA.HI.X.SX32 R6, R6, R4, 0x1, P4 ;  /* 0x0000000406067211 */ /* 0x000fe200020f0eff */
[----:B------:R1:W-:Y:S01]  /*41cd0*/  STL [R1+0x10dc], R11 ;  /* 0x0010dc0b01007387 */ /* 0x0003e20000100800 */
[----:B0-----:R-:W-:-:S03]  /*41ce0*/  IMAD R10, R3, 0x14, RZ ;  /* 0x00000014030a7824 */ /* 0x001fc600078e02ff */
[----:B------:R0:W-:Y:S04]  /*41cf0*/  STL [R1+0x1200], R9 ;  /* 0x0012000901007387 */ /* 0x0001e80000100800 */
[----:B------:R2:W-:Y:S01]  /*41d00*/  STL [R1+0x11bc], R7 ;  /* 0x0011bc0701007387 */ /* 0x0005e20000100800 */
[----:B-1----:R-:W-:Y:S01]  /*41d10*/  IMAD R11, R3, 0xa, RZ ;  /* 0x0000000a030b7824 */ /* 0x002fe200078e02ff */
[----:B0-----:R-:W-:-:S04]  /*41d20*/  IADD3 R9, P6, R10, R2, RZ ;  /* 0x000000020a097210 */ /* 0x001fc80007fde0ff */
[----:B------:R-:W-:Y:S01]  /*41d30*/  IADD3 R12, P5, R11, R2, RZ ;  /* 0x000000020b0c7210 */ /* 0x000fe20007fbe0ff */
[----:B--2---:R-:W-:Y:S01]  /*41d40*/  IMAD R7, R3, 0x7, RZ ;  /* 0x0000000703077824 */ /* 0x004fe200078e02ff */
[----:B------:R0:W-:Y:S04]  /*41d50*/  STL [R1+0x1250], R9 ;  /* 0x0012500901007387 */ /* 0x0001e80000100800 */
[----:B------:R1:W-:Y:S01]  /*41d60*/  STL [R1+0x122c], R8 ;  /* 0x00122c0801007387 */ /* 0x0003e20000100800 */
[----:B------:R-:W-:-:S03]  /*41d70*/  LEA.HI.X.SX32 R7, R7, R4, 0x1, P1 ;  /* 0x0000000407077211 */ /* 0x000fc600008f0eff */
[----:B------:R2:W-:Y:S01]  /*41d80*/  STL [R1+0x1278], R12 ;  /* 0x0012780c01007387 */ /* 0x0005e20000100800 */
[----:B0-----:R-:W-:-:S03]  /*41d90*/  IMAD R9, R3, 0x60, RZ ;  /* 0x0000006003097824 */ /* 0x001fc600078e02ff */
[----:B------:R0:W-:Y:S01]  /*41da0*/  STL [R1+0x1264], R7 ;  /* 0x0012640701007387 */ /* 0x0001e20000100800 */
[----:B-1----:R-:W-:Y:S01]  /*41db0*/  IMAD R8, R3, 0x30, RZ ;  /* 0x0000003003087824 */ /* 0x002fe200078e02ff */
[----:B--2---:R-:W-:Y:S02]  /*41dc0*/  IADD3 R12, P1, R9, R2, RZ ;  /* 0x00000002090c7210 */ /* 0x004fe40007f3e0ff */
[----:B0-----:R-:W-:-:S03]  /*41dd0*/  LEA.HI.X.SX32 R7, R5, R4, 0x1, P3 ;  /* 0x0000000405077211 */ /* 0x001fc600018f0eff */
[----:B------:R0:W-:Y:S01]  /*41de0*/  STL [R1+0x1120], R12 ;  /* 0x0011200c01007387 */ /* 0x0001e20000100800 */
[----:B------:R-:W-:-:S03]  /*41df0*/  IMAD R5, R3, 0x18, RZ ;  /* 0x0000001803057824 */ /* 0x000fc600078e02ff */
[----:B------:R1:W-:Y:S02]  /*41e00*/  STL [R1+0x101c], R7 ;  /* 0x00101c0701007387 */ /* 0x0003e40000100800 */
[-C--:B------:R-:W-:Y:S02]  /*41e10*/  IADD3 R13, P4, R5, R2.reuse, RZ ;  /* 0x00000002050d7210 */ /* 0x080fe40007f9e0ff */
[----:B0-----:R-:W-:Y:S01]  /*41e20*/  IADD3 R12, P3, R8, R2, RZ ;  /* 0x00000002080c7210 */ /* 0x001fe20007f7e0ff */
[----:B-1----:R-:W-:-:S04]  /*41e30*/  IMAD R7, R3, 0xc, RZ ;  /* 0x0000000c03077824 */ /* 0x002fc800078e02ff */
[----:B------:R0:W-:Y:S04]  /*41e40*/  STL [R1+0x11e0], R12 ;  /* 0x0011e00c01007387 */ /* 0x0001e80000100800 */
[----:B------:R1:W-:Y:S04]  /*41e50*/  STL [R1+0x115c], R6 ;  /* 0x00115c0601007387 */ /* 0x0003e80000100800 */
[----:B------:R-:W-:Y:S01]  /*41e60*/  STL [R1+0x1240], R13 ;  /* 0x0012400d01007387 */ /* 0x000fe20000100800 */
[----:B0-----:R-:W-:Y:S01]  /*41e70*/  LEA.HI.X.SX32 R12, R10, R4, 0x1, P2 ;  /* 0x000000040a0c7211 */ /* 0x001fe200010f0eff */
[----:B------:R-:W-:Y:S01]  /*41e80*/  IMAD R10, R3, 0x5, RZ ;  /* 0x00000005030a7824 */ /* 0x000fe200078e02ff */
[----:B------:R-:W-:Y:S01]  /*41e90*/  IADD3 R14, P2, R7, R2, RZ ;  /* 0x00000002070e7210 */ /* 0x000fe20007f5e0ff */
[----:B-1----:R-:W-:-:S02]  /*41ea0*/  IMAD R6, R3, 0x6, RZ ;  /* 0x0000000603067824 */ /* 0x002fc400078e02ff */
[----:B------:R0:W-:Y:S04]  /*41eb0*/  STL [R1+0x11fc], R12 ;  /* 0x0011fc0c01007387 */ /* 0x0001e80000100800 */
[----:B------:R-:W-:Y:S01]  /*41ec0*/  STL [R1+0x1270], R14 ;  /* 0x0012700e01007387 */ /* 0x000fe20000100800 */
[----:B0-----:R-:W-:Y:S02]  /*41ed0*/  LEA.HI.X.SX32 R12, R11, R4, 0x1, P6 ;  /* 0x000000040b0c7211 */ /* 0x001fe400030f0eff */
[----:B------:R-:W-:Y:S02]  /*41ee0*/  IADD3 R13, P6, R6, R2, RZ ;  /* 0x00000002060d7210 */ /* 0x000fe40007fde0ff */
[-C--:B------:R-:W-:Y:S01]  /*41ef0*/  LEA.HI.X.SX32 R11, R10, R4.reuse, 0x1, P5 ;  /* 0x000000040a0b7211 */ /* 0x080fe200028f0eff */
[----:B------:R0:W-:Y:S01]  /*41f00*/  STL [R1+0x124c], R12 ;  /* 0x00124c0c01007387 */ /* 0x0001e20000100800 */
[----:B------:R-:W-:-:S02]  /*41f10*/  LEA.HI.X.SX32 R10, R9, R4, 0x1, P0 ;  /* 0x00000004090a7211 */ /* 0x000fc400000f0eff */
[-C--:B------:R-:W-:Y:S01]  /*41f20*/  LEA.HI.X.SX32 R9, R8, R4.reuse, 0x1, P1 ;  /* 0x0000000408097211 */ /* 0x080fe200008f0eff */
[----:B------:R-:W-:Y:S01]  /*41f30*/  STL [R1+0x1288], R13 ;  /* 0x0012880d01007387 */ /* 0x000fe20000100800 */
[----:B------:R-:W-:Y:S01]  /*41f40*/  LEA.HI.X.SX32 R8, R5, R4, 0x1, P3 ;  /* 0x0000000405087211 */ /* 0x000fe200018f0eff */
[C---:B------:R-:W-:Y:S02]  /*41f50*/  IMAD.SHL.U32 R5, R3.reuse, 0x2, RZ ;  /* 0x0000000203057824 */ /* 0x040fe400078e00ff */
[----:B------:R1:W-:Y:S01]  /*41f60*/  STL [R1+0x1274], R11 ;  /* 0x0012740b01007387 */ /* 0x0003e20000100800 */
[----:B0-----:R-:W-:-:S05]  /*41f70*/  LEA R12, P5, R3, R2, 0x7 ;  /* 0x00000002030c7211 */ /* 0x001fca00078a38ff */
[----:B------:R-:W-:Y:S01]  /*41f80*/  STL [R1+0x10a0], R12 ;  /* 0x0010a00c01007387 */ /* 0x000fe20000100800 */
[----:B-1----:R-:W-:-:S03]  /*41f90*/  LEA R11, P0, R3, R2, 0x6 ;  /* 0x00000002030b7211 */ /* 0x002fc600078030ff */
[----:B------:R0:W-:Y:S04]  /*41fa0*/  STL [R1+0xf9c], R10 ;  /* 0x000f9c0a01007387 */ /* 0x0001e80000100800 */
[----:B------:R-:W-:Y:S04]  /*41fb0*/  STL [R1+0x11a0], R11 ;  /* 0x0011a00b01007387 */ /* 0x000fe80000100800 */
[----:B------:R1:W-:Y:S01]  /*41fc0*/  STL [R1+0x111c], R9 ;  /* 0x00111c0901007387 */ /* 0x0003e20000100800 */
[----:B0-----:R-:W-:-:S05]  /*41fd0*/  LEA R10, P1, R3, R2, 0x5 ;  /* 0x00000002030a7211 */ /* 0x001fca00078228ff */
[----:B------:R-:W-:Y:S01]  /*41fe0*/  STL [R1+0x1220], R10 ;  /* 0x0012200a01007387 */ /* 0x000fe20000100800 */
[----:B-1----:R-:W-:-:S03]  /*41ff0*/  LEA R9, P3, R3, R2, 0x4 ;  /* 0x0000000203097211 */ /* 0x002fc600078620ff */
[----:B------:R0:W-:Y:S04]  /*42000*/  STL [R1+0x11dc], R8 ;  /* 0x0011dc0801007387 */ /* 0x0001e80000100800 */
[----:B------:R1:W-:Y:S01]  /*42010*/  STL [R1+0x1260], R9 ;  /* 0x0012600901007387 */ /* 0x0003e20000100800 */
[----:B0-----:R-:W-:Y:S01]  /*42020*/  LEA.HI.X.SX32 R8, R7, R4, 0x1, P4 ;  /* 0x0000000407087211 */ /* 0x001fe200020f0eff */
[C---:B------:R-:W-:Y:S01]  /*42030*/  IMAD R7, R3.reuse, 0x3, RZ ;  /* 0x0000000303077824 */ /* 0x040fe200078e02ff */
[----:B-1----:R-:W-:-:S03]  /*42040*/  LEA R9, P4, R3, R2, 0x3 ;  /* 0x0000000203097211 */ /* 0x002fc600078818ff */
[----:B------:R0:W-:Y:S04]  /*42050*/  STL [R1+0x123c], R8 ;  /* 0x00123c0801007387 */ /* 0x0001e80000100800 */
[----:B------:R1:W-:Y:S01]  /*42060*/  STL [R1+0x1280], R9 ;  /* 0x0012800901007387 */ /* 0x0003e20000100800 */
[----:B0-----:R-:W-:Y:S01]  /*42070*/  LEA.HI.X.SX32 R8, R6, R4, 0x1, P2 ;  /* 0x0000000406087211 */ /* 0x001fe200010f0eff */
[----:B------:R-:W-:Y:S01]  /*42080*/  IMAD.SHL.U32 R6, R3, 0x40, RZ ;  /* 0x0000004003067824 */ /* 0x000fe200078e00ff */
[----:B-1----:R-:W-:-:S03]  /*42090*/  IADD3 R9, P2, R5, R2, RZ ;  /* 0x0000000205097210 */ /* 0x002fc60007f5e0ff */
[----:B------:R0:W-:Y:S01]  /*420a0*/  STL [R1+0x126c], R8 ;  /* 0x00126c0801007387 */ /* 0x0001e20000100800 */
[----:B------:R-:W-:-:S03]  /*420b0*/  LEA.HI.X.SX32 R6, R6, R4, 0x1, P5 ;  /* 0x0000000406067211 */ /* 0x000fc600028f0eff */
[----:B------:R1:W-:Y:S01]  /*420c0*/  STL [R1+0x1298], R9 ;  /* 0x0012980901007387 */ /* 0x0003e20000100800 */
[----:B0-----:R-:W-:Y:S02]  /*420d0*/  LEA.HI.X.SX32 R8, R7, R4, 0x1, P6 ;  /* 0x0000000407087211 */ /* 0x001fe400030f0eff */
[C---:B------:R-:W-:Y:S01]  /*420e0*/  LEA R7, P6, R3.reuse, R2, 0x2 ;  /* 0x0000000203077211 */ /* 0x040fe200078c10ff */
[----:B-1----:R-:W-:Y:S02]  /*420f0*/  IMAD.SHL.U32 R9, R3, 0x20, RZ ;  /* 0x0000002003097824 */ /* 0x002fe400078e00ff */
[----:B------:R0:W-:Y:S04]  /*42100*/  STL [R1+0x1284], R8 ;  /* 0x0012840801007387 */ /* 0x0001e80000100800 */
[----:B------:R1:W-:Y:S01]  /*42110*/  STL [R1+0x1290], R7 ;  /* 0x0012900701007387 */ /* 0x0003e20000100800 */
[----:B------:R-:W-:-:S03]  /*42120*/  LEA.HI.X.SX32 R10, R9, R4, 0x1, P0 ;  /* 0x00000004090a7211 */ /* 0x000fc600000f0eff */
[----:B------:R2:W-:Y:S01]  /*42130*/  STL [R1+0x109c], R6 ;  /* 0x00109c0601007387 */ /* 0x0005e20000100800 */
[----:B0-----:R-:W-:-:S03]  /*42140*/  IMAD.SHL.U32 R8, R3, 0x10, RZ ;  /* 0x0000001003087824 */ /* 0x001fc600078e00ff */
[----:B------:R-:W-:Y:S01]  /*42150*/  STL [R1+0x119c], R10 ;  /* 0x00119c0a01007387 */ /* 0x000fe20000100800 */
[C---:B-1----:R-:W-:Y:S01]  /*42160*/  IMAD.SHL.U32 R7, R3.reuse, 0x8, RZ ;  /* 0x0000000803077824 */ /* 0x042fe200078e00ff */
[-C--:B------:R-:W-:Y:S02]  /*42170*/  LEA.HI.X.SX32 R9, R8, R4.reuse, 0x1, P1 ;  /* 0x0000000408097211 */ /* 0x080fe400008f0eff */
[----:B------:R-:W0:Y:S01]  /*42180*/  S2R R2, SR_TID.X ;  /* 0x0000000000027919 */ /* 0x000e220000002100 */
[----:B--2---:R-:W-:Y:S01]  /*42190*/  IMAD.SHL.U32 R6, R3, 0x4, RZ ;  /* 0x0000000403067824 */ /* 0x004fe200078e00ff */
[-C--:B------:R-:W-:Y:S02]  /*421a0*/  LEA.HI.X.SX32 R8, R7, R4.reuse, 0x1, P3 ;  /* 0x0000000407087211 */ /* 0x080fe400018f0eff */
[----:B------:R-:W-:Y:S02]  /*421b0*/  STL [R1+0x121c], R9 ;  /* 0x00121c0901007387 */ /* 0x000fe40000100800 */
[----:B------:R-:W-:-:S02]  /*421c0*/  LEA.HI.X.SX32 R7, R6, R4, 0x1, P4 ;  /* 0x0000000406077211 */ /* 0x000fc400020f0eff */
[----:B------:R-:W-:Y:S01]  /*421d0*/  STL [R1+0x125c], R8 ;  /* 0x00125c0801007387 */ /* 0x000fe20000100800 */
[-C--:B------:R-:W-:Y:S02]  /*421e0*/  LEA.HI.X.SX32 R6, R3, R4.reuse, 0x1, P2 ;  /* 0x0000000403067211 */ /* 0x080fe400010f0eff */
[----:B------:R-:W-:Y:S01]  /*421f0*/  LEA.HI.X.SX32 R3, R5, R4, 0x1, P6 ;  /* 0x0000000405037211 */ /* 0x000fe200030f0eff */
[----:B------:R-:W-:Y:S04]  /*42200*/  STL [R1+0x127c], R7 ;  /* 0x00127c0701007387 */ /* 0x000fe80000100800 */
[----:B------:R-:W-:Y:S04]  /*42210*/  STL [R1+0x1294], R6 ;  /* 0x0012940601007387 */ /* 0x000fe80000100800 */
[----:B------:R-:W-:Y:S04]  /*42220*/  STL [R1+0x2cc], RZ ;  /* 0x0002ccff01007387 */ /* 0x000fe80000100800 */
[----:B------:R1:W-:Y:S01]  /*42230*/  STL [R1+0x128c], R3 ;  /* 0x00128c0301007387 */ /* 0x0003e20000100800 */
[----:B0-----:R-:W-:-:S03]  /*42240*/  LOP3.LUT R2, R2, 0x7f, RZ, 0xc0, !PT ;  /* 0x0000007f02027812 */ /* 0x001fc600078ec0ff */
[----:B------:R-:W-:Y:S02]  /*42250*/  STL [R1+0xcb0], RZ ;  /* 0x000cb0ff01007387 */ /* 0x000fe40000100800 */
[----:B------:R-:W-:Y:S02]  /*42260*/  IMAD.SHL.U32 R2, R2, 0x2, RZ ;  /* 0x0000000202027824 */ /* 0x000fe400078e00ff */
[----:B------:R-:W-:Y:S04]  /*42270*/  STL [R1+0xcb4], RZ ;  /* 0x000cb4ff01007387 */ /* 0x000fe80000100800 */
        /* <DEDUP_REMOVED lines=102> */
[----:B------:R-:W2:Y:S04]  /*428e0*/  LDL R4, [R1+0xbd8] ;  /* 0x000bd80001047983 */ /* 0x000ea80000100800 */
[----:B------:R-:W3:Y:S01]  /*428f0*/  LDL R5, [R1+0xbd0] ;  /* 0x000bd00001057983 */ /* 0x000ee20000100800 */
[----:B-1----:R-:W-:-:S02]  /*42900*/  LOP3.LUT R3, R2, 0x20, RZ, 0x3c, !PT ;  /* 0x0000002002037812 */ /* 0x002fc400078e3cff */
[C---:B------:R-:W-:Y:S01]  /*42910*/  LOP3.LUT R3, R2.reuse, 0x50, RZ, 0x3c, !PT ;  /* 0x0000005002037812 */ /* 0x040fe200078e3cff */
[----:B------:R-:W-:Y:S01]  /*42920*/  STL [R1+0x870], RZ ;  /* 0x000870ff01007387 */ /* 0x000fe20000100800 */
[C---:B------:R-:W-:Y:S02]  /*42930*/  LOP3.LUT R6, R2.reuse, 0x30, RZ, 0x3c, !PT ;  /* 0x0000003002067812 */ /* 0x040fe400078e3cff */
[C---:B------:R-:W-:Y:S01]  /*42940*/  LOP3.LUT R6, R2.reuse, 0x60, RZ, 0x3c, !PT ;  /* 0x0000006002067812 */ /* 0x040fe200078e3cff */
[----:B------:R-:W-:Y:S01]  /*42950*/  STL [R1+0x874], RZ ;  /* 0x000874ff01007387 */ /* 0x000fe20000100800 */
[C---:B------:R-:W-:Y:S02]  /*42960*/  LOP3.LUT R7, R2.reuse, 0x10, RZ, 0x3c, !PT ;  /* 0x0000001002077812 */ /* 0x040fe400078e3cff */
[C---:B------:R-:W-:Y:S01]  /*42970*/  LOP3.LUT R7, R2.reuse, 0x40, RZ, 0x3c, !PT ;  /* 0x0000004002077812 */ /* 0x040fe200078e3cff */
[----:B------:R-:W-:Y:S01]  /*42980*/  STL [R1+0x878], RZ ;  /* 0x000878ff01007387 */ /* 0x000fe20000100800 */
[----:B------:R-:W-:-:S03]  /*42990*/  LOP3.LUT R7, R2, 0x70, RZ, 0x3c, !PT ;  /* 0x0000007002077812 */ /* 0x000fc600078e3cff */
        /* <DEDUP_REMOVED lines=20> */
[----:B------:R-:W-:Y:S01]  /*42ae0*/  STL [R1+0x88c], RZ ;  /* 0x00088cff01007387 */ /* 0x000fe20000100800 */
[----:B--2---:R-:W-:-:S02]  /*42af0*/  LOP3.LUT R3, R4, 0x40, RZ, 0x3c, !PT ;  /* 0x0000004004037812 */ /* 0x004fc400078e3cff */
[----:B---3--:R-:W-:-:S03]  /*42b00*/  LOP3.LUT R6, R5, 0x20, RZ, 0x3c, !PT ;  /* 0x0000002005067812 */ /* 0x008fc600078e3cff */
[----:B------:R0:W-:Y:S01]  /*42b10*/  STL [R1+0xbd4], R3 ;  /* 0x000bd40301007387 */ /* 0x0001e20000100800 */
[----:B------:R-:W-:-:S03]  /*42b20*/  LOP3.LUT R4, R5, 0x40, RZ, 0x3c, !PT ;  /* 0x0000004005047812 */ /* 0x000fc600078e3cff */
[----:B------:R1:W-:Y:S01]  /*42b30*/  STL [R1+0x22c0], R6 ;  /* 0x0022c00601007387 */ /* 0x0003e20000100800 */
[----:B0-----:R-:W-:-:S05]  /*42b40*/  LOP3.LUT R3, R5, 0x60, RZ, 0x3c, !PT ;  /* 0x0000006005037812 */ /* 0x001fca00078e3cff */
[----:B------:R1:W-:Y:S04]  /*42b50*/  STL [R1+0x22b8], R3 ;  /* 0x0022b80301007387 */ /* 0x0003e80000100800 */
[----:B------:R1:W-:Y:S02]  /*42b60*/  STL [R1+0x22bc], R4 ;  /* 0x0022bc0401007387 */ /* 0x0003e40000100800 */
.L_x_3:
[----:B-----5:R-:W2:Y:S01]  /*42b70*/  LDL R5, [R1+0xe44] ;  /* 0x000e440001057983 */ /* 0x020ea20000100800 */
[----:B-1----:R-:W-:-:S03]  /*42b80*/  IMAD.MOV.U32 R3, RZ, RZ, -0x80 ;  /* 0xffffff80ff037424 */ /* 0x002fc600078e00ff */
[----:B0-2---:R0:W-:Y:S04]  /*42b90*/  STL [R1+0x80a4], R5 ;  /* 0x0080a40501007387 */ /* 0x0051e80000100800 */
[----:B------:R-:W2:Y:S04]  /*42ba0*/  LDL R4, [R1+0xe48] ;  /* 0x000e480001047983 */ /* 0x000ea80000100800 */
[----:B0-----:R-:W3:Y:S04]  /*42bb0*/  LDL R5, [R1+0xe9c] ;  /* 0x000e9c0001057983 */ /* 0x001ee80000100800 */
[----:B------:R-:W-:Y:S04]  /*42bc0*/  STL [R1+0x7e58], R15 ;  /* 0x007e580f01007387 */ /* 0x000fe80000100800 */
        /* <DEDUP_REMOVED lines=167> */
[----:B------:R-:W-:Y:S01]  /*43640*/  STL [R1+0x7e00], R21 ;  /* 0x007e001501007387 */ /* 0x000fe20000100800 */
[----:B---3--:R-:W-:-:S03]  /*43650*/  IMAD R3, R5, R3, c[0x0][0x180] ;  /* 0x0000600005037624 */ /* 0x008fc600078e0203 */
[----:B------:R-:W-:Y:S04]  /*43660*/  STL [R1+0x7dfc], R22 ;  /* 0x007dfc1601007387 */ /* 0x000fe80000100800 */
[----:B------:R-:W-:Y:S04]  /*43670*/  STL [R1+0x7df8], R23 ;  /* 0x007df81701007387 */ /* 0x000fe80000100800 */
[----:B------:R0:W-:Y:S04]  /*43680*/  STL [R1+0x2c64], R0 ;  /* 0x002c640001007387 */ /* 0x0001e80000100800 */
[----:B0-----:R-:W3:Y:S04]  /*43690*/  LDL R0, [R1+0x1298] ;  /* 0x0012980001007983 */ /* 0x001ee80000100800 */
[----:B------:R-:W2:Y:S01]  /*436a0*/  LDL.LU R5, [R1+0x80a4] ;  /* 0x0080a40001057983 */ /* 0x000ea20000300800 */
[----:B------:R-:W-:-:S02]  /*436b0*/  ISETP.GT.AND P0, PT, R3, RZ, PT ;  /* 0x000000ff0300720c */ /* 0x000fc40003f04270 */
[----:B------:R-:W-:-:S11]  /*436c0*/  PRMT R15, RZ, 0x7610, R15 ;  /* 0x00007610ff0f7816 */ /* 0x000fd6000000000f */
[----:B--2---:R-:W2:Y:S01]  /*436d0*/  @P0 LDG.E.U16 R15, [R4.64] ;  /* 0x00000006040f0981 */ /* 0x004ea2000c1e1500 */
[----:B------:R-:W-:Y:S02]  /*436e0*/  ISETP.GT.AND P1, PT, R3, 0x1, PT ;  /* 0x000000010300780c */ /* 0x000fe40003f24270 */
[----:B------:R-:W-:Y:S01]  /*436f0*/  PRMT R14, RZ, 0x7610, R14 ;  /* 0x00007610ff0e7816 */ /* 0x000fe2000000000e */
[----:B--2---:R0:W-:Y:S04]  /*43700*/  STL [R1+0x354], R15 ;  /* 0x0003540f01007387 */ /* 0x0041e80000100800 */
[----:B0-----:R-:W2:Y:S04]  /*43710*/  LDL.LU R15, [R1+0x80a0] ;  /* 0x0080a000010f7983 */ /* 0x001ea80000300800 */
[----:B------:R-:W4:Y:S02]  /*43720*/  LDL R5, [R1+0x1294] ;  /* 0x0012940001057983 */ /* 0x000f240000100800 */
[----:B---3--:R-:W-:-:S02]  /*43730*/  @P1 IMAD.MOV.U32 R4, RZ, RZ, R0 ;  /* 0x000000ffff041224 */ /* 0x008fc400078e0000 */
[----:B------:R-:W3:Y:S04]  /*43740*/  LDL.LU R0, [R1+0x1278] ;  /* 0x0012780001007983 */ /* 0x000ee80000300800 */
[----:B----4-:R-:W4:Y:S01]  /*43750*/  @P1 LDG.E.U16 R14, [R4.64] ;  /* 0x00000006040e1981 */ /* 0x010f22000c1e1500 */
[----:B------:R-:W-:-:S03]  /*43760*/  ISETP.GT.AND P2, PT, R3, 0x2, PT ;  /* 0x000000020300780c */ /* 0x000fc60003f44270 */
[----:B----4-:R0:W-:Y:S04]  /*43770*/  STL [R1+0x350], R14 ;  /* 0x0003500e01007387 */ /* 0x0101e80000100800 */
[----:B0-----:R-:W4:Y:S04]  /*43780*/  LDL.LU R14, [R1+0x809c] ;  /* 0x00809c00010e7983 */ /* 0x001f280000300800 */
[----:B------:R-:W3:Y:S04]  /*43790*/  LDL R4, [R1+0x128c] ;  /* 0x00128c0001047983 */ /* 0x000ee80000100800 */
[----:B------:R-:W3:Y:S01]  /*437a0*/  LDL R5, [R1+0x1290] ;  /* 0x0012900001057983 */ /* 0x000ee20000100800 */
[----:B--2---:R-:W-:-:S02]  /*437b0*/  PRMT R15, RZ, 0x7610, R15 ;  /* 0x00007610ff0f7816 */ /* 0x004fc4000000000f */
[----:B---3--:R-:W-:-:S04]  /*437c0*/  @P2 LOP3.LUT R5, R5, R4, RZ, 0x3c, !PT ;  /* 0x0000000405052212 */ /* 0x008fc800078e3cff */
[----:B------:R-:W-:-:S04]  /*437d0*/  @P2 LOP3.LUT R4, R5, R4, RZ, 0x3c, !PT ;  /* 0x0000000405042212 */ /* 0x000fc800078e3cff */
[----:B------:R-:W-:-:S05]  /*437e0*/  @P2 LOP3.LUT R5, R5, R4, RZ, 0x3c, !PT ;  /* 0x0000000405052212 */ /* 0x000fca00078e3cff */
[----:B------:R-:W2:Y:S01]  /*437f0*/  @P2 LDG.E.U16 R15, [R4.64] ;  /* 0x00000006040f2981 */ /* 0x000ea2000c1e1500 */
[----:B------:R-:W-:-:S03]  /*43800*/  ISETP.GT.AND P3, PT, R3, 0x3, PT ;  /* 0x000000030300780c */ /* 0x000fc60003f64270 */
[----:B--2---:R0:W-:Y:S04]  /*43810*/  STL [R1+0x2ac], R15 ;  /* 0x0002ac0f01007387 */ /* 0x0041e80000100800 */
[----:B0-----:R-:W2:Y:S04]  /*43820*/  LDL.LU R15, [R1+0x8098] ;  /* 0x00809800010f7983 */ /* 0x001ea80000300800 */
[----:B------:R-:W3:Y:S04]  /*43830*/  LDL R4, [R1+0x1284] ;  /* 0x0012840001047983 */ /* 0x000ee80000100800 */
[----:B------:R-:W3:Y:S01]  /*43840*/  LDL R5, [R1+0x1288] ;  /* 0x0012880001057983 */ /* 0x000ee20000100800 */
[----:B----4-:R-:W-:-:S02]  /*43850*/  PRMT R14, RZ, 0x7610, R14 ;  /* 0x00007610ff0e7816 */ /* 0x010fc4000000000e */
[----:B---3--:R-:W-:-:S04]  /*43860*/  @P3 LOP3.LUT R5, R5, R4, RZ, 0x3c, !PT ;  /* 0x0000000405053212 */ /* 0x008fc800078e3cff */
[----:B------:R-:W-:-:S04]  /*43870*/  @P3 LOP3.LUT R4, R5, R4, RZ, 0x3c, !PT ;  /* 0x0000000405043212 */ /* 0x000fc800078e3cff */
[----:B------:R-:W-:-:S05]  /*43880*/  @P3 LOP3.LUT R5, R5, R4, RZ, 0x3c, !PT ;  /* 0x0000000405053212 */ /* 0x000fca00078e3cff */
[----:B------:R-:W3:Y:S01]  /*43890*/  @P3 LDG.E.U16 R14, [R4.64] ;  /* 0x00000006040e3981 */ /* 0x000ee2000c1e1500 */
[----:B------:R-:W-:-:S03]  /*438a0*/  ISETP.GT.AND P0, PT, R3, 0x4, PT ;  /* 0x000000040300780c */ /* 0x000fc60003f04270 */
[----:B---3--:R0:W-:Y:S04]  /*438b0*/  STL [R1+0x2a8], R14 ;  /* 0x0002a80e01007387 */ /* 0x0081e80000100800 */
[----:B0-----:R-:W3:Y:S04]  /*438c0*/  LDL.LU R14, [R1+0x8094] ;  /* 0x00809400010e7983 */ /* 0x001ee80000300800 */
[----:B------:R-:W4:Y:S04]  /*438d0*/  LDL R4, [R1+0x127c] ;  /* 0x00127c0001047983 */ /* 0x000f280000100800 */
[----:B------:R-:W4:Y:S01]  /*438e0*/  LDL R5, [R1+0x1280] ;  /* 0x0012800001057983 */ /* 0x000f220000100800 */
[----:B--2---:R-:W-:-:S02]  /*438f0*/  PRMT R15, RZ, 0x7610, R15 ;  /* 0x00007610ff0f7816 */ /* 0x004fc4000000000f */
[----:B----4-:R-:W-:-:S04]  /*43900*/  @P0 LOP3.LUT R5, R5, R4, RZ, 0x3c, !PT ;  /* 0x0000000405050212 */ /* 0x010fc800078e3cff */
[----:B------:R-:W-:-:S04]  /*43910*/  @P0 LOP3.LUT R4, R5, R4, RZ, 0x3c, !PT ;  /* 0x0000000405040212 */ /* 0x000fc800078e3cff */
[----:B------:R-:W-:-:S05]  /*43920*/  @P0 LOP3.LUT R5, R5, R4, RZ, 0x3c, !PT ;  /* 0x0000000405050212 */ /* 0x000fca00078e3cff */
[----:B------:R-:W2:Y:S01]  /*43930*/  @P0 LDG.E.U16 R15, [R4.64] ;  /* 0x00000006040f0981 */ /* 0x000ea2000c1e1500 */
[----:B------:R-:W-:Y:S02]  /*43940*/  ISETP.GT.AND P1, PT, R3, 0x5, PT ;  /* 0x000000050300780c */ /* 0x000fe40003f24270 */
[----:B---3--:R-:W-:Y:S01]  /*43950*/  PRMT R14, RZ, 0x7610, R14 ;  /* 0x00007610ff0e7816 */ /* 0x008fe2000000000e */
[----:B--2---:R0:W-:Y:S04]  /*43960*/  STL [R1+0x2a4], R15 ;  /* 0x0002a40f01007387 */ /* 0x0041e80000100800 */
[----:B0-----:R-:W2:Y:S04]  /*43970*/  LDL.LU R15, [R1+0x8090] ;  /* 0x00809000010f7983 */ /* 0x001ea80000300800 */
[----:B------:R-:W3:Y:S02]  /*43980*/  LDL R5, [R1+0x1274] ;  /* 0x0012740001057983 */ /* 0x000ee40000100800 */
[----:B------:R-:W-:-:S05]  /*43990*/  @P1 IMAD.MOV.U32 R4, RZ, RZ, R0 ;  /* 0x000000ffff041224 */ /* 0x000fca00078e0000 */
[----:B---3--:R-:W3:Y:S04]  /*439a0*/  @P1 LDG.E.U16 R14, [R4.64] ;  /* 0x00000006040e1981 */ /* 0x008ee8000c1e1500 */
[----:B------:R-:W-:Y:S01]  /*439b0*/  STL [R1+0x2db8], R0 ;  /* 0x002db80001007387 */ /* 0x000fe20000100800 */
        /* <DEDUP_REMOVED lines=10> */
[----:B------:R-:W-:-:S03]  /*43a60*/  ISETP.GT.AND P3, PT, R3, 0x7, PT ;  /* 0x000000070300780c */ /* 0x000fc60003f64270 */
[----:B--2---:R0:W-:Y:S04]  /*43a70*/  STL [R1+0x29c], R15 ;  /* 0x00029c0f01007387 */ /* 0x0041e80000100800 */
[----:B0-----:R-:W2:Y:S04]  /*43a80*/  LDL.LU R15, [R1+0x8088] ;  /* 0x00808800010f7983 */ /* 0x001ea80000300800 */
[----:B------:R-:W4:Y:S04]  /*43a90*/  LDL R4, [R1+0x1264] ;  /* 0x0012640001047983 */ /* 0x000f280000100800 */
[----:B------:R-:W4:Y:S01]  /*43aa0*/  LDL R5, [R1+0x1268] ;  /* 0x0012680001057983 */ /* 0x000f220000100800 */
[----:B---3--:R-:W-:-:S02]  /*43ab0*/  PRMT R14, RZ, 0x7610, R14 ;  /* 0x00007610ff0e7816 */ /* 0x008fc4000000000e */
[----:B----4-:R-:W-:-:S04]  /*43ac0*/  @P3 LOP3.LUT R5, R5, R4, RZ, 0x3c, !PT ;  /* 0x0000000405053212 */ /* 0x010fc800078e3cff */
        /* <DEDUP_REMOVED lines=1142> */
[----:B------:R0:W3:Y:S04]  /*48230*/  @P4 LDG.E.U16 R14, [R4.64] ;  /* 0x00000006040e4981 */ /* 0x0000e8000c1e1500 */
[----:B0-----:R-:W4:Y:S01]  /*48240*/  LDL R4, [R1+0xecc] ;  /* 0x000ecc0001047983 */ /* 0x001f220000100800 */
[----:B------:R-:W-:-:S03]  /*48250*/  ISETP.GT.AND P0, PT, R3, 0x7a, PT ;  /* 0x0000007a0300780c */ /* 0x000fc60003f04270 */
[----:B---3--:R0:W-:Y:S04]  /*48260*/  STL [R1+0xd0], R14 ;  /* 0x0000d00e01007387 */ /* 0x0081e80000100800 */
[----:B------:R-:W4:Y:S01]  /*48270*/  LDL R5, [R1+0xed0] ;  /* 0x000ed00001057983 */ /* 0x000f220000100800 */
[----:B--2---:R-:W-:-:S03]  /*48280*/  PRMT R15, RZ, 0x7610, R15 ;  /* 0x00007610ff0f7816 */ /* 0x004fc6000000000f */
[----:B0-----:R-:W0:Y:S02]  /*48290*/  S2R R14, SR_TID.X ;  /* 0x00000000000e7919 */ /* 0x001e240000002100 */
[----:B----4-:R-:W-:-:S04]  /*482a0*/  @P0 LOP3.LUT R5, R5, R4, RZ, 0x3c, !PT ;  /* 0x0000000405050212 */ /* 0x010fc800078e3cff */
[----:B------:R-:W-:-:S04]  /*482b0*/  @P0 LOP3.LUT R4, R5, R4, RZ, 0x3c, !PT ;  /* 0x0000000405040212 */ /* 0x000fc800078e3cff */
[----:B------:R-:W-:-:S05]  /*482c0*/  @P0 LOP3.LUT R5, R5, R4, RZ, 0x3c, !PT ;  /* 0x0000000405050212 */ /* 0x000fca00078e3cff */
[----:B------:R-:W2:Y:S01]  /*482d0*/  @P0 LDG.E.U16 R15, [R4.64] ;  /* 0x00000006040f0981 */ /* 0x000ea2000c1e1500 */
[----:B0-----:R-:W-:-:S04]  /*482e0*/  LOP3.LUT R14, R14, 0x7f, RZ, 0xc0, !PT ;  /* 0x0000007f0e0e7812 */ /* 0x001fc800078ec0ff */
[----:B------:R-:W-:Y:S02]  /*482f0*/  ISETP.GE.AND P2, PT, R14, R3, PT ;  /* 0x000000030e00720c */ /* 0x000fe40003f46270 */
[----:B------:R-:W3:Y:S01]  /*48300*/  LDL.LU R14, [R1+0x7ebc] ;  /* 0x007ebc00010e7983 */ /* 0x000ee20000300800 */
        /* <DEDUP_REMOVED lines=25> */
[----:B------:R-:W-:-:S02]  /*484a0*/  PRMT R2, RZ, 0x7610, R2 ;  /* 0x00007610ff027816 */ /* 0x000fc40000000002 */
[----:B----4-:R-:W-:-:S04]  /*484b0*/  @P4 LOP3.LUT R5, R5, R4, RZ, 0x3c, !PT ;  /* 0x0000000405054212 */ /* 0x010fc800078e3cff */
[----:B------:R-:W-:-:S04]  /*484c0*/  @P4 LOP3.LUT R4, R5, R4, RZ, 0x3c, !PT ;  /* 0x0000000405044212 */ /* 0x000fc800078e3cff */
[----:B------:R-:W-:-:S05]  /*484d0*/  @P4 LOP3.LUT R5, R5, R4, RZ, 0x3c, !PT ;  /* 0x0000000405054212 */ /* 0x000fca00078e3cff */
[----:B------:R-:W4:Y:S01]  /*484e0*/  @P4 LDG.E.U16 R2, [R4.64] ;  /* 0x0000000604024981 */ /* 0x000f22000c1e1500 */
[----:B------:R-:W-:-:S03]  /*484f0*/  ISETP.GT.AND P5, PT, R3, 0x7e, PT ;  /* 0x0000007e0300780c */ /* 0x000fc60003fa4270 */
[----:B----4-:R0:W-:Y:S04]  /*48500*/  STL [R1+0xc0], R2 ;  /* 0x0000c00201007387 */ /* 0x0101e80000100800 */
[----:B0-----:R-:W4:Y:S04]  /*48510*/  LDL.LU R2, [R1+0x7eac] ;  /* 0x007eac0001027983 */ /* 0x001f280000300800 */
[----:B------:R-:W2:Y:S04]  /*48520*/  LDL R4, [R1+0xeac] ;  /* 0x000eac0001047983 */ /* 0x000ea80000100800 */
[----:B------:R-:W2:Y:S01]  /*48530*/  LDL R5, [R1+0xeb0] ;  /* 0x000eb00001057983 */ /* 0x000ea20000100800 */
[----:B---3--:R-:W-:-:S02]  /*48540*/  PRMT R14, RZ, 0x7610, R14 ;  /* 0x00007610ff0e7816 */ /* 0x008fc4000000000e */
[----:B--2---:R-:W-:-:S04]  /*48550*/  @P5 LOP3.LUT R5, R5, R4, RZ, 0x3c, !PT ;  /* 0x0000000405055212 */ /* 0x004fc800078e3cff */
        /* <DEDUP_REMOVED lines=8> */
[----:B------:R-:W-:-:S02]  /*485e0*/  PRMT R15, RZ, 0x7610, R15 ;  /* 0x00007610ff0f7816 */ /* 0x000fc4000000000f */
[----:B---3--:R-:W-:-:S04]  /*485f0*/  @P6 LOP3.LUT R5, R5, R4, RZ, 0x3c, !PT ;  /* 0x0000000405056212 */ /* 0x008fc800078e3cff */
[----:B------:R-:W-:-:S04]  /*48600*/  @P6 LOP3.LUT R4, R5, R4, RZ, 0x3c, !PT ;  /* 0x0000000405046212 */ /* 0x000fc800078e3cff */
[----:B------:R-:W-:-:S05]  /*48610*/  @P6 LOP3.LUT R5, R5, R4, RZ, 0x3c, !PT ;  /* 0x0000000405056212 */ /* 0x000fca00078e3cff */
[----:B------:R-:W3:Y:S01]  /*48620*/  @P6 LDG.E.U16 R15, [R4.64] ;  /* 0x00000006040f6981 */ /* 0x000ee2000c1e1500 */
[----:B----4-:R-:W-:-:S03]  /*48630*/  PRMT R2, RZ, 0x7610, R2 ;  /* 0x00007610ff027816 */ /* 0x010fc60000000002 */
[----:B------:R-:W-:Y:S06]  /*48640*/  BAR.SYNC.DEFER_BLOCKING 0x0 ;  /* 0x0000000000007b1d */ /* 0x000fec0000010000 */
[----:B---3--:R0:W-:Y:S04]  /*48650*/  STL [R1+0xb8], R15 ;  /* 0x0000b80f01007387 */ /* 0x0081e80000100800 */
[----:B0-----:R-:W3:Y:S04]  /*48660*/  LDL.LU R15, [R1+0x7ea4] ;  /* 0x007ea400010f7983 */ /* 0x001ee80000300800 */
[----:B------:R-:W4:Y:S04]  /*48670*/  LDL R4, [R1+0x12b4] ;  /* 0x0012b40001047983 */ /* 0x000f280000100800 */
[----:B------:R-:W4:Y:S02]  /*48680*/  LDL R5, [R1+0x2188] ;  /* 0x0021880001057983 */ /* 0x000f240000100800 */
[----:B----4-:R-:W-:-:S04]  /*48690*/  @!P2 LOP3.LUT R5, R5, R4, RZ, 0x3c, !PT ;  /* 0x000000040505a212 */ /* 0x010fc800078e3cff */
[----:B------:R-:W-:-:S04]  /*486a0*/  @!P2 LOP3.LUT R4, R5, R4, RZ, 0x3c, !PT ;  /* 0x000000040504a212 */ /* 0x000fc800078e3cff */
[----:B------:R-:W-:-:S05]  /*486b0*/  @!P2 LOP3.LUT R5, R5, R4, RZ, 0x3c, !PT ;  /* 0x000000040505a212 */ /* 0x000fca00078e3cff */
[----:B------:R-:W4:Y:S04]  /*486c0*/  @!P2 LDG.E.U16 R2, [R4.64] ;  /* 0x000000060402a981 */ /* 0x000f28000c1e1500 */
[----:B----4-:R0:W-:Y:S04]  /*486d0*/  STL [R1+0xb4], R2 ;  /* 0x0000b40201007387 */ /* 0x0101e80000100800 */
[----:B0-----:R-:W4:Y:S04]  /*486e0*/  LDL.LU R2, [R1+0x7ea0] ;  /* 0x007ea00001027983 */ /* 0x001f280000300800 */
[----:B------:R-:W3:Y:S04]  /*486f0*/  LDL R4, [R1+0x2164] ;  /* 0x0021640001047983 */ /* 0x000ee80000100800 */
[----:B------:R-:W3:Y:S01]  /*48700*/  LDL R5, [R1+0x2168] ;  /* 0x0021680001057983 */ /* 0x000ee20000100800 */
[----:B--2---:R-:W-:-:S02]  /*48710*/  PRMT R14, RZ, 0x7610, R14 ;  /* 0x00007610ff0e7816 */ /* 0x004fc4000000000e */
[----:B---3--:R-:W-:-:S04]  /*48720*/  @!P2 LOP3.LUT R5, R5, R4, RZ, 0x3c, !PT ;  /* 0x000000040505a212 */ /* 0x008fc800078e3cff */
[----:B------:R-:W-:-:S04]  /*48730*/  @!P2 LOP3.LUT R4, R5, R4, RZ, 0x3c, !PT ;  /* 0x000000040504a212 */ /* 0x000fc800078e3cff */
[----:B------:R-:W-:-:S05]  /*48740*/  @!P2 LOP3.LUT R5, R5, R4, RZ, 0x3c, !PT ;  /* 0x000000040505a212 */ /* 0x000fca00078e3cff */
[----:B------:R-:W2:Y:S04]  /*48750*/  @!P2 LDG.E.U16 R14, [R4.64] ;  /* 0x00000006040ea981 */ /* 0x000ea8000c1e1500 */
[----:B--2---:R0:W-:Y:S04]  /*48760*/  STL [R1+0xb0], R14 ;  /* 0x0000b00e01007387 */ /* 0x0041e80000100800 */
[----:B0-----:R-:W2:Y:S04]  /*48770*/  LDL.LU R14, [R1+0x7e9c] ;  /* 0x007e9c00010e7983 */ /* 0x001ea80000300800 */
[----:B------:R-:W3:Y:S04]  /*48780*/  LDL R4, [R1+0x2124] ;  /* 0x0021240001047983 */ /* 0x000ee80000100800 */
[----:B------:R-:W3:Y:S01]  /*48790*/  LDL R5, [R1+0x2128] ;  /* 0x0021280001057983 */ /* 0x000ee20000100800 */
[----:B------:R-:W-:-:S02]  /*487a0*/  PRMT R15, RZ, 0x7610, R15 ;  /* 0x00007610ff0f7816 */ /* 0x000fc4000000000f */
[----:B---3--:R-:W-:-:S04]  /*487b0*/  @!P2 LOP3.LUT R5, R5, R4, RZ, 0x3c, !PT ;  /* 0x000000040505a212 */ /* 0x008fc800078e3cff */
[----:B------:R-:W-:-:S04]  /*487c0*/  @!P2 LOP3.LUT R4, R5, R4, RZ, 0x3c, !PT ;  /* 0x000000040504a212 */ /* 0x000fc800078e3cff */
[----:B------:R-:W-:-:S05]  /*487d0*/  @!P2 LOP3.LUT R5, R5, R4, RZ, 0x3c, !PT ;  /* 0x000000040505a212 */ /* 0x000fca00078e3cff */
[----:B------:R-:W3:Y:S04]  /*487e0*/  @!P2 LDG.E.U16 R15, [R4.64] ;  /* 0x00000006040fa981 */ /* 0x000ee8000c1e1500 */
[----:B---3--:R0:W-:Y:S04]  /*487f0*/  STL [R1+0xac], R15 ;  /* 0x0000ac0f01007387 */ /* 0x0081e80000100800 */
[----:B0-----:R-:W3:Y:S04]  /*48800*/  LDL.LU R15, [R1+0x7e98] ;  /* 0x007e9800010f7983 */ /* 0x001ee80000300800 */
        /* <DEDUP_REMOVED lines=155> */
[----:B----4-:R-:W-:-:S02]  /*491c0*/  PRMT R2, RZ, 0x7610, R2 ;  /* 0x00007610ff027816 */ /* 0x010fc40000000002 */
[----:B---3--:R-:W-:-:S04]  /*491d0*/  @!P2 LOP3.LUT R5, R5, R4, RZ, 0x3c, !PT ;  /* 0x000000040505a212 */ /* 0x008fc800078e3cff */
[----:B------:R-:W-:-:S04]  /*491e0*/  @!P2 LOP3.LUT R4, R5, R4, RZ, 0x3c, !PT ;  /* 0x000000040504a212 */ /* 0x000fc800078e3cff */
[----:B------:R-:W-:-:S05]  /*491f0*/  @!P2 LOP3.LUT R5, R5, R4, RZ, 0x3c, !PT ;  /* 0x000000040505a212 */ /* 0x000fca00078e3cff */
[----:B------:R-:W3:Y:S04]  /*49200*/  @!P2 LDG.E.U16 R2, [R4.64] ;  /* 0x000000060402a981 */ /* 0x000ee8000c1e1500 */
[----:B---3--:R0:W-:Y:S04]  /*49210*/  STL [R1+0x64], R2 ;  /* 0x0000640201007387 */ /* 0x0081e80000100800 */
[----:B0-----:R-:W3:Y:S04]  /*49220*/  LDL.LU R2, [R1+0x7e50] ;  /* 0x007e500001027983 */ /* 0x001ee80000300800 */
[----:B------:R-:W4:Y:S04]  /*49230*/  LDL R4, [R1+0x1c64] ;  /* 0x001c640001047983 */ /* 0x000f280000100800 */
[----:B------:R-:W4:Y:S01]  /*49240*/  LDL R5, [R1+0x1c68] ;  /* 0x001c680001057983 */ /* 0x000f220000100800 */
[----:B------:R-:W-:-:S02]  /*49250*/  PRMT R29, RZ, 0x7610, R29 ;  /* 0x00007610ff1d7816 */ /* 0x000fc4000000001d */
[----:B----4-:R-:W-:-:S04]  /*49260*/  @!P2 LOP3.LUT R5, R5, R4, RZ, 0x3c, !PT ;  /* 0x000000040505a212 */ /* 0x010fc800078e3cff */
[----:B------:R-:W-:-:S04]  /*49270*/  @!P2 LOP3.LUT R4, R5, R4, RZ, 0x3c, !PT ;  /* 0x000000040504a212 */ /* 0x000fc800078e3cff */
[----:B------:R-:W-:-:S05]  /*49280*/  @!P2 LOP3.LUT R5, R5, R4, RZ, 0x3c, !PT ;  /* 0x000000040505a212 */ /* 0x000fca00078e3cff */
[----:B------:R-:W4:Y:S04]  /*49290*/  @!P2 LDG.E.U16 R29, [R4.64] ;  /* 0x00000006041da981 */ /* 0x000f28000c1e1500 */
[----:B----4-:R0:W-:Y:S04]  /*492a0*/  STL [R1+0x60], R29 ;  /* 0x0000601d01007387 */ /* 0x0101e80000100800 */
[----:B0-----:R-:W4:Y:S04]  /*492b0*/  LDL.LU R29, [R1+0x7e4c] ;  /* 0x007e4c00011d7983 */ /* 0x001f280000300800 */
[----:B------:R-:W2:Y:S04]  /*492c0*/  LDL R4, [R1+0x1c24] ;  /* 0x001c240001047983 */ /* 0x000ea80000100800 */
[----:B------:R-:W2:Y:S01]  /*492d0*/  LDL R5, [R1+0x1c28] ;  /* 0x001c280001057983 */ /* 0x000ea20000100800 */
[----:B------:R-:W-:-:S02]  /*492e0*/  PRMT R28, RZ, 0x7610, R28 ;  /* 0x00007610ff1c7816 */ /* 0x000fc4000000001c */
[----:B--2---:R-:W-:-:S04]  /*492f0*/  @!P2 LOP3.LUT R5, R5, R4, RZ, 0x3c, !PT ;  /* 0x000000040505a212 */ /* 0x004fc800078e3cff */
[----:B------:R-:W-:-:S04]  /*49300*/  @!P2 LOP3.LUT R4, R5, R4, RZ, 0x3c, !PT ;  /* 0x000000040504a212 */ /* 0x000fc800078e3cff */
[----:B------:R-:W-:-:S05]  /*49310*/  @!P2 LOP3.LUT R5, R5, R4, RZ, 0x3c, !PT ;  /* 0x000000040505a212 */ /* 0x000fca00078e3cff */
[----:B------:R-:W2:Y:S04]  /*49320*/  @!P2 LDG.E.U16 R28, [R4.64] ;  /* 0x00000006041ca981 */ /* 0x000ea8000c1e1500 */
[----:B--2---:R0:W-:Y:S04]  /*49330*/  STL [R1+0x5c], R28 ;  /* 0x00005c1c01007387 */ /* 0x0041e80000100800 */
[----:B0-----:R-:W2:Y:S04]  /*49340*/  LDL.LU R28, [R1+0x7e48] ;  /* 0x007e4800011c7983 */ /* 0x001ea80000300800 */
        /* <DEDUP_REMOVED lines=53> */
[----:B0-----:R-:W2:Y:S01]  /*496a0*/  LDL.LU R13, [R1+0x7e30] ;  /* 0x007e3000010d7983 */ /* 0x001ea20000300800 */
[----:B------:R-:W2:Y:S02]  /*496b0*/  LDL R4, [R1+0x1a64] ;  /* 0x001a640001047983 */ /* 0x000ea40000100800 */
        /* <DEDUP_REMOVED lines=50> */
[----:B------:R0:W2:Y:S04]  /*499e0*/  @!P2 LDG.E.U16 R15, [R4.64] ;  /* 0x00000006040fa981 */ /* 0x0000a8000c1e1500 */
[----:B0-----:R-:W2:Y:S04]  /*499f0*/  LDL R4, [R1+0x18e4] ;  /* 0x0018e40001047983 */ /* 0x001ea80000100800 */
[----:B------:R-:W2:Y:S01]  /*49a00*/  LDL R5, [R1+0x18e8] ;  /* 0x0018e80001057983 */ /* 0x000ea20000100800 */
[----:B------:R-:W-:Y:S02]  /*49a10*/  PRMT R7, RZ, 0x7610, R7 ;  /* 0x00007610ff077816 */ /* 0x000fe40000000007 */
[----:B--2---:R-:W-:-:S04]  /*49a20*/  @!P2 LOP3.LUT R5, R5, R4, RZ, 0x3c, !PT ;  /* 0x000000040505a212 */ /* 0x004fc800078e3cff */
[----:B------:R-:W-:-:S04]  /*49a30*/  @!P2 LOP3.LUT R4, R5, R4, RZ, 0x3c, !PT ;  /* 0x000000040504a212 */ /* 0x000fc800078e3cff */
[----:B------:R-:W-:-:S05]  /*49a40*/  @!P2 LOP3.LUT R5, R5, R4, RZ, 0x3c, !PT ;  /* 0x000000040505a212 */ /* 0x000fca00078e3cff */
[----:B------:R-:W2:Y:S04]  /*49a50*/  @!P2 LDG.E.U16 R7, [R4.64] ;  /* 0x000000060407a981 */ /* 0x000ea8000c1e1500 */
[----:B------:R0:W-:Y:S04]  /*49a60*/  STL [R1+0x2c], R15 ;  /* 0x00002c0f01007387 */ /* 0x0001e80000100800 */
[----:B0-----:R-:W3:Y:S04]  /*49a70*/  LDL R15, [R1+0x17a8] ;  /* 0x0017a800010f7983 */ /* 0x001ee80000100800 */
        /* <DEDUP_REMOVED lines=35> */
[----:B------:R-:W2:Y:S01]  /*49cb0*/  @!P2 LDG.E.U16 R17, [R4.64] ;  /* 0x000000060411a981 */ /* 0x000ea2000c1e1500 */
[----:B------:R-:W-:-:S03]  /*49cc0*/  PRMT R14, RZ, 0x7610, R14 ;  /* 0x00007610ff0e7816 */ /* 0x000fc6000000000e */
[----:B--2---:R0:W-:Y:S04]  /*49cd0*/  STL [R1+0x18], R17 ;  /* 0x0000181101007387 */ /* 0x0041e80000100800 */
[----:B0-----:R-:W2:Y:S01]  /*49ce0*/  LDL.LU R17, [R1+0x7e08] ;  /* 0x007e080001117983 */ /* 0x001ea20000300800 */
[----:B------:R-:W2:Y:S02]  /*49cf0*/  LDL R5, [R1+0x17a4] ;  /* 0x0017a40001057983 */ /* 0x000ea40000100800 */
[----:B---3--:R-:W-:Y:S01]  /*49d00*/  @!P2 IMAD.MOV.U32 R4, RZ, RZ, R15 ;  /* 0x000000ffff04a224 */ /* 0x008fe200078e000f */
[----:B------:R-:W-:Y:S01]  /*49d10*/  PRMT R19, RZ, 0x7610, R19 ;  /* 0x00007610ff137816 */ /* 0x000fe20000000013 */
[----:B------:R-:W3:Y:S04]  /*49d20*/  LDL R15, [R1+0x1624] ;  /* 0x00162400010f7983 */ /* 0x000ee80000100800 */
[----:B--2---:R0:W2:Y:S04]  /*49d30*/  @!P2 LDG.E.U16 R14, [R4.64] ;  /* 0x00000006040ea981 */ /* 0x0040a8000c1e1500 */
[----:B0-----:R-:W2:Y:S04]  /*49d40*/  LDL R4, [R1+0x1764] ;  /* 0x0017640001047983 */ /* 0x001ea80000100800 */
[----:B------:R-:W2:Y:S02]  /*49d50*/  LDL R5, [R1+0x1768] ;  /* 0x0017680001057983 */ /* 0x000ea40000100800 */
        /* <DEDUP_REMOVED lines=41> */
[----:B------:R3:W2:Y:S01]  /*49ff0*/  @!P2 LDG.E.U16 R2, [R4.64] ;  /* 0x000000060402a981 */ /* 0x0006a2000c1e1500 */
[----:B----4-:R-:W-:Y:S01]  /*4a000*/  PRMT R29, RZ, 0x7610, R29 ;  /* 0x00007610ff1d7816 */ /* 0x010fe2000000001d */
[----:B---3--:R-:W-:Y:S02]  /*4a010*/  @!P2 IMAD.MOV.U32 R4, RZ, RZ, R14 ;  /* 0x000000ffff04a224 */ /* 0x008fe400078e000e */
[----:B------:R-:W-:-:S05]  /*4a020*/  @!P2 IMAD.MOV.U32 R5, RZ, RZ, R15 ;  /* 0x000000ffff05a224 */ /* 0x000fca00078e000f */
[----:B------:R0:W3:Y:S04]  /*4a030*/  @!P2 LDG.E.U16 R29, [R4.64] ;  /* 0x00000006041da981 */ /* 0x0000e8000c1e1500 */
[----:B--2---:R-:W-:Y:S01]  /*4a040*/  STL [R1], R2 ;  /* 0x0000000201007387 */ /* 0x004fe20000100800 */
[----:B0-----:R-:W2:Y:S02]  /*4a050*/  LDL R4, [R1+0x15e4] ;  /* 0x0015e40001047983 */ /* 0x001ea40000100800 */
[----:B------:R-:W2:Y:S01]  /*4a060*/  LDL R5, [R1+0x15e8] ;  /* 0x0015e80001057983 */ /* 0x000ea20000100800 */
[----:B------:R-:W-:Y:S01]  /*4a070*/  PRMT R28, RZ, 0x7610, R28 ;  /* 0x00007610ff1c7816 */ /* 0x000fe2000000001c */
[----:B------:R-:W4:Y:S04]  /*4a080*/  LDL R15, [R1+0x1524] ;  /* 0x00152400010f7983 */ /* 0x000f280000100800 */
[----:B------:R-:W4:Y:S04]  /*4a090*/  LDL R14, [R1+0x1528] ;  /* 0x00152800010e7983 */ /* 0x000f280000100800 */
[----:B---3--:R0:W-:Y:S01]  /*4a0a0*/  STL [R1+0x7d5c], R29 ;  /* 0x007d5c1d01007387 */ /* 0x0081e20000100800 */
[----:B------:R-:W-:-:S03]  /*4a0b0*/  PRMT R27, RZ, 0x7610, R27 ;  /* 0x00007610ff1b7816 */ /* 0x000fc6000000001b */
[----:B0-----:R-:W3:Y:S01]  /*4a0c0*/  LDL R29, [R1+0x14e8] ;  /* 0x0014e800011d7983 */ /* 0x001ee20000100800 */
[----:B--2---:R-:W-:-:S04]  /*4a0d0*/  @!P2 LOP3.LUT R5, R5, R4, RZ, 0x3c, !PT ;  /* 0x000000040505a212 */ /* 0x004fc800078e3cff */
[----:B------:R-:W-:-:S04]  /*4a0e0*/  @!P2 LOP3.LUT R4, R5, R4, RZ, 0x3c, !PT ;  /* 0x000000040504a212 */ /* 0x000fc800078e3cff */
[----:B------:R-:W-:-:S05]  /*4a0f0*/  @!P2 LOP3.LUT R5, R5, R4, RZ, 0x3c, !PT ;  /* 0x000000040505a212 */ /* 0x000fca00078e3cff */
[----:B------:R0:W2:Y:S04]  /*4a100*/  @!P2 LDG.E.U16 R28, [R4.64] ;  /* 0x00000006041ca981 */ /* 0x0000a8000c1e1500 */
[----:B0-----:R-:W2:Y:S04]  /*4a110*/  LDL R4, [R1+0x15a4] ;  /* 0x0015a40001047983 */ /* 0x001ea80000100800 */
[----:B------:R-:W2:Y:S02]  /*4a120*/  LDL R5, [R1+0x15a8] ;  /* 0x0015a80001057983 */ /* 0x000ea40000100800 */
[----:B--2---:R-:W-:-:S04]  /*4a130*/  @!P2 LOP3.LUT R5, R5, R4, RZ, 0x3c, !PT ;  /* 0x000000040505a212 */ /* 0x004fc800078e3cff */
[----:B------:R-:W-:-:S04]  /*4a140*/  @!P2 LOP3.LUT R4, R5, R4, RZ, 0x3c, !PT ;  /* 0x000000040504a212 */ /* 0x000fc800078e3cff */
[----:B------:R-:W-:Y:S01]  /*4a150*/  @!P2 LOP3.LUT R5, R5, R4, RZ, 0x3c, !PT ;  /* 0x000000040505a212 */ /* 0x000fe200078e3cff */
[----:B------:R0:W-:Y:S04]  /*4a160*/  STL [R1+0x7d60], R28 ;  /* 0x007d601c01007387 */ /* 0x0001e80000100800 */
[----:B------:R1:W2:Y:S01]  /*4a170*/  @!P2 LDG.E.U16 R27, [R4.64] ;  /* 0x00000006041ba981 */ /* 0x0002a2000c1e1500 */
[----:B------:R-:W-:-:S03]  /*4a180*/  PRMT R26, RZ, 0x7610, R26 ;  /* 0x00007610ff1a7816 */ /* 0x000fc6000000001a */
[----:B0-----:R-:W2:Y:S04]  /*4a190*/  LDL R28, [R1+0x14e4] ;  /* 0x0014e400011c7983 */ /* 0x001ea80000100800 */
[----:B-1----:R-:W2:Y:S04]  /*4a1a0*/  LDL R4, [R1+0x1564] ;  /* 0x0015640001047983 */ /* 0x002ea80000100800 */
[----:B------:R-:W2:Y:S02]  /*4a1b0*/  LDL R5, [R1+0x1568] ;  /* 0x0015680001057983 */ /* 0x000ea40000100800 */
[----:B--2---:R-:W-:-:S04]  /*4a1c0*/  @!P2 LOP3.LUT R5, R5, R4, RZ, 0x3c, !PT ;  /* 0x000000040505a212 */ /* 0x004fc800078e3cff */
[----:B------:R-:W-:-:S04]  /*4a1d0*/  @!P2 LOP3.LUT R4, R5, R4, RZ, 0x3c, !PT ;  /* 0x000000040504a212 */ /* 0x000fc800078e3cff */
[----:B------:R-:W-:-:S05]  /*4a1e0*/  @!P2 LOP3.LUT R5, R5, R4, RZ, 0x3c, !PT ;  /* 0x000000040505a212 */ /* 0x000fca00078e3cff */
[----:B------:R4:W2:Y:S01]  /*4a1f0*/  @!P2 LDG.E.U16 R26, [R4.64] ;  /* 0x00000006041aa981 */ /* 0x0008a2000c1e1500 */
[----:B------:R-:W-:Y:S02]  /*4a200*/  PRMT R25, RZ, 0x7610, R25 ;  /* 0x00007610ff197816 */ /* 0x000fe40000000019 */
[----:B------:R-:W-:Y:S01]  /*4a210*/  PRMT R24, RZ, 0x7610, R24 ;  /* 0x00007610ff187816 */ /* 0x000fe20000000018 */
[----:B----4-:R-:W-:Y:S02]  /*4a220*/  @!P2 IMAD.MOV.U32 R4, RZ, RZ, R14 ;  /* 0x000000ffff04a224 */ /* 0x010fe400078e000e */
[----:B------:R-:W-:Y:S01]  /*4a230*/  @!P2 IMAD.MOV.U32 R5, RZ, RZ, R15 ;  /* 0x000000ffff05a224 */ /* 0x000fe200078e000f */
[----:B------:R0:W-:Y:S04]  /*4a240*/  STL [R1+0x7d64], R27 ;  /* 0x007d641b01007387 */ /* 0x0001e80000100800 */
[----:B------:R3:W4:Y:S04]  /*4a250*/  @!P2 LDG.E.U16 R25, [R4.64] ;  /* 0x000000060419a981 */ /* 0x000728000c1e1500 */
[----:B0-----:R-:W4:Y:S01]  /*4a260*/  LDL R27, [R1+0x14a8] ;  /* 0x0014a800011b7983 */ /* 0x001f220000100800 */
[----:B---3--:R-:W-:-:S02]  /*4a270*/  @!P2 IMAD.MOV.U32 R4, RZ, RZ, R29 ;  /* 0x000000ffff04a224 */ /* 0x008fc400078e001d */
[----:B------:R-:W-:-:S05]  /*4a280*/  @!P2 IMAD.MOV.U32 R5, RZ, RZ, R28 ;  /* 0x000000ffff05a224 */ /* 0x000fca00078e001c */
[----:B------:R0:W3:Y:S04]  /*4a290*/  @!P2 LDG.E.U16 R24, [R4.64] ;  /* 0x000000060418a981 */ /* 0x0000e8000c1e1500 */
[----:B--2---:R1:W-:Y:S01]  /*4a2a0*/  STL [R1+0x7d68], R26 ;  /* 0x007d681a01007387 */ /* 0x0043e20000100800 */
[----:B------:R-:W2:Y:S02]  /*4a2b0*/  LDL R15, [R1+0x1464] ;  /* 0x00146400010f7983 */ /* 0x000ea40000100800 */
[----:B------:R-:W2:Y:S01]  /*4a2c0*/  LDL R14, [R1+0x1468] ;  /* 0x00146800010e7983 */ /* 0x000ea20000100800 */
[----:B-1----:R-:W2:Y:S04]  /*4a2d0*/  LDL R26, [R1+0x14a4] ;  /* 0x0014a400011a7983 */ /* 0x002ea80000100800 */
[----:B----4-:R1:W-:Y:S01]  /*4a2e0*/  STL [R1+0x7d6c], R25 ;  /* 0x007d6c1901007387 */ /* 0x0103e20000100800 */
[----:B------:R-:W4:Y:S02]  /*4a2f0*/  LDL R29, [R1+0x1424] ;  /* 0x00142400011d7983 */ /* 0x000f240000100800 */
[----:B------:R-:W4:Y:S02]  /*4a300*/  LDL R28, [R1+0x1428] ;  /* 0x00142800011c7983 */ /* 0x000f240000100800 */
[----:B0-----:R-:W-:Y:S01]  /*4a310*/  @!P2 IMAD.MOV.U32 R4, RZ, RZ, R27 ;  /* 0x000000ffff04a224 */ /* 0x001fe200078e001b */
[----:B---3--:R0:W-:Y:S01]  /*4a320*/  STL [R1+0x7d70], R24 ;  /* 0x007d701801007387 */ /* 0x0081e20000100800 */
[----:B------:R-:W3:Y:S01]  /*4a330*/  LDL R27, [R1+0x13e4] ;  /* 0x0013e400011b7983 */ /* 0x000ee20000100800 */
[----:B------:R-:W-:-:S02]  /*4a340*/  PRMT R20, RZ, 0x7610, R20 ;  /* 0x00007610ff147816 */ /* 0x000fc40000000014 */
[----:B------:R-:W-:Y:S02]  /*4a350*/  PRMT R13, RZ, 0x7610, R13 ;  /* 0x00007610ff0d7816 */ /* 0x000fe4000000000d */
[----:B------:R-:W-:Y:S02]  /*4a360*/  PRMT R12, RZ, 0x7610, R12 ;  /* 0x00007610ff0c7816 */ /* 0x000fe4000000000c */
[----:B------:R-:W-:Y:S01]  /*4a370*/  PRMT R11, RZ, 0x7610, R11 ;  /* 0x00007610ff0b7816 */ /* 0x000fe2000000000b */
[----:B-1----:R-:W3:Y:S04]  /*4a380*/  LDL R25, [R1+0x13a4] ;  /* 0x0013a40001197983 */ /* 0x002ee80000100800 */
[----:B0-----:R-:W3:Y:S01]  /*4a390*/  LDL R24, [R1+0x13a8] ;  /* 0x0013a80001187983 */ /* 0x001ee20000100800 */
[----:B--2---:R-:W-:-:S03]  /*4a3a0*/  @!P2 IMAD.MOV.U32 R5, RZ, RZ, R26 ;  /* 0x000000ffff05a224 */ /* 0x004fc600078e001a */
[----:B------:R-:W2:Y:S04]  /*4a3b0*/  LDL R26, [R1+0x13e8] ;  /* 0x0013e800011a7983 */ /* 0x000ea80000100800 */
[----:B------:R0:W2:Y:S02]  /*4a3c0*/  @!P2 LDG.E.U16 R20, [R4.64] ;  /* 0x000000060414a981 */ /* 0x0000a4000c1e1500 */
[----:B0-----:R-:W-:Y:S02]  /*4a3d0*/  @!P2 IMAD.MOV.U32 R4, RZ, RZ, R14 ;  /* 0x000000ffff04a224 */ /* 0x001fe400078e000e */
[----:B------:R-:W-:-:S05]  /*4a3e0*/  @!P2 IMAD.MOV.U32 R5, RZ, RZ, R15 ;  /* 0x000000ffff05a224 */ /* 0x000fca00078e000f */
[----:B------:R4:W2:Y:S02]  /*4a3f0*/  @!P2 LDG.E.U16 R13, [R4.64] ;  /* 0x00000006040da981 */ /* 0x0008a4000c1e1500 */
[----:B----4-:R-:W-:Y:S02]  /*4a400*/  @!P2 IMAD.MOV.U32 R4, RZ, RZ, R28 ;  /* 0x000000ffff04a224 */ /* 0x010fe400078e001c */
[----:B------:R-:W-:-:S05]  /*4a410*/  @!P2 IMAD.MOV.U32 R5, RZ, RZ, R29 ;  /* 0x000000ffff05a224 */ /* 0x000fca00078e001d */
[----:B------:R3:W4:Y:S02]  /*4a420*/  @!P2 LDG.E.U16 R12, [R4.64] ;  /* 0x00000006040ca981 */ /* 0x000724000c1e1500 */
[----:B---3--:R-:W-:Y:S02]  /*4a430*/  @!P2 IMAD.MOV.U32 R5, RZ, RZ, R27 ;  /* 0x000000ffff05a224 */ /* 0x008fe400078e001b */
[----:B--2---:R-:W-:-:S05]  /*4a440*/  @!P2 IMAD.MOV.U32 R4, RZ, RZ, R26 ;  /* 0x000000ffff04a224 */ /* 0x004fca00078e001a */
[----:B------:R0:W2:Y:S04]  /*4a450*/  @!P2 LDG.E.U16 R11, [R4.64] ;  /* 0x00000006040ba981 */ /* 0x0000a8000c1e1500 */
[----:B------:R1:W-:Y:S01]  /*4a460*/  STL [R1+0x7d74], R20 ;  /* 0x007d741401007387 */ /* 0x0003e20000100800 */
[----:B------:R-:W3:Y:S02]  /*4a470*/  LDL R15, [R1+0x1364] ;  /* 0x00136400010f7983 */ /* 0x000ee40000100800 */
[----:B------:R-:W3:Y:S01]  /*4a480*/  LDL R14, [R1+0x1368] ;  /* 0x00136800010e7983 */ /* 0x000ee20000100800 */
[----:B------:R4:W-:Y:S04]  /*4a490*/  STL [R1+0x7d78], R13 ;  /* 0x007d780d01007387 */ /* 0x0009e80000100800 */
[----:B-1----:R-:W3:Y:S01]  /*4a4a0*/  LDL R20, [R1+0x1324] ;  /* 0x0013240001147983 */ /* 0x002ee20000100800 */
[----:B0-----:R-:W-:-:S02]  /*4a4b0*/  @!P2 IMAD.MOV.U32 R4, RZ, RZ, R24 ;  /* 0x000000ffff04a224 */ /* 0x001fc400078e0018 */
[----:B------:R-:W-:Y:S01]  /*4a4c0*/  @!P2 IMAD.MOV.U32 R5, RZ, RZ, R25 ;  /* 0x000000ffff05a224 */ /* 0x000fe200078e0019 */
[----:B----4-:R-:W4:Y:S04]  /*4a4d0*/  LDL R13, [R1+0x1328] ;  /* 0x00132800010d7983 */ /* 0x010f280000100800 */
[----:B------:R0:W-:Y:S01]  /*4a4e0*/  STL [R1+0x7d7c], R12 ;  /* 0x007d7c0c01007387 */ /* 0x0001e20000100800 */
[----:B------:R-:W-:Y:S02]  /*4a4f0*/  PRMT R10, RZ, 0x7610, R10 ;  /* 0x00007610ff0a7816 */ /* 0x000fe4000000000a */
[----:B------:R-:W-:-:S04]  /*4a500*/  PRMT R9, RZ, 0x7610, R9 ;  /* 0x00007610ff097816 */ /* 0x000fc80000000009 */
[----:B------:R3:W4:Y:S04]  /*4a510*/  @!P2 LDG.E.U16 R10, [R4.64] ;  /* 0x00000006040aa981 */ /* 0x000728000c1e1500 */
[----:B--2---:R1:W-:Y:S01]  /*4a520*/  STL [R1+0x7d80], R11 ;  /* 0x007d800b01007387 */ /* 0x0043e20000100800 */
[----:B------:R-:W2:Y:S02]  /*4a530*/  LDL R25, [R1+0x12e4] ;  /* 0x0012e40001197983 */ /* 0x000ea40000100800 */
[----:B------:R-:W2:Y:S02]  /*4a540*/  LDL R24, [R1+0x12e8] ;  /* 0x0012e80001187983 */ /* 0x000ea40000100800 */
[----:B---3--:R-:W-:Y:S02]  /*4a550*/  @!P2 IMAD.MOV.U32 R4, RZ, RZ, R14 ;  /* 0x000000ffff04a224 */ /* 0x008fe400078e000e */
[----:B------:R-:W-:-:S05]  /*4a560*/  @!P2 IMAD.MOV.U32 R5, RZ, RZ, R15 ;  /* 0x000000ffff05a224 */ /* 0x000fca00078e000f */
[----:B------:R3:W2:Y:S01]  /*4a570*/  @!P2 LDG.E.U16 R9, [R4.64] ;  /* 0x000000060409a981 */ /* 0x0006a2000c1e1500 */
[----:B------:R-:W-:Y:S02]  /*4a580*/  PRMT R8, RZ, 0x7610, R8 ;  /* 0x00007610ff087816 */ /* 0x000fe40000000008 */
[----:B------:R-:W-:Y:S01]  /*4a590*/  PRMT R7, RZ, 0x7610, R7 ;  /* 0x00007610ff077816 */ /* 0x000fe20000000007 */
[----:B---3--:R-:W-:Y:S02]  /*4a5a0*/  @!P2 IMAD.MOV.U32 R5, RZ, RZ, R20 ;  /* 0x000000ffff05a224 */ /* 0x008fe400078e0014 */
[----:B----4-:R-:W-:-:S05]  /*4a5b0*/  @!P2 IMAD.MOV.U32 R4, RZ, RZ, R13 ;  /* 0x000000ffff04a224 */ /* 0x010fca00078e000d */
[----:B------:R2:W3:Y:S04]  /*4a5c0*/  @!P2 LDG.E.U16 R8, [R4.64] ;  /* 0x000000060408a981 */ /* 0x0004e8000c1e1500 */
[----:B------:R2:W-:Y:S01]  /*4a5d0*/  STL [R1+0x7d84], R10 ;  /* 0x007d840a01007387 */ /* 0x0005e20000100800 */
[----:B------:R-:W2:Y:S02]  /*4a5e0*/  LDL R15, [R1+0x12bc] ;  /* 0x0012bc00010f7983 */ /* 0x000ea40000100800 */
[----:B------:R-:W2:Y:S02]  /*4a5f0*/  LDL R14, [R1+0x21b8] ;  /* 0x0021b800010e7983 */ /* 0x000ea40000100800 */
[----:B--2---:R-:W-:Y:S02]  /*4a600*/  @!P2 IMAD.MOV.U32 R5, RZ, RZ, R25 ;  /* 0x000000ffff05a224 */ /* 0x004fe400078e0019 */
[----:B------:R-:W-:-:S05]  /*4a610*/  @!P2 IMAD.MOV.U32 R4, RZ, RZ, R24 ;  /* 0x000000ffff04a224 */ /* 0x000fca00078e0018 */
[----:B------:R2:W4:Y:S04]  /*4a620*/  @!P2 LDG.E.U16 R7, [R4.64] ;  /* 0x000000060407a981 */ /* 0x000528000c1e1500 */
[----:B------:R2:W-:Y:S01]  /*4a630*/  STL [R1+0x7d88], R9 ;  /* 0x007d880901007387 */ /* 0x0005e20000100800 */
[----:B------:R-:W4:Y:S02]  /*4a640*/  LDL R20, [R1+0x21bc] ;  /* 0x0021bc0001147983 */ /* 0x000f240000100800 */
[----:B------:R-:W4:Y:S02]  /*4a650*/  LDL R13, [R1+0x21f8] ;  /* 0x0021f800010d7983 */ /* 0x000f240000100800 */
[----:B0-----:R-:W4:Y:S01]  /*4a660*/  LDL R12, [R1+0x21fc] ;  /* 0x0021fc00010c7983 */ /* 0x001f220000100800 */
[----:B-1----:R-:W4:Y:S01]  /*4a670*/  LDL R11, [R1+0x2238] ;  /* 0x00223800010b7983 */ /* 0x002f220000100800 */
[----:B------:R-:W-:-:S03]  /*4a680*/  PRMT R6, RZ, 0x7610, R6 ;  /* 0x00007610ff067816 */ /* 0x000fc60000000006 */
[----:B---3--:R0:W-:Y:S01]  /*4a690*/  STL [R1+0x7d8c], R8 ;  /* 0x007d8c0801007387 */ /* 0x0081e20000100800 */
[----:B--2---:R-:W3:Y:S02]  /*4a6a0*/  LDL R10, [R1+0x223c] ;  /* 0x00223c00010a7983 */ /* 0x004ee40000100800 */
[----:B------:R-:W3:Y:S01]  /*4a6b0*/  LDL R9, [R1+0x2278] ;  /* 0x0022780001097983 */ /* 0x000ee20000100800 */
[----:B------:R-:W-:Y:S01]  /*4a6c0*/  PRMT R5, RZ, 0x7610, R5 ;  /* 0x00007610ff057816 */ /* 0x000fe20000000005 */
[----:B------:R1:W3:Y:S04]  /*4a6d0*/  @!P2 LDG.E.U16 R6, [R14.64] ;  /* 0x000000060e06a981 */ /* 0x0002e8000c1e1500 */
[----:B----4-:R4:W-:Y:S01]  /*4a6e0*/  STL [R1+0x7d90], R7 ;  /* 0x007d900701007387 */ /* 0x0109e20000100800 */
[----:B0-----:R-:W2:Y:S03]  /*4a6f0*/  LDL R8, [R1+0xea0] ;  /* 0x000ea00001087983 */ /* 0x001ea60000100800 */
[----:B----4-:R-:W4:Y:S01]  /*4a700*/  LDL R7, [R1+0x12b0] ;  /* 0x0012b00001077983 */ /* 0x010f220000100800 */
[----:B-1----:R-:W-:-:S02]  /*4a710*/  @!P2 IMAD.MOV.U32 R14, RZ, RZ, R13 ;  /* 0x000000ffff0ea224 */ /* 0x002fc400078e000d */
[----:B------:R-:W-:-:S05]  /*4a720*/  @!P2 IMAD.MOV.U32 R15, RZ, RZ, R20 ;  /* 0x000000ffff0fa224 */ /* 0x000fca00078e0014 */
[----:B------:R0:W4:Y:S01]  /*4a730*/  @!P2 LDG.E.U16 R5, [R14.64] ;  /* 0x000000060e05a981 */ /* 0x000122000c1e1500 */
[----:B------:R-:W-:Y:S02]  /*4a740*/  PRMT R4, RZ, 0x7610, R4 ;  /* 0x00007610ff047816 */ /* 0x000fe40000000004 */
[----:B------:R-:W-:Y:S01]  /*4a750*/  PRMT R3, RZ, 0x7610, R3 ;  /* 0x00007610ff037816 */ /* 0x000fe20000000003 */
[----:B0-----:R-:W-:Y:S02]  /*4a760*/  @!P2 IMAD.MOV.U32 R14, RZ, RZ, R11 ;  /* 0x000000ffff0ea224 */ /* 0x001fe400078e000b */
[----:B------:R-:W-:-:S05]  /*4a770*/  @!P2 IMAD.MOV.U32 R15, RZ, RZ, R12 ;  /* 0x000000ffff0fa224 */ /* 0x000fca00078e000c */
[----:B------:R3:W4:Y:S01]  /*4a780*/  @!P2 LDG.E.U16 R4, [R14.64] ;  /* 0x000000060e04a981 */ /* 0x000722000c1e1500 */
[----:B------:R-:W-:Y:S01]  /*4a790*/  PRMT R18, RZ, 0x7610, R18 ;  /* 0x00007610ff127816 */ /* 0x000fe20000000012 */
[----:B---3--:R-:W-:Y:S02]  /*4a7a0*/  @!P2 IMAD.MOV.U32 R14, RZ, RZ, R9 ;  /* 0x000000ffff0ea224 */ /* 0x008fe400078e0009 */
[----:B------:R-:W-:-:S05]  /*4a7b0*/  @!P2 IMAD.MOV.U32 R15, RZ, RZ, R10 ;  /* 0x000000ffff0fa224 */ /* 0x000fca00078e000a */
[----:B------:R2:W3:Y:S04]  /*4a7c0*/  @!P2 LDG.E.U16 R3, [R14.64] ;  /* 0x000000060e03a981 */ /* 0x0004e8000c1e1500 */
[----:B------:R0:W-:Y:S01]  /*4a7d0*/  STL [R1+0x7d94], R6 ;  /* 0x007d940601007387 */ /* 0x0001e20000100800 */
[----:B--2---:R-:W-:Y:S02]  /*4a7e0*/  @!P2 IMAD.MOV.U32 R15, RZ, RZ, R8 ;  /* 0x000000ffff0fa224 */ /* 0x004fe400078e0008 */
[----:B----4-:R-:W-:-:S05]  /*4a7f0*/  @!P2 IMAD.MOV.U32 R14, RZ, RZ, R7 ;  /* 0x000000ffff0ea224 */ /* 0x010fca00078e0007 */
[----:B------:R-:W2:Y:S04]  /*4a800*/  @!P2 LDG.E.U16 R18, [R14.64] ;  /* 0x000000060e12a981 */ /* 0x000ea8000c1e1500 */
[----:B------:R1:W-:Y:S01]  /*4a810*/  STL [R1+0x7d98], R5 ;  /* 0x007d980501007387 */ /* 0x0003e20000100800 */
[----:B0-----:R-:W4:Y:S03]  /*4a820*/  LDL R6, [R1+0x215c] ;  /* 0x00215c0001067983 */ /* 0x001f260000100800 */
[----:B-1----:R-:W4:Y:S04]  /*4a830*/  LDL R5, [R1+0x2160] ;  /* 0x0021600001057983 */ /* 0x002f280000100800 */
[----:B------:R0:W-:Y:S01]  /*4a840*/  STL [R1+0x7d9c], R4 ;  /* 0x007d9c0401007387 */ /* 0x0001e20000100800 */
[----:B------:R-:W4:Y:S03]  /*4a850*/  LDL R13, [R1+0x211c] ;  /* 0x00211c00010d7983 */ /* 0x000f260000100800 */
[----:B0-----:R-:W4:Y:S04]  /*4a860*/  LDL R4, [R1+0x2120] ;  /* 0x0021200001047983 */ /* 0x001f280000100800 */
[----:B---3--:R0:W-:Y:S01]  /*4a870*/  STL [R1+0x7da0], R3 ;  /* 0x007da00301007387 */ /* 0x0081e20000100800 */
[----:B------:R-:W3:Y:S02]  /*4a880*/  LDL R12, [R1+0x20dc] ;  /* 0x0020dc00010c7983 */ /* 0x000ee40000100800 */
[----:B------:R-:W3:Y:S02]  /*4a890*/  LDL R11, [R1+0x20e0] ;  /* 0x0020e000010b7983 */ /* 0x000ee40000100800 */
[----:B------:R-:W3:Y:S01]  /*4a8a0*/  LDL R9, [R1+0x20a0] ;  /* 0x0020a00001097983 */ /* 0x000ee20000100800 */
[----:B------:R-:W-:Y:S01]  /*4a8b0*/  PRMT R16, RZ, 0x7610, R16 ;  /* 0x00007610ff107816 */ /* 0x000fe20000000010 */
[----:B--2---:R-:W-:Y:S01]  /*4a8c0*/  STL [R1+0x7da4], R18 ;  /* 0x007da41201007387 */ /* 0x004fe20000100800 */
[----:B------:R-:W2:Y:S02]  /*4a8d0*/  LDL R10, [R1+0x209c] ;  /* 0x00209c00010a7983 */ /* 0x000ea40000100800 */
[----:B------:R-:W2:Y:S02]  /*4a8e0*/  LDL R8, [R1+0x205c] ;  /* 0x00205c0001087983 */ /* 0x000ea40000100800 */
[----:B------:R-:W2:Y:S02]  /*4a8f0*/  LDL R7, [R1+0x2060] ;  /* 0x0020600001077983 */ /* 0x000ea40000100800 */
[----:B----4-:R-:W-:-:S02]  /*4a900*/  @!P2 IMAD.MOV.U32 R15, RZ, RZ, R6 ;  /* 0x000000ffff0fa224 */ /* 0x010fc400078e0006 */
[----:B------:R-:W4:Y:S01]  /*4a910*/  LDL R6, [R1+0x201c] ;  /* 0x00201c0001067983 */ /* 0x000f220000100800 */
[----:B------:R-:W-:-:S03]  /*4a920*/  @!P2 IMAD.MOV.U32 R14, RZ, RZ, R5 ;  /* 0x000000ffff0ea224 */ /* 0x000fc600078e0005 */
[----:B------:R-:W4:Y:S04]  /*4a930*/  LDL R5, [R1+0x2020] ;  /* 0x0020200001057983 */ /* 0x000f280000100800 */
[----:B------:R1:W4:Y:S01]  /*4a940*/  @!P2 LDG.E.U16 R16, [R14.64] ;  /* 0x000000060e10a981 */ /* 0x000322000c1e1500 */
[----:B------:R-:W-:Y:S02]  /*4a950*/  PRMT R17, RZ, 0x7610, R17 ;  /* 0x00007610ff117816 */ /* 0x000fe40000000011 */
[----:B------:R-:W-:Y:S01]  /*4a960*/  PRMT R19, RZ, 0x7610, R19 ;  /* 0x00007610ff137816 */ /* 0x000fe20000000013 */
[----:B-1----:R-:W-:Y:S02]  /*4a970*/  @!P2 IMAD.MOV.U32 R15, RZ, RZ, R13 ;  /* 0x000000ffff0fa224 */ /* 0x002fe400078e000d */
[----:B------:R-:W-:-:S05]  /*4a980*/  @!P2 IMAD.MOV.U32 R14, RZ, RZ, R4 ;  /* 0x000000ffff0ea224 */ /* 0x000fca00078e0004 */
[----:B------:R3:W4:Y:S01]  /*4a990*/  @!P2 LDG.E.U16 R17, [R14.64] ;  /* 0x000000060e11a981 */ /* 0x000722000c1e1500 */
[----:B------:R-:W-:Y:S01]  /*4a9a0*/  PRMT R21, RZ, 0x7610, R21 ;  /* 0x00007610ff157816 */ /* 0x000fe20000000015 */
[----:B---3--:R-:W-:Y:S02]  /*4a9b0*/  @!P2 IMAD.MOV.U32 R14, RZ, RZ, R11 ;  /* 0x000000ffff0ea224 */ /* 0x008fe400078e000b */
[----:B------:R-:W-:-:S05]  /*4a9c0*/  @!P2 IMAD.MOV.U32 R15, RZ, RZ, R12 ;  /* 0x000000ffff0fa224 */ /* 0x000fca00078e000c */
[----:B------:R1:W3:Y:S01]  /*4a9d0*/  @!P2 LDG.E.U16 R19, [R14.64] ;  /* 0x000000060e13a981 */ /* 0x0002e2000c1e1500 */
[----:B------:R-:W-:Y:S01]  /*4a9e0*/  PRMT R22, RZ, 0x7610, R22 ;  /* 0x00007610ff167816 */ /* 0x000fe20000000016 */
[----:B-1----:R-:W-:Y:S01]  /*4a9f0*/  @!P2 IMAD.MOV.U32 R14, RZ, RZ, R9 ;  /* 0x000000ffff0ea224 */ /* 0x002fe200078e0009 */
[----:B------:R-:W-:Y:S01]  /*4aa00*/  PRMT R23, RZ, 0x7610, R23 ;  /* 0x00007610ff177816 */ /* 0x000fe20000000017 */
[----:B--2---:R-:W-:-:S05]  /*4aa10*/  @!P2 IMAD.MOV.U32 R15, RZ, RZ, R10 ;  /* 0x000000ffff0fa224 */ /* 0x004fca00078e000a */
[----:B------:R1:W2:Y:S02]  /*4aa20*/  @!P2 LDG.E.U16 R21, [R14.64] ;  /* 0x000000060e15a981 */ /* 0x0002a4000c1e1500 */
[----:B-1----:R-:W-:Y:S02]  /*4aa30*/  @!P2 IMAD.MOV.U32 R14, RZ, RZ, R7 ;  /* 0x000000ffff0ea224 */ /* 0x002fe400078e0007 */
[----:B------:R-:W-:-:S05]  /*4aa40*/  @!P2 IMAD.MOV.U32 R15, RZ, RZ, R8 ;  /* 0x000000ffff0fa224 */ /* 0x000fca00078e0008 */
[----:B------:R1:W2:Y:S04]  /*4aa50*/  @!P2 LDG.E.U16 R22, [R14.64] ;  /* 0x000000060e16a981 */ /* 0x0002a8000c1e1500 */
[----:B----4-:R4:W-:Y:S01]  /*4aa60*/  STL [R1+0x7da8], R16 ;  /* 0x007da81001007387 */ /* 0x0109e20000100800 */
[----:B0-----:R-:W4:Y:S02]  /*4aa70*/  LDL R3, [R1+0x227c] ;  /* 0x00227c0001037983 */ /* 0x001f240000100800 */
[----:B------:R-:W4:Y:S02]  /*4aa80*/  LDL R4, [R1+0x2274] ;  /* 0x0022740001047983 */ /* 0x000f240000100800 */
[----:B-1----:R-:W-:Y:S02]  /*4aa90*/  @!P2 IMAD.MOV.U32 R14, RZ, RZ, R5 ;  /* 0x000000ffff0ea224 */ /* 0x002fe400078e0005 */
[----:B------:R-:W-:-:S05]  /*4aaa0*/  @!P2 IMAD.MOV.U32 R15, RZ, RZ, R6 ;  /* 0x000000ffff0fa224 */ /* 0x000fca00078e0006 */
[----:B------:R4:W4:Y:S04]  /*4aab0*/  @!P2 LDG.E.U16 R23, [R14.64] ;  /* 0x000000060e17a981 */ /* 0x000928000c1e1500 */
[----:B------:R-:W-:Y:S04]  /*4aac0*/  STL [R1+0x7dac], R17 ;  /* 0x007dac1101007387 */ /* 0x000fe80000100800 */
[----:B---3--:R-:W-:Y:S01]  /*4aad0*/  STL [R1+0x7db0], R19 ;  /* 0x007db01301007387 */ /* 0x008fe20000100800 */
[----:B------:R-:W-:-:S03]  /*4aae0*/  PRMT R0, RZ, 0x7610, R0 ;  /* 0x00007610ff007816 */ /* 0x000fc60000000000 */
[----:B--2---:R-:W-:Y:S04]  /*4aaf0*/  STL [R1+0x7db4], R21 ;  /* 0x007db41501007387 */ /* 0x004fe80000100800 */
[----:B------:R-:W-:Y:S01]  /*4ab00*/  STL [R1+0x7db8], R22 ;  /* 0x007db81601007387 */ /* 0x000fe20000100800 */
[----:B----4-:R-:W-:Y:S02]  /*4ab10*/  @!P2 IMAD.MOV.U32 R14, RZ, RZ, R3 ;  /* 0x000000ffff0ea224 */ /* 0x010fe400078e0003 */
[----:B------:R-:W-:-:S05]  /*4ab20*/  @!P2 IMAD.MOV.U32 R15, RZ, RZ, R4 ;  /* 0x000000ffff0fa224 */ /* 0x000fca00078e0004 */
[----:B------:R-:W2:Y:S04]  /*4ab30*/  @!P2 LDG.E.U16 R0, [R14.64] ;  /* 0x000000060e00a981 */ /* 0x000ea8000c1e1500 */
[----:B------:R-:W-:Y:S01]  /*4ab40*/  STL [R1+0x7dbc], R23 ;  /* 0x007dbc1701007387 */ /* 0x000fe20000100800 */
[----:B------:R-:W3:Y:S02]  /*4ab50*/  LDL.LU R16, [R1+0x354] ;  /* 0x0003540001107983 */ /* 0x000ee40000300800 */
[----:B------:R-:W4:Y:S02]  /*4ab60*/  LDL.LU R29, [R1+0x294] ;  /* 0x00029400011d7983 */ /* 0x000f240000300800 */
        /* <DEDUP_REMOVED lines=18> */
[----:B------:R-:W-:Y:S02]  /*4ac90*/  STL [R1+0x7748], R14 ;  /* 0x0077480e01007387 */ /* 0x000fe40000100800 */
[----:B------:R-:W-:Y:S02]  /*4aca0*/  STL [R1+0x774c], R14 ;  /* 0x00774c0e01007387 */ /* 0x000fe40000100800 */
[----:B------:R-:W-:Y:S01]  /*4acb0*/  STL [R1+0x7750], R14 ;  /* 0x0077500e01007387 */ /* 0x000fe20000100800 */
[----:B------:R-:W-:Y:S01]  /*4acc0*/  STL [R1+0x7754], R14 ;  /* 0x0077540e01007387 */ /* 0x000fe20000100800 */
        /* <DEDUP_REMOVED lines=360> */
[----:B------:R-:W-:Y:S03]  /*4c350*/  STL [R1+0x7c50], R15 ;  /* 0x007c500f01007387 */ /* 0x000fe60000100800 */
[----:B------:R-:W0:Y:S01]  /*4c360*/  S2R R2, SR_TID.X ;  /* 0x0000000000027919 */ /* 0x000e220000002100 */
        /* <DEDUP_REMOVED lines=24> */
[----:B0-----:R-:W-:Y:S01]  /*4c4f0*/  LOP3.LUT R2, R2, 0x7f, RZ, 0xc0, !PT ;  /* 0x0000007f02027812 */ /* 0x001fe200078ec0ff */
[----:B------:R-:W-:Y:S02]  /*4c500*/  STL [R1+0x7d18], R15 ;  /* 0x007d180f01007387 */ /* 0x000fe40000100800 */
[----:B------:R-:W-:Y:S01]  /*4c510*/  STL [R1+0x7d20], R15 ;  /* 0x007d200f01007387 */ /* 0x000fe20000100800 */
[----:B------:R-:W-:Y:S01]  /*4c520*/  STL [R1+0x7d28], R15 ;  /* 0x007d280f01007387 */ /* 0x000fe20000100800 */
[----:B------:R-:W-:Y:S02]  /*4c530*/  STL [R1+0x7d30], R15 ;  /* 0x007d300f01007387 */ /* 0x000fe40000100800 */
[----:B------:R-:W-:Y:S02]  /*4c540*/  STL [R1+0x7d38], R15 ;  /* 0x007d380f01007387 */ /* 0x000fe40000100800 */
[----:B------:R-:W-:Y:S01]  /*4c550*/  IMAD.SHL.U32 R2, R2, 0x2, RZ ;  /* 0x0000000202027824 */ /* 0x000fe200078e00ff */
[----:B------:R-:W-:Y:S01]  /*4c560*/  STL [R1+0x7d40], R15 ;  /* 0x007d400f01007387 */ /* 0x000fe20000100800 */
[----:B------:R-:W-:Y:S02]  /*4c570*/  STL [R1+0x7d48], R15 ;  /* 0x007d480f01007387 */ /* 0x000fe40000100800 */
[----:B------:R-:W-:Y:S02]  /*4c580*/  STL [R1+0x7d50], R15 ;  /* 0x007d500f01007387 */ /* 0x000fe40000100800 */
[----:B------:R-:W-:Y:S01]  /*4c590*/  STL [R1+0x7d58], R15 ;  /* 0x007d580f01007387 */ /* 0x000fe20000100800 */
[----:B--2---:R-:W-:Y:S01]  /*4c5a0*/  STL [R1+0x7660], R0 ;  /* 0x0076600001007387 */ /* 0x004fe20000100800 */
[----:B------:R-:W-:Y:S03]  /*4c5b0*/  STL [R1+0x7dc4], R0 ;  /* 0x007dc40001007387 */ /* 0x000fe60000100800 */
[----:B----4-:R0:W-:Y:S04]  /*4c5c0*/  STS.U16 [R2+0x20800], R29 ;  /* 0x0208001d02007388 */ /* 0x0101e80000000400 */
[----:B0-----:R-:W2:Y:S04]  /*4c5d0*/  LDL.LU R29, [R1+0x230] ;  /* 0x00023000011d7983 */ /* 0x001ea80000300800 */
[----:B------:R0:W-:Y:S04]  /*4c5e0*/  STS.U16 [R2+0x21000], R28 ;  /* 0x0210001c02007388 */ /* 0x0001e80000000400 */
[----:B---3--:R-:W-:Y:S04]  /*4c5f0*/  STS.U16 [R2+0x20000], R16 ;  /* 0x0200001002007388 */ /* 0x008fe80000000400 */
[----:B------:R-:W-:Y:S04]  /*4c600*/  STS.U16 [R2+0x21800], R18 ;  /* 0x0218001202007388 */ /* 0x000fe80000000400 */
[----:B------:R-:W-:Y:S04]  /*4c610*/  STS.U16 [R2+0x22000], R3 ;  /* 0x0220000302007388 */ /* 0x000fe80000000400 */
[----:B------:R-:W-:Y:S04]  /*4c620*/  STS.U16 [R2+0x22800], R4 ;  /* 0x0228000402007388 */ /* 0x000fe80000000400 */
[----:B------:R-:W-:Y:S04]  /*4c630*/  STS.U16 [R2+0x23000], R5 ;  /* 0x0230000502007388 */ /* 0x000fe80000000400 */
[----:B------:R-:W-:Y:S04]  /*4c640*/  STS.U16 [R2+0x23800], R6 ;  /* 0x0238000602007388 */ /* 0x000fe80000000400 */
[----:B------:R-:W-:Y:S04]  /*4c650*/  STS.U16 [R2+0x24000], R7 ;  /* 0x0240000702007388 */ /* 0x000fe80000000400 */
[----:B0-----:R-:W3:Y:S04]  /*4c660*/  LDL.LU R28, [R1+0x210] ;  /* 0x00021000011c7983 */ /* 0x001ee80000300800 */
[----:B------:R-:W-:Y:S04]  /*4c670*/  STS.U16 [R2+0x24800], R8 ;  /* 0x0248000802007388 */ /* 0x000fe80000000400 */
[----:B------:R-:W-:Y:S04]  /*4c680*/  STS.U16 [R2+0x25000], R9 ;  /* 0x0250000902007388 */ /* 0x000fe80000000400 */
[----:B------:R-:W-:Y:S04]  /*4c690*/  STS.U16 [R2+0x25800], R10 ;  /* 0x0258000a02007388 */ /* 0x000fe80000000400 */
[----:B------:R-:W-:Y:S01]  /*4c6a0*/  STS.U16 [R2+0x26000], R11 ;  /* 0x0260000b02007388 */ /* 0x000fe20000000400 */
[----:B------:R-:W-:-:S03]  /*4c6b0*/  LOP3.LUT R15, R2, 0x10, RZ, 0x3c, !PT ;  /* 0x00000010020f7812 */ /* 0x000fc600078e3cff */
[----:B------:R-:W-:Y:S04]  /*4c6c0*/  STS.U16 [R2+0x26800], R12 ;  /* 0x0268000c02007388 */ /* 0x000fe80000000400 */
[----:B------:R-:W-:Y:S04]  /*4c6d0*/  STS.U16 [R2+0x27000], R13 ;  /* 0x0270000d02007388 */ /* 0x000fe80000000400 */
[----:B------:R0:W-:Y:S04]  /*4c6e0*/  STS.U16 [R2+0x27800], R20 ;  /* 0x0278001402007388 */ /* 0x0001e80000000400 */
[----:B0-----:R-:W4:Y:S01]  /*4c6f0*/  LDL.LU R2, [R1+0x1f0] ;  /* 0x0001f00001027983 */ /* 0x001f220000300800 */
[----:B------:R-:W4:Y:S02]  /*4c700*/  LDL.LU R0, [R1+0x1d0] ;  /* 0x0001d00001007983 */ /* 0x000f240000300800 */
[----:B------:R-:W4:Y:S02]  /*4c710*/  LDL.LU R14, [R1+0x1b0] ;  /* 0x0001b000010e7983 */ /* 0x000f240000300800 */
[----:B------:R-:W4:Y:S01]  /*4c720*/  LDL.LU R23, [R1+0x190] ;  /* 0x0001900001177983 */ /* 0x000f220000300800 */
[----:B------:R-:W4:Y:S04]  /*4c730*/  LDL.LU R22, [R1+0x170] ;  /* 0x0001700001167983 */ /* 0x000f280000300800 */
[----:B------:R-:W-:Y:S01]  /*4c740*/  STS.U16 [R15+0x20100], R24 ;  /* 0x020100180f007388 */ /* 0x000fe20000000400 */
[----:B------:R-:W4:Y:S02]  /*4c750*/  LDL.LU R21, [R1+0x150] ;  /* 0x0001500001157983 */ /* 0x000f240000300800 */
[----:B------:R-:W-:Y:S02]  /*4c760*/  STS.U16 [R15+0x20900], R25 ;  /* 0x020900190f007388 */ /* 0x000fe40000000400 */
[----:B------:R-:W4:Y:S01]  /*4c770*/  LDL.LU R19, [R1+0x130] ;  /* 0x0001300001137983 */ /* 0x000f220000300800 */
[----:B------:R-:W-:Y:S04]  /*4c780*/  STS.U16 [R15+0x21100], R26 ;  /* 0x0211001a0f007388 */ /* 0x000fe80000000400 */
[----:B------:R-:W4:Y:S01]  /*4c790*/  LDL.LU R17, [R1+0x110] ;  /* 0x0001100001117983 */ /* 0x000f220000300800 */
[----:B------:R-:W-:Y:S02]  /*4c7a0*/  STS.U16 [R15+0x21900], R27 ;  /* 0x0219001b0f007388 */ /* 0x000fe40000000400 */
[----:B------:R-:W4:Y:S02]  /*4c7b0*/  LDL.LU R16, [R1+0xf0] ;  /* 0x0000f00001107983 */ /* 0x000f240000300800 */
[----:B------:R-:W4:Y:S01]  /*4c7c0*/  LDL.LU R18, [R1+0xd0] ;  /* 0x0000d00001127983 */ /* 0x000f220000300800 */
[----:B--2---:R0:W-:Y:S04]  /*4c7d0*/  STS.U16 [R15+0x22100], R29 ;  /* 0x0221001d0f007388 */ /* 0x0041e80000000400 */
[----:B0-----:R-:W2:Y:S04]  /*4c7e0*/  LDL.LU R29, [R1+0x2ac] ;  /* 0x0002ac00011d7983 */ /* 0x001ea80000300800 */
[----:B---3--:R-:W-:Y:S01]  /*4c7f0*/  STS.U16 [R15+0x22900], R28 ;  /* 0x0229001c0f007388 */ /* 0x008fe20000000400 */
        /* <DEDUP_REMOVED lines=15> */
[----:B----4-:R0:W-:Y:S04]  /*4c8f0*/  STS.U16 [R15+0x23100], R2 ;  /* 0x023100020f007388 */ /* 0x0101e80000000400 */
[----:B------:R-:W4:Y:S04]  /*4c900*/  LDL.LU R27, [R1+0x2a8] ;  /* 0x0002a800011b7983 */ /* 0x000f280000300800 */
[----:B0-----:R-:W0:Y:S01]  /*4c910*/  S2R R2, SR_TID.X ;  /* 0x0000000000027919 */ /* 0x001e220000002100 */
[----:B------:R1:W-:Y:S02]  /*4c920*/  STS.U16 [R15+0x23900], R0 ;  /* 0x023900000f007388 */ /* 0x0003e40000000400 */
[----:B------:R0:W-:Y:S02]  /*4c930*/  STS.U16 [R15+0x24100], R14 ;  /* 0x0241000e0f007388 */ /* 0x0001e40000000400 */
[----:B------:R-:W-:Y:S01]  /*4c940*/  STS.U16 [R15+0x24900], R23 ;  /* 0x024900170f007388 */ /* 0x000fe20000000400 */
[----:B------:R-:W-:Y:S01]  /*4c950*/  STS.U16 [R15+0x25100], R22 ;  /* 0x025100160f007388 */ /* 0x000fe20000000400 */
[----:B------:R-:W-:Y:S02]  /*4c960*/  STS.U16 [R15+0x25900], R21 ;  /* 0x025900150f007388 */ /* 0x000fe40000000400 */
[----:B------:R-:W-:Y:S02]  /*4c970*/  STS.U16 [R15+0x26100], R19 ;  /* 0x026100130f007388 */ /* 0x000fe40000000400 */
[----:B------:R-:W-:Y:S01]  /*4c980*/  STS.U16 [R15+0x26900], R17 ;  /* 0x026900110f007388 */ /* 0x000fe20000000400 */
[----:B------:R-:W-:Y:S04]  /*4c990*/  STS.U16 [R15+0x27100], R16 ;  /* 0x027100100f007388 */ /* 0x000fe80000000400 */
[----:B------:R-:W3:Y:S01]  /*4c9a0*/  LDL.LU R28, [R1+0x288] ;  /* 0x00028800011c7983 */ /* 0x000ee20000300800 */
[----:B------:R-:W-:Y:S01]  /*4c9b0*/  STS.U16 [R15+0x27900], R18 ;  /* 0x027900120f007388 */ /* 0x000fe20000000400 */
[----:B0-----:R-:W-:-:S05]  /*4c9c0*/  LOP3.LUT R2, R2, 0x7f, RZ, 0xc0, !PT ;  /* 0x0000007f02027812 */ /* 0x001fca00078ec0ff */
[----:B------:R-:W-:-:S05]  /*4c9d0*/  IMAD.SHL.U32 R2, R2, 0x2, RZ ;  /* 0x0000000202027824 */ /* 0x000fca00078e00ff */
[C---:B-1----:R-:W-:Y:S01]  /*4c9e0*/  LOP3.LUT R0, R2.reuse, 0x20, RZ, 0x3c, !PT ;  /* 0x0000002002007812 */ /* 0x042fe200078e3cff */
[----:B------:R-:W-:Y:S01]  /*4c9f0*/  STL [R1+0x7dc8], R15 ;  /* 0x007dc80f01007387 */ /* 0x000fe20000100800 */
[----:B------:R-:W-:-:S03]  /*4ca00*/  LOP3.LUT R14, R2, 0x30, RZ, 0x3c, !PT ;  /* 0x00000030020e7812 */ /* 0x000fc600078e3cff */
[----:B--2---:R0:W-:Y:S04]  /*4ca10*/  STS.U16 [R0+0x20200], R29 ;  /* 0x0202001d00007388 */ /* 0x0041e80000000400 */
[----:B0-----:R-:W2:Y:S01]  /*4ca20*/  LDL.LU R29, [R1+0x268] ;  /* 0x00026800011d7983 */ /* 0x001ea20000300800 */
[----:B------:R-:W2:Y:S03]  /*4ca30*/  LDL.LU R2, [R1+0x208] ;  /* 0x0002080001027983 */ /* 0x000ea60000300800 */
[----:B--2---:R0:W-:Y:S04]  /*4ca40*/  STL [R1+0x7df0], R2 ;  /* 0x007df00201007387 */ /* 0x0041e80000100800 */
[----:B0-----:R-:W2:Y:S01]  /*4ca50*/  LDL.LU R2, [R1+0x228] ;  /* 0x0002280001027983 */ /* 0x001ea20000300800 */
[----:B---3--:R-:W-:Y:S02]  /*4ca60*/  STS.U16 [R0+0x20a00], R3 ;  /* 0x020a000300007388 */ /* 0x008fe40000000400 */
[----:B------:R-:W-:Y:S02]  /*4ca70*/  STS.U16 [R0+0x21200], R4 ;  /* 0x0212000400007388 */ /* 0x000fe40000000400 */
[----:B------:R-:W-:Y:S01]  /*4ca80*/  STS.U16 [R0+0x21a00], R5 ;  /* 0x021a000500007388 */ /* 0x000fe20000000400 */
[----:B------:R-:W-:Y:S01]  /*4ca90*/  STS.U16 [R0+0x22200], R6 ;  /* 0x0222000600007388 */ /* 0x000fe20000000400 */
[----:B------:R-:W-:Y:S02]  /*4caa0*/  STS.U16 [R0+0x22a00], R7 ;  /* 0x022a000700007388 */ /* 0x000fe40000000400 */
        /* <DEDUP_REMOVED lines=10> */
[----:B--2---:R0:W-:Y:S04]  /*4cb50*/  STL [R1+0x7df4], R2 ;  /* 0x007df40201007387 */ /* 0x0041e80000100800 */
[----:B0-----:R-:W2:Y:S01]  /*4cb60*/  LDL.LU R2, [R1+0x248] ;  /* 0x0002480001027983 */ /* 0x001ea20000300800 */
        /* <DEDUP_REMOVED lines=24> */
[----:B------:R-:W4:Y:S01]  /*4ccf0*/  LDL.LU R26, [R1+0x104] ;  /* 0x00010400011a7983 */ /* 0x000f220000300800 */
[----:B------:R1:W-:Y:S02]  /*4cd00*/  STS.U16 [R14+0x20b00], R28 ;  /* 0x020b001c0e007388 */ /* 0x0003e40000000400 */
[----:B------:R1:W-:Y:S01]  /*4cd10*/  STS.U16 [R14+0x21300], R29 ;  /* 0x0213001d0e007388 */ /* 0x0003e20000000400 */
[----:B0-----:R-:W3:Y:S01]  /*4cd20*/  LDL.LU R27, [R1+0xe4] ;  /* 0x0000e400011b7983 */ /* 0x001ee20000300800 */
[----:B-1----:R-:W3:Y:S02]  /*4cd30*/  LDL.LU R28, [R1+0xc4] ;  /* 0x0000c400011c7983 */ /* 0x002ee40000300800 */
[----:B------:R-:W3:Y:S01]  /*4cd40*/  LDL.LU R29, [R1+0x2a0] ;  /* 0x0002a000011d7983 */ /* 0x000ee20000300800 */
[----:B--2---:R0:W-:Y:S04]  /*4cd50*/  STS.U16 [R14+0x21b00], R2 ;  /* 0x021b00020e007388 */ /* 0x0041e80000000400 */
[----:B0-----:R-:W2:Y:S04]  /*4cd60*/  LDL.LU R2, [R1+0x7df4] ;  /* 0x007df40001027983 */ /* 0x001ea80000300800 */
[----:B--2---:R0:W-:Y:S04]  /*4cd70*/  STS.U16 [R14+0x22300], R2 ;  /* 0x022300020e007388 */ /* 0x0041e80000000400 */
[----:B0-----:R-:W2:Y:S04]  /*4cd80*/  LDL.LU R2, [R1+0x7df0] ;  /* 0x007df00001027983 */ /* 0x001ea80000300800 */
[----:B--2---:R0:W-:Y:S04]  /*4cd90*/  STS.U16 [R14+0x22b00], R2 ;  /* 0x022b00020e007388 */ /* 0x0041e80000000400 */
[----:B0-----:R-:W0:Y:S01]  /*4cda0*/  S2R R2, SR_TID.X ;  /* 0x0000000000027919 */ /* 0x001e220000002100 */
[----:B---3--:R-:W-:Y:S02]  /*4cdb0*/  STS.U16 [R14+0x23300], R15 ;  /* 0x0233000f0e007388 */ /* 0x008fe40000000400 */
[----:B------:R1:W-:Y:S02]  /*4cdc0*/  STS.U16 [R14+0x23b00], R0 ;  /* 0x023b00000e007388 */ /* 0x0003e40000000400 */
[----:B------:R-:W-:Y:S01]  /*4cdd0*/  STS.U16 [R14+0x24300], R23 ;  /* 0x024300170e007388 */ /* 0x000fe20000000400 */
[----:B------:R-:W-:Y:S01]  /*4cde0*/  STS.U16 [R14+0x24b00], R22 ;  /* 0x024b00160e007388 */ /* 0x000fe20000000400 */
[----:B------:R-:W-:Y:S02]  /*4cdf0*/  STS.U16 [R14+0x25300], R21 ;  /* 0x025300150e007388 */ /* 0x000fe40000000400 */
[----:B------:R-:W-:Y:S02]  /*4ce00*/  STS.U16 [R14+0x25b00], R19 ;  /* 0x025b00130e007388 */ /* 0x000fe40000000400 */
[----:B------:R-:W-:Y:S01]  /*4ce10*/  STS.U16 [R14+0x26300], R17 ;  /* 0x026300110e007388 */ /* 0x000fe20000000400 */
[----:B------:R-:W-:Y:S01]  /*4ce20*/  STS.U16 [R14+0x26b00], R16 ;  /* 0x026b00100e007388 */ /* 0x000fe20000000400 */
[----:B------:R-:W-:Y:S02]  /*4ce30*/  STS.U16 [R14+0x27300], R18 ;  /* 0x027300120e007388 */ /* 0x000fe40000000400 */
[----:B------:R2:W-:Y:S01]  /*4ce40*/  STS.U16 [R14+0x27b00], R3 ;  /* 0x027b00030e007388 */ /* 0x0005e20000000400 */
[----:B0-----:R-:W-:-:S05]  /*4ce50*/  LOP3.LUT R2, R2, 0x7f, RZ, 0xc0, !PT ;  /* 0x0000007f02027812 */ /* 0x001fca00078ec0ff */
[----:B------:R-:W-:-:S05]  /*4ce60*/  IMAD.SHL.U32 R2, R2, 0x2, RZ ;  /* 0x0000000202027824 */ /* 0x000fca00078e00ff */
[C---:B-1----:R-:W-:Y:S02]  /*4ce70*/  LOP3.LUT R0, R2.reuse, 0x40, RZ, 0x3c, !PT ;  /* 0x0000004002007812 */ /* 0x042fe400078e3cff */
[----:B--2---:R-:W-:Y:S02]  /*4ce80*/  LOP3.LUT R3, R2, 0x50, RZ, 0x3c, !PT ;  /* 0x0000005002037812 */ /* 0x004fe400078e3cff */
[----:B------:R-:W2:Y:S04]  /*4ce90*/  LDL.LU R2, [R1+0x220] ;  /* 0x0002200001027983 */ /* 0x000ea80000300800 */
[----:B--2---:R0:W-:Y:S04]  /*4cea0*/  STL [R1+0x7de4], R2 ;  /* 0x007de40201007387 */ /* 0x0041e80000100800 */
[----:B0-----:R-:W2:Y:S04]  /*4ceb0*/  LDL.LU R2, [R1+0x240] ;  /* 0x0002400001027983 */ /* 0x001ea80000300800 */
[----:B--2---:R0:W-:Y:S04]  /*4cec0*/  STL [R1+0x7de8], R2 ;  /* 0x007de80201007387 */ /* 0x0041e80000100800 */
[----:B0-----:R-:W2:Y:S04]  /*4ced0*/  LDL.LU R2, [R1+0x260] ;  /* 0x0002600001027983 */ /* 0x001ea80000300800 */
        /* <DEDUP_REMOVED lines=13> */
[----:B----4-:R-:W-:Y:S02]  /*4cfb0*/  STS.U16 [R0+0x26c00], R26 ;  /* 0x026c001a00007388 */ /* 0x010fe40000000400 */
[----:B------:R-:W-:Y:S02]  /*4cfc0*/  STS.U16 [R0+0x27400], R27 ;  /* 0x0274001b00007388 */ /* 0x000fe40000000400 */
[----:B------:R-:W-:Y:S01]  /*4cfd0*/  STS.U16 [R0+0x27c00], R28 ;  /* 0x027c001c00007388 */ /* 0x000fe20000000400 */
[----:B--2---:R0:W-:Y:S04]  /*4cfe0*/  STL [R1+0x7dec], R2 ;  /* 0x007dec0201007387 */ /* 0x0041e80000100800 */
[----:B0-----:R-:W2:Y:S01]  /*4cff0*/  LDL.LU R2, [R1+0x280] ;  /* 0x0002800001027983 */ /* 0x001ea20000300800 */
[----:B------:R-:W3:Y:S02]  /*4d000*/  LDL.LU R15, [R1+0x200] ;  /* 0x00020000010f7983 */ /* 0x000ee40000300800 */
[----:B------:R-:W4:Y:S02]  /*4d010*/  LDL.LU R0, [R1+0x1e0] ;  /* 0x0001e00001007983 */ /* 0x000f240000300800 */
        /* <DEDUP_REMOVED lines=22> */
[----:B------:R-:W3:Y:S03]  /*4d180*/  LDL.LU R27, [R1+0xfc] ;  /* 0x0000fc00011b7983 */ /* 0x000ee60000300800 */
[----:B------:R0:W-:Y:S01]  /*4d190*/  STS.U16 [R3+0x20500], R29 ;  /* 0x0205001d03007388 */ /* 0x0001e20000000400 */
[----:B------:R-:W3:Y:S03]  /*4d1a0*/  LDL.LU R28, [R1+0xdc] ;  /* 0x0000dc00011c7983 */ /* 0x000ee60000300800 */
[----:B0-----:R-:W3:Y:S04]  /*4d1b0*/  LDL.LU R29, [R1+0xbc] ;  /* 0x0000bc00011d7983 */ /* 0x001ee80000300800 */
[----:B--2---:R0:W-:Y:S04]  /*4d1c0*/  STS.U16 [R3+0x20d00], R2 ;  /* 0x020d000203007388 */ /* 0x0041e80000000400 */
[----:B0-----:R-:W2:Y:S04]  /*4d1d0*/  LDL.LU R2, [R1+0x7dec] ;  /* 0x007dec0001027983 */ /* 0x001ea80000300800 */
[----:B--2---:R0:W-:Y:S04]  /*4d1e0*/  STS.U16 [R3+0x21500], R2 ;  /* 0x0215000203007388 */ /* 0x0041e80000000400 */
[----:B0-----:R-:W2:Y:S04]  /*4d1f0*/  LDL.LU R2, [R1+0x7de8] ;  /* 0x007de80001027983 */ /* 0x001ea80000300800 */
[----:B--2---:R0:W-:Y:S04]  /*4d200*/  STS.U16 [R3+0x21d00], R2 ;  /* 0x021d000203007388 */ /* 0x0041e80000000400 */
[----:B0-----:R-:W2:Y:S04]  /*4d210*/  LDL.LU R2, [R1+0x7de4] ;  /* 0x007de40001027983 */ /* 0x001ea80000300800 */
[----:B--2---:R-:W-:Y:S01]  /*4d220*/  STS.U16 [R3+0x22500], R2 ;  /* 0x0225000203007388 */ /* 0x004fe20000000400 */
[----:B---3--:R0:W-:Y:S03]  /*4d230*/  STS.U16 [R3+0x22d00], R15 ;  /* 0x022d000f03007388 */ /* 0x0081e60000000400 */
[----:B0-----:R-:W2:Y:S04]  /*4d240*/  LDL.LU R15, [R1+0x218] ;  /* 0x00021800010f7983 */ /* 0x001ea80000300800 */
[----:B--2---:R0:W-:Y:S04]  /*4d250*/  STL [R1+0x7dd8], R15 ;  /* 0x007dd80f01007387 */ /* 0x0041e80000100800 */
[----:B0-----:R-:W2:Y:S04]  /*4d260*/  LDL.LU R15, [R1+0x258] ;  /* 0x00025800010f7983 */ /* 0x001ea80000300800 */
[----:B--2---:R0:W-:Y:S04]  /*4d270*/  STL [R1+0x7ddc], R15 ;  /* 0x007ddc0f01007387 */ /* 0x0041e80000100800 */
[----:B0-----:R-:W2:Y:S04]  /*4d280*/  LDL.LU R15, [R1+0x278] ;  /* 0x00027800010f7983 */ /* 0x001ea80000300800 */
[----:B------:R-:W0:Y:S01]  /*4d290*/  S2R R2, SR_TID.X ;  /* 0x0000000000027919 */ /* 0x000e220000002100 */
[----:B----4-:R-:W-:Y:S02]  /*4d2a0*/  STS.U16 [R3+0x23500], R0 ;  /* 0x0235000003007388 */ /* 0x010fe40000000400 */
        /* <DEDUP_REMOVED lines=8> */
[----:B------:R-:W-:Y:S01]  /*4d330*/  STS.U16 [R3+0x27d00], R4 ;  /* 0x027d000403007388 */ /* 0x000fe20000000400 */
[----:B0-----:R-:W-:-:S05]  /*4d340*/  LOP3.LUT R2, R2, 0x7f, RZ, 0xc0, !PT ;  /* 0x0000007f02027812 */ /* 0x001fca00078ec0ff */
[----:B------:R-:W-:Y:S01]  /*4d350*/  IMAD.SHL.U32 R2, R2, 0x2, RZ ;  /* 0x0000000202027824 */ /* 0x000fe200078e00ff */
[----:B--2---:R0:W-:Y:S04]  /*4d360*/  STL [R1+0x7de0], R15 ;  /* 0x007de00f01007387 */ /* 0x0041e80000100800 */
[----:B0-----:R-:W2:Y:S01]  /*4d370*/  LDL.LU R15, [R1+0x298] ;  /* 0x00029800010f7983 */ /* 0x001ea20000300800 */
[C---:B------:R-:W-:Y:S01]  /*4d380*/  LOP3.LUT R0, R2.reuse, 0x60, RZ, 0x3c, !PT ;  /* 0x0000006002007812 */ /* 0x040fe200078e3cff */
[----:B------:R-:W3:Y:S02]  /*4d390*/  LDL.LU R14, [R1+0x1f8] ;  /* 0x0001f800010e7983 */ /* 0x000ee40000300800 */
[----:B------:R-:W4:Y:S01]  /*4d3a0*/  LDL.LU R23, [R1+0x1d8] ;  /* 0x0001d80001177983 */ /* 0x000f220000300800 */
[----:B------:R-:W3:Y:S01]  /*4d3b0*/  LDL.LU R22, [R1+0x1b8] ;  /* 0x0001b80001167983 */ /* 0x000ee20000300800 */
[----:B------:R-:W3:Y:S02]  /*4d3c0*/  LDL.LU R21, [R1+0x198] ;  /* 0x0001980001157983 */ /* 0x000ee40000300800 */
[----:B------:R-:W3:Y:S01]  /*4d3d0*/  LDL.LU R19, [R1+0x178] ;  /* 0x0001780001137983 */ /* 0x000ee20000300800 */
[----:B------:R0:W-:Y:S01]  /*4d3e0*/  STS.U16 [R0+0x20600], R5 ;  /* 0x0206000500007388 */ /* 0x0001e20000000400 */
[----:B------:R-:W3:Y:S02]  /*4d3f0*/  LDL.LU R17, [R1+0x158] ;  /* 0x0001580001117983 */ /* 0x000ee40000300800 */
[----:B------:R1:W-:Y:S02]  /*4d400*/  STS.U16 [R0+0x20e00], R6 ;  /* 0x020e000600007388 */ /* 0x0003e40000000400 */
[----:B------:R-:W3:Y:S01]  /*4d410*/  LDL.LU R16, [R1+0x138] ;  /* 0x0001380001107983 */ /* 0x000ee20000300800 */
[----:B------:R1:W-:Y:S04]  /*4d420*/  STS.U16 [R0+0x21600], R7 ;  /* 0x0216000700007388 */ /* 0x0003e80000000400 */
[----:B------:R-:W3:Y:S01]  /*4d430*/  LDL.LU R18, [R1+0x118] ;  /* 0x0001180001127983 */ /* 0x000ee20000300800 */
[----:B------:R1:W-:Y:S02]  /*4d440*/  STS.U16 [R0+0x21e00], R8 ;  /* 0x021e000800007388 */ /* 0x0003e40000000400 */
[----:B------:R-:W3:Y:S02]  /*4d450*/  LDL.LU R3, [R1+0xf8] ;  /* 0x0000f80001037983 */ /* 0x000ee40000300800 */
[----:B------:R1:W-:Y:S01]  /*4d460*/  STS.U16 [R0+0x22600], R9 ;  /* 0x0226000900007388 */ /* 0x0003e20000000400 */
[----:B------:R-:W3:Y:S04]  /*4d470*/  LDL.LU R4, [R1+0xd8] ;  /* 0x0000d80001047983 */ /* 0x000ee80000300800 */
[----:B------:R1:W-:Y:S01]  /*4d480*/  STS.U16 [R0+0x22e00], R10 ;  /* 0x022e000a00007388 */ /* 0x0003e20000000400 */
[----:B0-----:R-:W3:Y:S02]  /*4d490*/  LDL.LU R5, [R1+0xb8] ;  /* 0x0000b80001057983 */ /* 0x001ee40000300800 */
[----:B------:R0:W-:Y:S02]  /*4d4a0*/  STS.U16 [R0+0x23600], R11 ;  /* 0x0236000b00007388 */ /* 0x0001e40000000400 */
[----:B-1----:R-:W3:Y:S01]  /*4d4b0*/  LDL.LU R6, [R1+0xb4] ;  /* 0x0000b40001067983 */ /* 0x002ee20000300800 */
[----:B------:R1:W-:Y:S04]  /*4d4c0*/  STS.U16 [R0+0x23e00], R12 ;  /* 0x023e000c00007388 */ /* 0x0003e80000000400 */
[----:B------:R-:W3:Y:S01]  /*4d4d0*/  LDL.LU R7, [R1+0xb0] ;  /* 0x0000b00001077983 */ /* 0x000ee20000300800 */
[----:B------:R1:W-:Y:S02]  /*4d4e0*/  STS.U16 [R0+0x24600], R13 ;  /* 0x0246000d00007388 */ /* 0x0003e40000000400 */
[----:B------:R-:W3:Y:S02]  /*4d4f0*/  LDL.LU R8, [R1+0xac] ;  /* 0x0000ac0001087983 */ /* 0x000ee40000300800 */
[----:B------:R1:W-:Y:S01]  /*4d500*/  STS.U16 [R0+0x24e00], R20 ;  /* 0x024e001400007388 */ /* 0x0003e20000000400 */
[----:B------:R-:W3:Y:S04]  /*4d510*/  LDL.LU R9, [R1+0xa8] ;  /* 0x0000a80001097983 */ /* 0x000ee80000300800 */
[----:B------:R1:W-:Y:S01]  /*4d520*/  STS.U16 [R0+0x25600], R24 ;  /* 0x0256001800007388 */ /* 0x0003e20000000400 */
[----:B------:R-:W3:Y:S02]  /*4d530*/  LDL.LU R10, [R1+0xa4] ;  /* 0x0000a400010a7983 */ /* 0x000ee40000300800 */
[----:B------:R1:W-:Y:S02]  /*4d540*/  STS.U16 [R0+0x25e00], R25 ;  /* 0x025e001900007388 */ /* 0x0003e40000000400 */
[----:B0-----:R-:W3:Y:S01]  /*4d550*/  LDL.LU R11, [R1+0xa0] ;  /* 0x0000a000010b7983 */ /* 0x001ee20000300800 */
[----:B------:R0:W-:Y:S04]  /*4d560*/  STS.U16 [R0+0x26600], R26 ;  /* 0x0266001a00007388 */ /* 0x0001e80000000400 */
[----:B-1----:R-:W3:Y:S01]  /*4d570*/  LDL.LU R12, [R1+0x9c] ;  /* 0x00009c00010c7983 */ /* 0x002ee20000300800 */
[----:B------:R-:W-:Y:S02]  /*4d580*/  STS.U16 [R0+0x26e00], R27 ;  /* 0x026e001b00007388 */ /* 0x000fe40000000400 */
[----:B------:R-:W3:Y:S02]  /*4d590*/  LDL.LU R13, [R1+0x98] ;  /* 0x00009800010d7983 */ /* 0x000ee40000300800 */
[----:B------:R-:W-:Y:S01]  /*4d5a0*/  STS.U16 [R0+0x27600], R28 ;  /* 0x0276001c00007388 */ /* 0x000fe20000000400 */
[----:B------:R-:W3:Y:S04]  /*4d5b0*/  LDL.LU R20, [R1+0x94] ;  /* 0x0000940001147983 */ /* 0x000ee80000300800 */
[----:B------:R1:W-:Y:S01]  /*4d5c0*/  STS.U16 [R0+0x27e00], R29 ;  /* 0x027e001d00007388 */ /* 0x0003e20000000400 */
[----:B------:R-:W3:Y:S02]  /*4d5d0*/  LDL.LU R24, [R1+0x90] ;  /* 0x0000900001187983 */ /* 0x000ee40000300800 */
[----:B------:R-:W3:Y:S01]  /*4d5e0*/  LDL.LU R25, [R1+0x8c] ;  /* 0x00008c0001197983 */ /* 0x000ee20000300800 */
[----:B0-----:R-:W3:Y:S01]  /*4d5f0*/  LDL.LU R26, [R1+0x88] ;  /* 0x00008800011a7983 */ /* 0x001ee20000300800 */
[----:B-1----:R-:W-:-:S03]  /*4d600*/  LOP3.LUT R0, R2, 0x70, RZ, 0x3c, !PT ;  /* 0x0000007002007812 */ /* 0x002fc600078e3cff */
[----:B------:R-:W3:Y:S01]  /*4d610*/  LDL.LU R2, [R1+0x238] ;  /* 0x0002380001027983 */ /* 0x000ee20000300800 */
[----:B------:R-:W3:Y:S02]  /*4d620*/  LDL.LU R27, [R1+0x84] ;  /* 0x00008400011b7983 */ /* 0x000ee40000300800 */
[----:B------:R-:W3:Y:S02]  /*4d630*/  LDL.LU R28, [R1+0x80] ;  /* 0x00008000011c7983 */ /* 0x000ee40000300800 */
[----:B------:R-:W3:Y:S01]  /*4d640*/  LDL.LU R29, [R1+0x7c] ;  /* 0x00007c00011d7983 */ /* 0x000ee20000300800 */
[----:B--2---:R0:W-:Y:S04]  /*4d650*/  STS.U16 [R0+0x20700], R15 ;  /* 0x0207000f00007388 */ /* 0x0041e80000000400 */
[----:B0-----:R-:W2:Y:S04]  /*4d660*/  LDL.LU R15, [R1+0x7de0] ;  /* 0x007de000010f7983 */ /* 0x001ea80000300800 */
[----:B--2---:R0:W-:Y:S04]  /*4d670*/  STS.U16 [R0+0x20f00], R15 ;  /* 0x020f000f00007388 */ /* 0x0041e80000000400 */
[----:B0-----:R-:W2:Y:S04]  /*4d680*/  LDL.LU R15, [R1+0x7ddc] ;  /* 0x007ddc00010f7983 */ /* 0x001ea80000300800 */
[----:B--2---:R0:W-:Y:S04]  /*4d690*/  STS.U16 [R0+0x21700], R15 ;  /* 0x0217000f00007388 */ /* 0x0041e80000000400 */
[----:B0-----:R-:W2:Y:S01]  /*4d6a0*/  LDL.LU R15, [R1+0x7dd8] ;  /* 0x007dd800010f7983 */ /* 0x001ea20000300800 */
[----:B---3--:R-:W-:Y:S03]  /*4d6b0*/  STS.U16 [R0+0x21f00], R2 ;  /* 0x021f000200007388 */ /* 0x008fe60000000400 */
[----:B--2---:R0:W-:Y:S04]  /*4d6c0*/  STS.U16 [R0+0x22700], R15 ;  /* 0x0227000f00007388 */ /* 0x0041e80000000400 */
[----:B0-----:R-:W2:Y:S04]  /*4d6d0*/  LDL.LU R15, [R1+0x6c] ;  /* 0x00006c00010f7983 */ /* 0x001ea80000300800 */
[----:B--2---:R0:W-:Y:S04]  /*4d6e0*/  STL [R1+0x7dcc], R15 ;  /* 0x007dcc0f01007387 */ /* 0x0041e80000100800 */
[----:B0-----:R-:W2:Y:S04]  /*4d6f0*/  LDL.LU R15, [R1+0x70] ;  /* 0x00007000010f7983 */ /* 0x001ea80000300800 */
[----:B--2---:R0:W-:Y:S04]  /*4d700*/  STL [R1+0x7dd0], R15 ;  /* 0x007dd00f01007387 */ /* 0x0041e80000100800 */
[----:B0-----:R-:W2:Y:S04]  /*4d710*/  LDL.LU R15, [R1+0x74] ;  /* 0x00007400010f7983 */ /* 0x001ea80000300800 */
[----:B------:R-:W0:Y:S01]  /*4d720*/  S2R R2, SR_TID.X ;  /* 0x0000000000027919 */ /* 0x000e220000002100 */
[----:B------:R-:W-:Y:S02]  /*4d730*/  STS.U16 [R0+0x22f00], R14 ;  /* 0x022f000e00007388 */ /* 0x000fe40000000400 */
[----:B----4-:R-:W-:Y:S02]  /*4d740*/  STS.U16 [R0+0x23700], R23 ;  /* 0x0237001700007388 */ /* 0x010fe40000000400 */
        /* <DEDUP_REMOVED lines=10> */
[----:B-1----:R-:W2:Y:S01]  /*4d7f0*/  LDL.LU R15, [R1+0x78] ;  /* 0x00007800010f7983 */ /* 0x002ea20000300800 */
[----:B------:R-:W3:Y:S01]  /*4d800*/  LDL.LU R0, [R1+0x68] ;  /* 0x0000680001007983 */ /* 0x000ee20000300800 */
[----:B0-----:R-:W-:Y:S01]  /*4d810*/  LOP3.LUT R2, R2, 0x7f, RZ, 0xc0, !PT ;  /* 0x0000007f02027812 */ /* 0x001fe200078ec0ff */
[----:B------:R-:W4:Y:S01]  /*4d820*/  LDL.LU R14, [R1+0x64] ;  /* 0x00006400010e7983 */ /* 0x000f220000300800 */
[----:B------:R-:W3:Y:S01]  /*4d830*/  LDL.LU R23, [R1+0x60] ;  /* 0x0000600001177983 */ /* 0x000ee20000300800 */
[----:B------:R-:W3:Y:S02]  /*4d840*/  LDL.LU R22, [R1+0x5c] ;  /* 0x00005c0001167983 */ /* 0x000ee40000300800 */
[----:B------:R-:W3:Y:S02]  /*4d850*/  LDL.LU R21, [R1+0x58] ;  /* 0x0000580001157983 */ /* 0x000ee40000300800 */
[----:B------:R-:W3:Y:S02]  /*4d860*/  LDL.LU R19, [R1+0x54] ;  /* 0x0000540001137983 */ /* 0x000ee40000300800 */
[----:B------:R-:W-:Y:S01]  /*4d870*/  IMAD.SHL.U32 R2, R2, 0x2, RZ ;  /* 0x0000000202027824 */ /* 0x000fe200078e00ff */
[----:B------:R-:W3:Y:S01]  /*4d880*/  LDL.LU R17, [R1+0x50] ;  /* 0x0000500001117983 */ /* 0x000ee20000300800 */
[----:B------:R-:W3:Y:S02]  /*4d890*/  LDL.LU R16, [R1+0x4c] ;  /* 0x00004c0001107983 */ /* 0x000ee40000300800 */
[----:B------:R-:W3:Y:S02]  /*4d8a0*/  LDL.LU R18, [R1+0x48] ;  /* 0x0000480001127983 */ /* 0x000ee40000300800 */
[----:B------:R-:W3:Y:S01]  /*4d8b0*/  LDL.LU R3, [R1+0x44] ;  /* 0x0000440001037983 */ /* 0x000ee20000300800 */
[----:B------:R-:W3:Y:S04]  /*4d8c0*/  LDL.LU R4, [R1+0x40] ;  /* 0x0000400001047983 */ /* 0x000ee80000300800 */
[----:B------:R0:W-:Y:S01]  /*4d8d0*/  STS.U16 [R2], R6 ;  /* 0x0000000602007388 */ /* 0x0001e20000000400 */
[----:B------:R-:W3:Y:S03]  /*4d8e0*/  LDL.LU R5, [R1+0x3c] ;  /* 0x00003c0001057983 */ /* 0x000ee60000300800 */
[----:B------:R1:W-:Y:S04]  /*4d8f0*/  STS.U16 [R2+0x800], R7 ;  /* 0x0008000702007388 */ /* 0x0003e80000000400 */
[----:B------:R1:W-:Y:S04]  /*4d900*/  STS.U16 [R2+0x1000], R8 ;  /* 0x0010000802007388 */ /* 0x0003e80000000400 */
[----:B------:R1:W-:Y:S04]  /*4d910*/  STS.U16 [R2+0x1800], R9 ;  /* 0x0018000902007388 */ /* 0x0003e80000000400 */
[----:B------:R1:W-:Y:S04]  /*4d920*/  STS.U16 [R2+0x2000], R10 ;  /* 0x0020000a02007388 */ /* 0x0003e80000000400 */
[----:B------:R1:W-:Y:S04]  /*4d930*/  STS.U16 [R2+0x2800], R11 ;  /* 0x0028000b02007388 */ /* 0x0003e80000000400 */
[----:B0-----:R-:W3:Y:S01]  /*4d940*/  LDL.LU R6, [R1+0x38] ;  /* 0x0000380001067983 */ /* 0x001ee20000300800 */
[----:B-1----:R-:W3:Y:S02]  /*4d950*/  LDL.LU R7, [R1+0x34] ;  /* 0x0000340001077983 */ /* 0x002ee40000300800 */
[----:B------:R-:W3:Y:S01]  /*4d960*/  LDL.LU R8, [R1+0x30] ;  /* 0x0000300001087983 */ /* 0x000ee20000300800 */
[----:B------:R-:W3:Y:S01]  /*4d970*/  LDL.LU R9, [R1+0x2c] ;  /* 0x00002c0001097983 */ /* 0x000ee20000300800 */
[----:B------:R-:W3:Y:S03]  /*4d980*/  LDL.LU R10, [R1+0x28] ;  /* 0x00002800010a7983 */ /* 0x000ee60000300800 */
[----:B------:R0:W-:Y:S01]  /*4d990*/  STS.U16 [R2+0x3000], R12 ;  /* 0x0030000c02007388 */ /* 0x0001e20000000400 */
        /* <DEDUP_REMOVED lines=15> */
[----:B0-----:R-:W3:Y:S01]  /*4da90*/  LDL.LU R27, [R1+0x8] ;  /* 0x00000800011b7983 */ /* 0x001ee20000300800 */
[----:B-1----:R-:W3:Y:S02]  /*4daa0*/  LDL.LU R28, [R1+0x4] ;  /* 0x00000400011c7983 */ /* 0x002ee40000300800 */
[----:B------:R-:W3:Y:S01]  /*4dab0*/  LDL.LU R29, [R1] ;  /* 0x00000000011d7983 */ /* 0x000ee20000300800 */
[----:B--2---:R0:W-:Y:S04]  /*4dac0*/  STS.U16 [R2+0x7800], R15 ;  /* 0x0078000f02007388 */ /* 0x0041e80000000400 */
[----:B0-----:R-:W2:Y:S04]  /*4dad0*/  LDL.LU R15, [R1+0x7dd4] ;  /* 0x007dd400010f7983 */ /* 0x001ea80000300800 */
[----:B--2---:R0:W-:Y:S04]  /*4dae0*/  STS.U16 [R2+0x8000], R15 ;  /* 0x0080000f02007388 */ /* 0x0041e80000000400 */
[----:B0-----:R-:W2:Y:S04]  /*4daf0*/  LDL.LU R15, [R1+0x7dd0] ;  /* 0x007dd000010f7983 */ /* 0x001ea80000300800 */
[----:B--2---:R0:W-:Y:S04]  /*4db00*/  STS.U16 [R2+0x8800], R15 ;  /* 0x0088000f02007388 */ /* 0x0041e80000000400 */
[----:B0-----:R-:W2:Y:S04]  /*4db10*/  LDL.LU R15, [R1+0x7dcc] ;  /* 0x007dcc00010f7983 */ /* 0x001ea80000300800 */
[----:B---3--:R-:W-:Y:S04]  /*4db20*/  STS.U16 [R2+0x9800], R0 ;  /* 0x0098000002007388 */ /* 0x008fe80000000400 */
[----:B----4-:R-:W-:Y:S04]  /*4db30*/  STS.U16 [R2+0xa000], R14 ;  /* 0x00a0000e02007388 */ /* 0x010fe80000000400 */
[----:B------:R-:W-:Y:S04]  /*4db40*/  STS.U16 [R2+0xa800], R23 ;  /* 0x00a8001702007388 */ /* 0x000fe80000000400 */
        /* <DEDUP_REMOVED lines=9> */
[----:B--2---:R0:W-:Y:S04]  /*4dbe0*/  STS.U16 [R2+0x9000], R15 ;  /* 0x0090000f02007388 */ /* 0x0041e80000000400 */
[----:B0-----:R-:W2:Y:S01]  /*4dbf0*/  LDL.LU R15, [R1+0x7dc8] ;  /* 0x007dc800010f7983 */ /* 0x001ea20000300800 */
        /* <DEDUP_REMOVED lines=11> */
[----:B------:R-:W3:Y:S04]  /*4dcb0*/  LDL.LU R5, [R1+0x7d98] ;  /* 0x007d980001057983 */ /* 0x000ee80000300800 */
[----:B------:R0:W-:Y:S04]  /*4dcc0*/  STS.U16 [R2+0xf800], R6 ;  /* 0x00f8000602007388 */ /* 0x0001e80000000400 */
[----:B------:R1:W-:Y:S04]  /*4dcd0*/  STS.U16 [R2+0x10000], R7 ;  /* 0x0100000702007388 */ /* 0x0003e80000000400 */
[----:B------:R1:W-:Y:S04]  /*4dce0*/  STS.U16 [R2+0x10800], R8 ;  /* 0x0108000802007388 */ /* 0x0003e80000000400 */
[----:B------:R1:W-:Y:S04]  /*4dcf0*/  STS.U16 [R2+0x11000], R9 ;  /* 0x0110000902007388 */ /* 0x0003e80000000400 */
[----:B------:R1:W-:Y:S04]  /*4dd00*/  STS.U16 [R2+0x11800], R10 ;  /* 0x0118000a02007388 */ /* 0x0003e80000000400 */
[----:B------:R1:W-:Y:S04]  /*4dd10*/  STS.U16 [R2+0x12000], R11 ;  /* 0x0120000b02007388 */ /* 0x0003e80000000400 */
[----:B0-----:R-:W4:Y:S01]  /*4dd20*/  LDL.LU R6, [R1+0x7d94] ;  /* 0x007d940001067983 */ /* 0x001f220000300800 */
[----:B-1----:R-:W4:Y:S02]  /*4dd30*/  LDL.LU R7, [R1+0x7d90] ;  /* 0x007d900001077983 */ /* 0x002f240000300800 */
[----:B------:R-:W4:Y:S02]  /*4dd40*/  LDL.LU R8, [R1+0x7d8c] ;  /* 0x007d8c0001087983 */ /* 0x000f240000300800 */
[----:B------:R-:W4:Y:S01]  /*4dd50*/  LDL.LU R9, [R1+0x7d88] ;  /* 0x007d880001097983 */ /* 0x000f220000300800 */
[----:B------:R-:W4:Y:S01]  /*4dd60*/  LDL.LU R10, [R1+0x7d84] ;  /* 0x007d8400010a7983 */ /* 0x000f220000300800 */
[----:B------:R-:W4:Y:S03]  /*4dd70*/  LDL.LU R11, [R1+0x7d80] ;  /* 0x007d8000010b7983 */ /* 0x000f260000300800 */
        /* <DEDUP_REMOVED lines=15> */
[----:B0-----:R-:W4:Y:S01]  /*4de70*/  LDL.LU R27, [R1+0x7d64] ;  /* 0x007d6400011b7983 */ /* 0x001f220000300800 */
[----:B-1----:R-:W4:Y:S02]  /*4de80*/  LDL.LU R28, [R1+0x7d60] ;  /* 0x007d6000011c7983 */ /* 0x002f240000300800 */
[----:B------:R-:W4:Y:S01]  /*4de90*/  LDL.LU R29, [R1+0x7d5c] ;  /* 0x007d5c00011d7983 */ /* 0x000f220000300800 */
[----:B--2---:R0:W-:Y:S04]  /*4dea0*/  STS.U16 [R2+0x1f000], R4 ;  /* 0x01f0000402007388 */ /* 0x0041e80000000400 */
[----:B---3--:R1:W-:Y:S04]  /*4deb0*/  STS.U16 [R2+0x1e800], R5 ;  /* 0x01e8000502007388 */ /* 0x0083e80000000400 */
[----:B0-----:R-:W2:Y:S04]  /*4dec0*/  LDL R4, [R1+0x12ac] ;  /* 0x0012ac0001047983 */ /* 0x001ea80000100800 */
[----:B-1----:R-:W2:Y:S01]  /*4ded0*/  LDL R5, [R1+0x2184] ;  /* 0x0021840001057983 */ /* 0x002ea20000100800 */
[----:B----4-:R-:W-:-:S02]  /*4dee0*/  PRMT R14, RZ, 0x7610, R14 ;  /* 0x00007610ff0e7816 */ /* 0x010fc4000000000e */
[----:B--2---:R-:W-:-:S04]  /*4def0*/  @!P2 LOP3.LUT R5, R5, R4, RZ, 0x3c, !PT ;  /* 0x000000040505a212 */ /* 0x004fc800078e3cff */
[----:B------:R-:W-:-:S04]  /*4df00*/  @!P2 LOP3.LUT R4, R5, R4, RZ, 0x3c, !PT ;  /* 0x000000040504a212 */ /* 0x000fc800078e3cff */
[----:B------:R-:W-:-:S05]  /*4df10*/  @!P2 LOP3.LUT R5, R5, R4, RZ, 0x3c, !PT ;  /* 0x000000040505a212 */ /* 0x000fca00078e3cff */
[----:B------:R-:W2:Y:S04]  /*4df20*/  @!P2 LDG.E.U16 R14, [R4.64] ;  /* 0x00000006040ea981 */ /* 0x000ea8000c1e1500 */
        /* <DEDUP_REMOVED lines=15> */
[----:B------:R0:W-:Y:S01]  /*4e020*/  STS.U16 [R2+0x1f800], R3 ;  /* 0x01f8000302007388 */ /* 0x0001e20000000400 */
[----:B------:R-:W-:Y:S02]  /*4e030*/  STS.U16 [R15+0x100], R18 ;  /* 0x000100120f007388 */ /* 0x000fe40000000400 */
[----:B------:R-:W-:Y:S02]  /*4e040*/  STS.U16 [R15+0x900], R16 ;  /* 0x000900100f007388 */ /* 0x000fe40000000400 */
[----:B------:R-:W-:Y:S01]  /*4e050*/  STS.U16 [R15+0x1100], R17 ;  /* 0x001100110f007388 */ /* 0x000fe20000000400 */
[----:B------:R-:W-:Y:S01]  /*4e060*/  STS.U16 [R15+0x1900], R19 ;  /* 0x001900130f007388 */ /* 0x000fe20000000400 */
[----:B------:R-:W-:Y:S02]  /*4e070*/  STS.U16 [R15+0x2100], R21 ;  /* 0x002100150f007388 */ /* 0x000fe40000000400 */
[----:B------:R-:W-:Y:S02]  /*4e080*/  STS.U16 [R15+0x2900], R22 ;  /* 0x002900160f007388 */ /* 0x000fe40000000400 */
[----:B------:R1:W-:Y:S01]  /*4e090*/  STS.U16 [R15+0x3100], R23 ;  /* 0x003100170f007388 */ /* 0x0003e20000000400 */
[----:B0-----:R-:W3:Y:S04]  /*4e0a0*/  LDL.LU R2, [R1+0x2264] ;  /* 0x0022640001027983 */ /* 0x001ee80000300800 */
[----:B-1----:R-:W4:Y:S04]  /*4e0b0*/  LDL.LU R15, [R1+0x7d58] ;  /* 0x007d5800010f7983 */ /* 0x002f280000300800 */
[----:B--2---:R0:W-:Y:S04]  /*4e0c0*/  STL [R1+0xe94], R14 ;  /* 0x000e940e01007387 */ /* 0x0041e80000100800 */
[----:B0-----:R-:W2:Y:S01]  /*4e0d0*/  LDL.LU R14, [R1+0x7d54] ;  /* 0x007d5400010e7983 */ /* 0x001ea20000300800 */
[----:B------:R-:W2:Y:S02]  /*4e0e0*/  LDL R4, [R1+0x12a8] ;  /* 0x0012a80001047983 */ /* 0x000ea40000100800 */
[----:B------:R-:W2:Y:S01]  /*4e0f0*/  LDL R5, [R1+0x2180] ;  /* 0x0021800001057983 */ /* 0x000ea20000100800 */
[----:B----4-:R-:W-:-:S02]  /*4e100*/  PRMT R15, RZ, 0x7610, R15 ;  /* 0x00007610ff0f7816 */ /* 0x010fc4000000000f */
[----:B--2---:R-:W-:-:S04]  /*4e110*/  @!P2 LOP3.LUT R5, R5, R4, RZ, 0x3c, !PT ;  /* 0x000000040505a212 */ /* 0x004fc800078e3cff */
[----:B------:R-:W-:-:S04]  /*4e120*/  @!P2 LOP3.LUT R4, R5, R4, RZ, 0x3c, !PT ;  /* 0x000000040504a212 */ /* 0x000fc800078e3cff */
[----:B------:R-:W-:-:S05]  /*4e130*/  @!P2 LOP3.LUT R5, R5, R4, RZ, 0x3c, !PT ;  /* 0x000000040505a212 */ /* 0x000fca00078e3cff */
[----:B------:R-:W2:Y:S04]  /*4e140*/  @!P2 LDG.E.U16 R15, [R4.64] ;  /* 0x00000006040fa981 */ /* 0x000ea8000c1e1500 */
[----:B--2---:R0:W-:Y:S04]  /*4e150*/  STL [R1+0xe90], R15 ;  /* 0x000e900f01007387 */ /* 0x0041e80000100800 */
[----:B0-----:R-:W2:Y:S01]  /*4e160*/  LDL.LU R15, [R1+0x7d50] ;  /* 0x007d5000010f7983 */ /* 0x001ea20000300800 */
[----:B------:R-:W4:Y:S02]  /*4e170*/  LDL R4, [R1+0x12a4] ;  /* 0x0012a40001047983 */ /* 0x000f240000100800 */
[----:B------:R-:W4:Y:S01]  /*4e180*/  LDL R5, [R1+0x217c] ;  /* 0x00217c0001057983 */ /* 0x000f220000100800 */
[----:B------:R-:W-:-:S02]  /*4e190*/  PRMT R14, RZ, 0x7610, R14 ;  /* 0x00007610ff0e7816 */ /* 0x000fc4000000000e */
[----:B----4-:R-:W-:-:S04]  /*4e1a0*/  @!P2 LOP3.LUT R5, R5, R4, RZ, 0x3c, !PT ;  /* 0x000000040505a212 */ /* 0x010fc800078e3cff */
[----:B------:R-:W-:-:S04]  /*4e1b0*/  @!P2 LOP3.LUT R4, R5, R4, RZ, 0x3c, !PT ;  /* 0x000000040504a212 */ /* 0x000fc800078e3cff */
[----:B------:R-:W-:-:S05]  /*4e1c0*/  @!P2 LOP3.LUT R5, R5, R4, RZ, 0x3c, !PT ;  /* 0x000000040505a212 */ /* 0x000fca00078e3cff */
[----:B------:R-:W4:Y:S04]  /*4e1d0*/  @!P2 LDG.E.U16 R14, [R4.64] ;  /* 0x00000006040ea981 */ /* 0x000f28000c1e1500 */
[----:B----4-:R0:W-:Y:S04]  /*4e1e0*/  STL [R1+0xe8c], R14 ;  /* 0x000e8c0e01007387 */ /* 0x0101e80000100800 */
[----:B0-----:R-:W4:Y:S01]  /*4e1f0*/  LDL.LU R14, [R1+0x7d4c] ;  /* 0x007d4c00010e7983 */ /* 0x001f220000300800 */
[----:B------:R-:W3:Y:S02]  /*4e200*/  LDL R4, [R1+0x12a0] ;  /* 0x0012a00001047983 */ /* 0x000ee40000100800 */
[----:B------:R-:W3:Y:S01]  /*4e210*/  LDL R5, [R1+0x2178] ;  /* 0x0021780001057983 */ /* 0x000ee20000100800 */
[----:B--2---:R-:W-:-:S02]  /*4e220*/  PRMT R15, RZ, 0x7610, R15 ;  /* 0x00007610ff0f7816 */ /* 0x004fc4000000000f */
[----:B---3--:R-:W-:-:S04]  /*4e230*/  @!P2 LOP3.LUT R5, R5, R4, RZ, 0x3c, !PT ;  /* 0x000000040505a212 */ /* 0x008fc800078e3cff */
[----:B------:R-:W-:-:S04]  /*4e240*/  @!P2 LOP3.LUT R4, R5, R4, RZ, 0x3c, !PT ;  /* 0x000000040504a212 */ /* 0x000fc800078e3cff */
[----:B------:R-:W-:-:S05]  /*4e250*/  @!P2 LOP3.LUT R5, R5, R4, RZ, 0x3c, !PT ;  /* 0x000000040505a212 */ /* 0x000fca00078e3cff */
[----:B------:R-:W2:Y:S04]  /*4e260*/  @!P2 LDG.E.U16 R15, [R4.64] ;  /* 0x00000006040fa981 */ /* 0x000ea8000c1e1500 */
[----:B--2---:R0:W-:Y:S04]  /*4e270*/  STL [R1+0xe88], R15 ;  /* 0x000e880f01007387 */ /* 0x0041e80000100800 */
[----:B0-----:R-:W2:Y:S01]  /*4e280*/  LDL.LU R15, [R1+0x7d48] ;  /* 0x007d4800010f7983 */ /* 0x001ea20000300800 */
[----:B------:R-:W3:Y:S02]  /*4e290*/  LDL R4, [R1+0x129c] ;  /* 0x00129c0001047983 */ /* 0x000ee40000100800 */
[----:B------:R-:W3:Y:S01]  /*4e2a0*/  LDL R5, [R1+0x2174] ;  /* 0x0021740001057983 */ /* 0x000ee20000100800 */
[----:B----4-:R-:W-:-:S02]  /*4e2b0*/  PRMT R14, RZ, 0x7610, R14 ;  /* 0x00007610ff0e7816 */ /* 0x010fc4000000000e */
[----:B---3--:R-:W-:-:S04]  /*4e2c0*/  @!P2 LOP3.LUT R5, R5, R4, RZ, 0x3c, !PT ;  /* 0x000000040505a212 */ /* 0x008fc800078e3cff */
[----:B------:R-:W-:-:S04]  /*4e2d0*/  @!P2 LOP3.LUT R4, R5, R4, RZ, 0x3c, !PT ;  /* 0x000000040504a212 */ /* 0x000fc800078e3cff */
[----:B------:R-:W-:-:S05]  /*4e2e0*/  @!P2 LOP3.LUT R5, R5, R4, RZ, 0x3c, !PT ;  /* 0x000000040505a212 */ /* 0x000fca00078e3cff */
[----:B------:R-:W3:Y:S04]  /*4e2f0*/  @!P2 LDG.E.U16 R14, [R4.64] ;  /* 0x00000006040ea981 */ /* 0x000ee8000c1e1500 */
[----:B---3--:R0:W-:Y:S04]  /*4e300*/  STL [R1+0xe84], R14 ;  /* 0x000e840e01007387 */ /* 0x0081e80000100800 */
[----:B0-----:R-:W3:Y:S01]  /*4e310*/  LDL.LU R14, [R1+0x7d44] ;  /* 0x007d4400010e7983 */ /* 0x001ee20000300800 */
[----:B------:R-:W4:Y:S02]  /*4e320*/  LDL R4, [R1+0x216c] ;  /* 0x00216c0001047983 */ /* 0x000f240000100800 */
[----:B------:R-:W4:Y:S01]  /*4e330*/  LDL R5, [R1+0x2170] ;  /* 0x0021700001057983 */ /* 0x000f220000100800 */
[----:B--2---:R-:W-:-:S02]  /*4e340*/  PRMT R15, RZ, 0x7610, R15 ;  /* 0x00007610ff0f7816 */ /* 0x004fc4000000000f */
[----:B----4-:R-:W-:-:S04]  /*4e350*/  @!P2 LOP3.LUT R5, R5, R4, RZ, 0x3c, !PT ;  /* 0x000000040505a212 */ /* 0x010fc800078e3cff */
[----:B------:R-:W-:-:S04]  /*4e360*/  @!P2 LOP3.LUT R4, R5, R4, RZ, 0x3c, !PT ;  /* 0x000000040504a212 */ /* 0x000fc800078e3cff */
[----:B------:R-:W-:-:S05]  /*4e370*/  @!P2 LOP3.LUT R5, R5, R4, RZ, 0x3c, !PT ;  /* 0x000000040505a212 */ /* 0x000fca00078e3cff */
[----:B------:R-:W2:Y:S04]  /*4e380*/  @!P2 LDG.E.U16 R15, [R4.64] ;  /* 0x00000006040fa981 */ /* 0x000ea8000c1e1500 */
[----:B--2---:R0:W-:Y:S04]  /*4e390*/  STL [R1+0xe80], R15 ;  /* 0x000e800f01007387 */ /* 0x0041e80000100800 */
[----:B0-----:R-:W2:Y:S01]  /*4e3a0*/  LDL.LU R15, [R1+0x7d40] ;  /* 0x007d4000010f7983 */ /* 0x001ea20000300800 */
[----:B------:R-:W4:Y:S02]  /*4e3b0*/  LDL R4, [R1+0x2154] ;  /* 0x0021540001047983 */ /* 0x000f240000100800 */
[----:B------:R-:W4:Y:S01]  /*4e3c0*/  LDL R5, [R1+0x2158] ;  /* 0x0021580001057983 */ /* 0x000f220000100800 */
[----:B---3--:R-:W-:-:S02]  /*4e3d0*/  PRMT R14, RZ, 0x7610, R14 ;  /* 0x00007610ff0e7816 */ /* 0x008fc4000000000e */
[----:B----4-:R-:W-:-:S04]  /*4e3e0*/  @!P2 LOP3.LUT R5, R5, R4, RZ, 0x3c, !PT ;  /* 0x000000040505a212 */ /* 0x010fc800078e3cff */
        /* <DEDUP_REMOVED lines=2418> */
[----:B------:R-:W4:Y:S02]  /*57b10*/  LDL R5, [R1+0x1790] ;  /* 0x0017900001057983 */ /* 0x000f240000100800 */
[----:B----4-:R-:W-:-:S02]  /*57b20*/  @!P2 LOP3.LUT R5, R5, R4, RZ, 0x3c, !PT ;  /* 0x000000040505a212 */ /* 0x010fc400078e3cff */
[----:B---3--:R-:W-:Y:S02]  /*57b30*/  PRMT R14, RZ, 0x7610, R14 ;  /* 0x00007610ff0e7816 */ /* 0x008fe4000000000e */
        /* <DEDUP_REMOVED lines=789> */
[----:B------:R-:W4:Y:S01]  /*5ac90*/  LDL R5, [R1+0x1470] ;  /* 0x0014700001057983 */ /* 0x000f220000100800 */
[----:B------:R-:W-:-:S02]  /*5aca0*/  PRMT R0, RZ, 0x7610, R0 ;  /* 0x00007610ff007816 */ /* 0x000fc40000000000 */
[----:B----4-:R-:W-:-:S04]  /*5acb0*/  @!P2 LOP3.LUT R5, R5, R4, RZ, 0x3c, !PT ;  /* 0x000000040505a212 */ /* 0x010fc800078e3cff */
[----:B------:R-:W-:-:S04]  /*5acc0*/  @!P2 LOP3.LUT R4, R5, R4, RZ, 0x3c, !PT ;  /* 0x000000040504a212 */ /* 0x000fc800078e3cff */
[----:B------:R-:W-:-:S05]  /*5acd0*/  @!P2 LOP3.LUT R5, R5, R4, RZ, 0x3c, !PT ;  /* 0x000000040505a212 */ /* 0x000fca00078e3cff */
[----:B------:R0:W4:Y:S04]  /*5ace0*/  @!P2 LDG.E.U16 R0, [R4.64] ;  /* 0x000000060400a981 */ /* 0x000128000c1e1500 */
[----:B0-----:R-:W2:Y:S04]  /*5acf0*/  LDL R4, [R1+0x145c] ;  /* 0x00145c0001047983 */ /* 0x001ea80000100800 */
[----:B------:R-:W2:Y:S01]  /*5ad00*/  LDL R5, [R1+0x1460] ;  /* 0x0014600001057983 */ /* 0x000ea20000100800 */
[----:B---3--:R-:W-:Y:S02]  /*5ad10*/  PRMT R14, RZ, 0x7610, R14 ;  /* 0x00007610ff0e7816 */ /* 0x008fe4000000000e */
[----:B--2---:R-:W-:-:S04]  /*5ad20*/  @!P2 LOP3.LUT R5, R5, R4, RZ, 0x3c, !PT ;  /* 0x000000040505a212 */ /* 0x004fc800078e3cff */
[----:B------:R-:W-:-:S04]  /*5ad30*/  @!P2 LOP3.LUT R4, R5, R4, RZ, 0x3c, !PT ;  /* 0x000000040504a212 */ /* 0x000fc800078e3cff */
[----:B------:R-:W-:-:S05]  /*5ad40*/  @!P2 LOP3.LUT R5, R5, R4, RZ, 0x3c, !PT ;  /* 0x000000040505a212 */ /* 0x000fca00078e3cff */
[----:B------:R-:W2:Y:S04]  /*5ad50*/  @!P2 LDG.E.U16 R14, [R4.64] ;  /* 0x00000006040ea981 */ /* 0x000ea8000c1e1500 */
[----:B----4-:R-:W-:Y:S04]  /*5ad60*/  STL [R1+0x7664], R0 ;  /* 0x0076640001007387 */ /* 0x010fe80000100800 */
[----:B--2---:R0:W-:Y:S04]  /*5ad70*/  STL [R1+0xc8], R14 ;  /* 0x0000c80e01007387 */ /* 0x0041e80000100800 */
[----:B0-----:R-:W2:Y:S01]  /*5ad80*/  LDL.LU R14, [R1+0x77a8] ;  /* 0x0077a800010e7983 */ /* 0x001ea20000300800 */
[----:B------:R-:W3:Y:S02]  /*5ad90*/  LDL R4, [R1+0x1454] ;  /* 0x0014540001047983 */ /* 0x000ee40000100800 */
[----:B------:R-:W3:Y:S02]  /*5ada0*/  LDL R5, [R1+0x1458] ;  /* 0x0014580001057983 */ /* 0x000ee40000100800 */
[----:B---3--:R-:W-:-:S02]  /*5adb0*/  @!P2 LOP3.LUT R5, R5, R4, RZ, 0x3c, !PT ;  /* 0x000000040505a212 */ /* 0x008fc400078e3cff */
[----:B--2---:R-:W-:Y:S02]  /*5adc0*/  PRMT R14, RZ, 0x7610, R14 ;  /* 0x00007610ff0e7816 */ /* 0x004fe4000000000e */
[----:B------:R-:W-:-:S04]  /*5add0*/  @!P2 LOP3.LUT R4, R5, R4, RZ, 0x3c, !PT ;  /* 0x000000040504a212 */ /* 0x000fc800078e3cff */
[----:B------:R-:W-:-:S05]  /*5ade0*/  @!P2 LOP3.LUT R5, R5, R4, RZ, 0x3c, !PT ;  /* 0x000000040505a212 */ /* 0x000fca00078e3cff */
[----:B------:R-:W2:Y:S04]  /*5adf0*/  @!P2 LDG.E.U16 R14, [R4.64] ;  /* 0x00000006040ea981 */ /* 0x000ea8000c1e1500 */
        /* <DEDUP_REMOVED lines=84> */
[----:B------:R-:W3:Y:S01]  /*5b340*/  LDL R5, [R1+0x1400] ;  /* 0x0014000001057983 */ /* 0x000ee20000100800 */
[----:B------:R-:W-:-:S02]  /*5b350*/  PRMT R0, RZ, 0x7610, R0 ;  /* 0x00007610ff007816 */ /* 0x000fc40000000000 */
[----:B---3--:R-:W-:-:S04]  /*5b360*/  @!P2 LOP3.LUT R5, R5, R4, RZ, 0x3c, !PT ;  /* 0x000000040505a212 */ /* 0x008fc800078e3cff */
[----:B------:R-:W-:-:S04]  /*5b370*/  @!P2 LOP3.LUT R4, R5, R4, RZ, 0x3c, !PT ;  /* 0x000000040504a212 */ /* 0x000fc800078e3cff */
[----:B------:R-:W-:-:S05]  /*5b380*/  @!P2 LOP3.LUT R5, R5, R4, RZ, 0x3c, !PT ;  /* 0x000000040505a212 */ /* 0x000fca00078e3cff */
[----:B------:R0:W3:Y:S04]  /*5b390*/  @!P2 LDG.E.U16 R0, [R4.64] ;  /* 0x000000060400a981 */ /* 0x0000e8000c1e1500 */
[----:B0-----:R-:W4:Y:S04]  /*5b3a0*/  LDL R4, [R1+0x13f4] ;  /* 0x0013f40001047983 */ /* 0x001f280000100800 */
[----:B------:R-:W4:Y:S01]  /*5b3b0*/  LDL R5, [R1+0x13f8] ;  /* 0x0013f80001057983 */ /* 0x000f220000100800 */
[----:B--2---:R-:W-:Y:S02]  /*5b3c0*/  PRMT R14, RZ, 0x7610, R14 ;  /* 0x00007610ff0e7816 */ /* 0x004fe4000000000e */
[----:B----4-:R-:W-:-:S04]  /*5b3d0*/  @!P2 LOP3.LUT R5, R5, R4, RZ, 0x3c, !PT ;  /* 0x000000040505a212 */ /* 0x010fc800078e3cff */
[----:B------:R-:W-:-:S04]  /*5b3e0*/  @!P2 LOP3.LUT R4, R5, R4, RZ, 0x3c, !PT ;  /* 0x000000040504a212 */ /* 0x000fc800078e3cff */
[----:B------:R-:W-:-:S05]  /*5b3f0*/  @!P2 LOP3.LUT R5, R5, R4, RZ, 0x3c, !PT ;  /* 0x000000040505a212 */ /* 0x000fca00078e3cff */
[----:B------:R-:W2:Y:S04]  /*5b400*/  @!P2 LDG.E.U16 R14, [R4.64] ;  /* 0x00000006040ea981 */ /* 0x000ea8000c1e1500 */
[----:B---3--:R-:W-:Y:S04]  /*5b410*/  STL [R1+0x769c], R0 ;  /* 0x00769c0001007387 */ /* 0x008fe80000100800 */
        /* <DEDUP_REMOVED lines=97> */
[----:B---3--:R0:W-:Y:S04]  /*5ba30*/  STL [R1+0x70], R7 ;  /* 0x0000700701007387 */ /* 0x0081e80000100800 */
[----:B0-----:R-:W3:Y:S04]  /*5ba40*/  LDL R7, [R1+0x1360] ;  /* 0x0013600001077983 */ /* 0x001ee80000100800 */
[----:B--2---:R0:W-:Y:S04]  /*5ba50*/  STL [R1+0x6c], R14 ;  /* 0x00006c0e01007387 */ /* 0x0041e80000100800 */
[----:B0-----:R-:W2:Y:S01]  /*5ba60*/  LDL.LU R14, [R1+0x7754] ;  /* 0x00775400010e7983 */ /* 0x001ea20000300800 */
[----:B------:R-:W4:Y:S02]  /*5ba70*/  LDL R4, [R1+0x1384] ;  /* 0x0013840001047983 */ /* 0x000f240000100800 */
[----:B------:R-:W4:Y:S02]  /*5ba80*/  LDL R5, [R1+0x1388] ;  /* 0x0013880001057983 */ /* 0x000f240000100800 */
[----:B----4-:R-:W-:-:S02]  /*5ba90*/  @!P2 LOP3.LUT R5, R5, R4, RZ, 0x3c, !PT ;  /* 0x000000040505a212 */ /* 0x010fc400078e3cff */
[----:B--2---:R-:W-:Y:S02]  /*5baa0*/  PRMT R14, RZ, 0x7610, R14 ;  /* 0x00007610ff0e7816 */ /* 0x004fe4000000000e */
[----:B------:R-:W-:-:S04]  /*5bab0*/  @!P2 LOP3.LUT R4, R5, R4, RZ, 0x3c, !PT ;  /* 0x000000040504a212 */ /* 0x000fc800078e3cff */
[----:B------:R-:W-:-:S05]  /*5bac0*/  @!P2 LOP3.LUT R5, R5, R4, RZ, 0x3c, !PT ;  /* 0x000000040505a212 */ /* 0x000fca00078e3cff */
[----:B------:R-:W2:Y:S04]  /*5bad0*/  @!P2 LDG.E.U16 R14, [R4.64] ;  /* 0x00000006040ea981 */ /* 0x000ea8000c1e1500 */
        /* <DEDUP_REMOVED lines=26> */
[----:B------:R0:W4:Y:S04]  /*5bc80*/  @!P2 LDG.E.U16 R8, [R4.64] ;  /* 0x000000060408a981 */ /* 0x000128000c1e1500 */
[----:B0-----:R-:W2:Y:S01]  /*5bc90*/  LDL R5, [R1+0x135c] ;  /* 0x00135c0001057983 */ /* 0x001ea20000100800 */
[----:B------:R-:W-:Y:S01]  /*5bca0*/  PRMT R6, RZ, 0x7610, R6 ;  /* 0x00007610ff067816 */ /* 0x000fe20000000006 */
[----:B---3--:R-:W-:Y:S02]  /*5bcb0*/  @!P2 IMAD.MOV.U32 R4, RZ, RZ, R7 ;  /* 0x000000ffff04a224 */ /* 0x008fe400078e0007 */
[----:B----4-:R0:W-:Y:S01]  /*5bcc0*/  STL [R1+0x5c], R8 ;  /* 0x00005c0801007387 */ /* 0x0101e20000100800 */
[----:B--2---:R-:W-:-:S03]  /*5bcd0*/  PRMT R14, RZ, 0x7610, R14 ;  /* 0x00007610ff0e7816 */ /* 0x004fc6000000000e */
[----:B------:R-:W2:Y:S04]  /*5bce0*/  LDL R7, [R1+0x2204] ;  /* 0x0022040001077983 */ /* 0x000ea80000100800 */
[----:B------:R1:W3:Y:S04]  /*5bcf0*/  @!P2 LDG.E.U16 R6, [R4.64] ;  /* 0x000000060406a981 */ /* 0x0002e8000c1e1500 */
[----:B0-----:R-:W4:Y:S04]  /*5bd00*/  LDL R8, [R1+0x2200] ;  /* 0x0022000001087983 */ /* 0x001f280000100800 */
[----:B-1----:R-:W2:Y:S04]  /*5bd10*/  LDL R4, [R1+0x131c] ;  /* 0x00131c0001047983 */ /* 0x002ea80000100800 */
[----:B------:R-:W2:Y:S02]  /*5bd20*/  LDL R5, [R1+0x1320] ;  /* 0x0013200001057983 */ /* 0x000ea40000100800 */
[----:B--2---:R-:W-:-:S04]  /*5bd30*/  @!P2 LOP3.LUT R5, R5, R4, RZ, 0x3c, !PT ;  /* 0x000000040505a212 */ /* 0x004fc800078e3cff */
[----:B------:R-:W-:-:S04]  /*5bd40*/  @!P2 LOP3.LUT R4, R5, R4, RZ, 0x3c, !PT ;  /* 0x000000040504a212 */ /* 0x000fc800078e3cff */
[----:B------:R-:W-:Y:S01]  /*5bd50*/  @!P2 LOP3.LUT R5, R5, R4, RZ, 0x3c, !PT ;  /* 0x000000040505a212 */ /* 0x000fe200078e3cff */
[----:B---3--:R0:W-:Y:S04]  /*5bd60*/  STL [R1+0x58], R6 ;  /* 0x0000580601007387 */ /* 0x0081e80000100800 */
[----:B------:R1:W2:Y:S01]  /*5bd70*/  @!P2 LDG.E.U16 R14, [R4.64] ;  /* 0x00000006040ea981 */ /* 0x0002a2000c1e1500 */
[----:B------:R-:W-:-:S03]  /*5bd80*/  PRMT R15, RZ, 0x7610, R15 ;  /* 0x00007610ff0f7816 */ /* 0x000fc6000000000f */
[----:B0-----:R-:W3:Y:S04]  /*5bd90*/  LDL R6, [R1+0x2240] ;  /* 0x0022400001067983 */ /* 0x001ee80000100800 */
[----:B-1----:R-:W2:Y:S04]  /*5bda0*/  LDL R4, [R1+0x12dc] ;  /* 0x0012dc0001047983 */ /* 0x002ea80000100800 */
        /* <DEDUP_REMOVED lines=10> */
[----:B------:R-:W2:Y:S02]  /*5be50*/  LDL R5, [R1+0x21c0] ;  /* 0x0021c00001057983 */ /* 0x000ea40000100800 */
[----:B--2---:R-:W-:-:S02]  /*5be60*/  @!P2 LOP3.LUT R5, R5, R4, RZ, 0x3c, !PT ;  /* 0x000000040505a212 */ /* 0x004fc400078e3cff */
[----:B------:R-:W-:Y:S02]  /*5be70*/  PRMT R15, RZ, 0x7610, R15 ;  /* 0x00007610ff0f7816 */ /* 0x000fe4000000000f */
[----:B------:R-:W-:-:S04]  /*5be80*/  @!P2 LOP3.LUT R4, R5, R4, RZ, 0x3c, !PT ;  /* 0x000000040504a212 */ /* 0x000fc800078e3cff */
[----:B------:R-:W-:-:S05]  /*5be90*/  @!P2 LOP3.LUT R5, R5, R4, RZ, 0x3c, !PT ;  /* 0x000000040505a212 */ /* 0x000fca00078e3cff */
[----:B------:R-:W2:Y:S01]  /*5bea0*/  @!P2 LDG.E.U16 R15, [R4.64] ;  /* 0x00000006040fa981 */ /* 0x000ea2000c1e1500 */
[----:B------:R-:W-:-:S03]  /*5beb0*/  PRMT R20, RZ, 0x7610, R20 ;  /* 0x00007610ff147816 */ /* 0x000fc60000000014 */
[----:B--2---:R0:W-:Y:S04]  /*5bec0*/  STL [R1+0x18], R15 ;  /* 0x0000180f01007387 */ /* 0x0041e80000100800 */
[----:B0-----:R-:W2:Y:S01]  /*5bed0*/  LDL.LU R15, [R1+0x7740] ;  /* 0x00774000010f7983 */ /* 0x001ea20000300800 */
[----:B------:R-:W2:Y:S02]  /*5bee0*/  LDL R5, [R1+0x21c4] ;  /* 0x0021c40001057983 */ /* 0x000ea40000100800 */
[----:B----4-:R-:W-:Y:S02]  /*5bef0*/  @!P2 IMAD.MOV.U32 R4, RZ, RZ, R8 ;  /* 0x000000ffff04a224 */ /* 0x010fe400078e0008 */
[----:B------:R-:W4:Y:S04]  /*5bf00*/  LDL R8, [R1+0x1350] ;  /* 0x0013500001087983 */ /* 0x000f280000100800 */
[----:B--2---:R0:W2:Y:S02]  /*5bf10*/  @!P2 LDG.E.U16 R20, [R4.64] ;  /* 0x000000060414a981 */ /* 0x0040a4000c1e1500 */
[----:B0-----:R-:W-:-:S06]  /*5bf20*/  PRMT R4, RZ, 0x7610, R4 ;  /* 0x00007610ff047816 */ /* 0x001fcc0000000004 */
[----:B---3--:R0:W3:Y:S04]  /*5bf30*/  @!P2 LDG.E.U16 R4, [R6.64] ;  /* 0x000000060604a981 */ /* 0x0080e8000c1e1500 */
[----:B--2---:R-:W-:Y:S01]  /*5bf40*/  STL [R1+0x7718], R20 ;  /* 0x0077181401007387 */ /* 0x004fe20000100800 */
[----:B0-----:R-:W2:Y:S01]  /*5bf50*/  LDL R7, [R1+0x2244] ;  /* 0x0022440001077983 */ /* 0x001ea20000100800 */
[----:B------:R-:W-:Y:S01]  /*5bf60*/  PRMT R3, RZ, 0x7610, R3 ;  /* 0x00007610ff037816 */ /* 0x000fe20000000003 */
[----:B------:R-:W-:Y:S01]  /*5bf70*/  @!P2 IMAD.MOV.U32 R6, RZ, RZ, R14 ;  /* 0x000000ffff06a224 */ /* 0x000fe200078e000e */
[----:B---3--:R0:W-:Y:S01]  /*5bf80*/  STL [R1+0x771c], R4 ;  /* 0x00771c0401007387 */ /* 0x0081e20000100800 */
[----:B------:R-:W-:Y:S01]  /*5bf90*/  PRMT R12, RZ, 0x7610, R12 ;  /* 0x00007610ff0c7816 */ /* 0x000fe2000000000c */
[----:B------:R-:W3:Y:S02]  /*5bfa0*/  LDL R14, [R1+0x1338] ;  /* 0x00133800010e7983 */ /* 0x000ee40000100800 */
[----:B--2---:R1:W2:Y:S04]  /*5bfb0*/  @!P2 LDG.E.U16 R3, [R6.64] ;  /* 0x000000060603a981 */ /* 0x0042a8000c1e1500 */
[----:B-1----:R-:W2:Y:S04]  /*5bfc0*/  LDL R6, [R1+0x1354] ;  /* 0x0013540001067983 */ /* 0x002ea80000100800 */
[----:B------:R-:W2:Y:S02]  /*5bfd0*/  LDL R7, [R1+0x1358] ;  /* 0x0013580001077983 */ /* 0x000ea40000100800 */
[----:B--2---:R-:W-:-:S04]  /*5bfe0*/  @!P2 LOP3.LUT R7, R7, R6, RZ, 0x3c, !PT ;  /* 0x000000060707a212 */ /* 0x004fc800078e3cff */
[----:B------:R-:W-:-:S04]  /*5bff0*/  @!P2 LOP3.LUT R6, R7, R6, RZ, 0x3c, !PT ;  /* 0x000000060706a212 */ /* 0x000fc800078e3cff */
[----:B------:R-:W-:Y:S01]  /*5c000*/  @!P2 LOP3.LUT R7, R7, R6, RZ, 0x3c, !PT ;  /* 0x000000060707a212 */ /* 0x000fe200078e3cff */
[----:B------:R-:W-:Y:S04]  /*5c010*/  STL [R1+0x7720], R3 ;  /* 0x0077200301007387 */ /* 0x000fe80000100800 */
[----:B------:R1:W2:Y:S04]  /*5c020*/  @!P2 LDG.E.U16 R12, [R6.64] ;  /* 0x00000006060ca981 */ /* 0x0002a8000c1e1500 */
[----:B-1----:R-:W3:Y:S01]  /*5c030*/  LDL R7, [R1+0x134c] ;  /* 0x00134c0001077983 */ /* 0x002ee20000100800 */
[----:B0-----:R-:W-:Y:S01]  /*5c040*/  PRMT R4, RZ, 0x7610, R4 ;  /* 0x00007610ff047816 */ /* 0x001fe20000000004 */
[----:B----4-:R-:W-:-:S02]  /*5c050*/  @!P2 IMAD.MOV.U32 R6, RZ, RZ, R8 ;  /* 0x000000ffff06a224 */ /* 0x010fc400078e0008 */
[----:B--2---:R0:W-:Y:S01]  /*5c060*/  STL [R1+0x54], R12 ;  /* 0x0000540c01007387 */ /* 0x0041e20000100800 */
[----:B------:R-:W-:Y:S01]  /*5c070*/  PRMT R15, RZ, 0x7610, R15 ;  /* 0x00007610ff0f7816 */ /* 0x000fe2000000000f */
[----:B------:R-:W2:Y:S02]  /*5c080*/  LDL R8, [R1+0x12d4] ;  /* 0x0012d40001087983 */ /* 0x000ea40000100800 */
[----:B---3--:R1:W3:Y:S04]  /*5c090*/  @!P2 LDG.E.U16 R4, [R6.64] ;  /* 0x000000060604a981 */ /* 0x0082e8000c1e1500 */
[----:B0-----:R-:W4:Y:S04]  /*5c0a0*/  LDL R12, [R1+0x1318] ;  /* 0x00131800010c7983 */ /* 0x001f280000100800 */
[----:B-1----:R-:W2:Y:S04]  /*5c0b0*/  LDL R6, [R1+0x1344] ;  /* 0x0013440001067983 */ /* 0x002ea80000100800 */
[----:B------:R-:W2:Y:S02]  /*5c0c0*/  LDL R7, [R1+0x1348] ;  /* 0x0013480001077983 */ /* 0x000ea40000100800 */
[----:B--2---:R-:W-:-:S04]  /*5c0d0*/  @!P2 LOP3.LUT R7, R7, R6, RZ, 0x3c, !PT ;  /* 0x000000060707a212 */ /* 0x004fc800078e3cff */
[----:B------:R-:W-:-:S04]  /*5c0e0*/  @!P2 LOP3.LUT R6, R7, R6, RZ, 0x3c, !PT ;  /* 0x000000060706a212 */ /* 0x000fc800078e3cff */
[----:B------:R-:W-:-:S05]  /*5c0f0*/  @!P2 LOP3.LUT R7, R7, R6, RZ, 0x3c, !PT ;  /* 0x000000060707a212 */ /* 0x000fca00078e3cff */
[----:B------:R-:W2:Y:S04]  /*5c100*/  @!P2 LDG.E.U16 R15, [R6.64] ;  /* 0x00000006060fa981 */ /* 0x000ea8000c1e1500 */
[----:B---3--:R0:W-:Y:S04]  /*5c110*/  STL [R1+0x50], R4 ;  /* 0x0000500401007387 */ /* 0x0081e80000100800 */
        /* <DEDUP_REMOVED lines=9> */
[----:B------:R-:W2:Y:S04]  /*5c1b0*/  @!P2 LDG.E.U16 R15, [R6.64] ;  /* 0x00000006060fa981 */ /* 0x000ea8000c1e1500 */
[----:B--2---:R0:W-:Y:S04]  /*5c1c0*/  STL [R1+0x48], R15 ;  /* 0x0000480f01007387 */ /* 0x0041e80000100800 */
[----:B0-----:R-:W2:Y:S01]  /*5c1d0*/  LDL.LU R15, [R1+0x7738] ;  /* 0x00773800010f7983 */ /* 0x001ea20000300800 */
[----:B------:R-:W3:Y:S02]  /*5c1e0*/  LDL R7, [R1+0x1334] ;  /* 0x0013340001077983 */ /* 0x000ee40000100800 */
[----:B------:R-:W-:-:S02]  /*5c1f0*/  @!P2 IMAD.MOV.U32 R6, RZ, RZ, R14 ;  /* 0x000000ffff06a224 */ /* 0x000fc400078e000e */
[----:B------:R-:W3:Y:S01]  /*5c200*/  LDL R14, [R1+0x2208] ;  /* 0x00220800010e7983 */ /* 0x000ee20000100800 */
[----:B--2---:R-:W-:-:S06]  /*5c210*/  PRMT R15, RZ, 0x7610, R15 ;  /* 0x00007610ff0f7816 */ /* 0x004fcc000000000f */
[----:B---3--:R-:W2:Y:S01]  /*5c220*/  @!P2 LDG.E.U16 R15, [R6.64] ;  /* 0x00000006060fa981 */ /* 0x008ea2000c1e1500 */
[----:B------:R-:W-:-:S03]  /*5c230*/  PRMT R9, RZ, 0x7610, R9 ;  /* 0x00007610ff097816 */ /* 0x000fc60000000009 */
[----:B--2---:R0:W-:Y:S04]  /*5c240*/  STL [R1+0x44], R15 ;  /* 0x0000440f01007387 */ /* 0x0041e80000100800 */
[----:B0-----:R-:W2:Y:S01]  /*5c250*/  LDL.LU R15, [R1+0x7734] ;  /* 0x00773400010f7983 */ /* 0x001ea20000300800 */
[----:B------:R-:W3:Y:S02]  /*5c260*/  LDL R7, [R1+0x1314] ;  /* 0x0013140001077983 */ /* 0x000ee40000100800 */
[----:B----4-:R-:W-:Y:S02]  /*5c270*/  @!P2 IMAD.MOV.U32 R6, RZ, RZ, R12 ;  /* 0x000000ffff06a224 */ /* 0x010fe400078e000c */
[----:B------:R-:W4:Y:S01]  /*5c280*/  LDL R12, [R1+0x220c] ;  /* 0x00220c00010c7983 */ /* 0x000f220000100800 */
[----:B--2---:R-:W-:-:S03]  /*5c290*/  PRMT R15, RZ, 0x7610, R15 ;  /* 0x00007610ff0f7816 */ /* 0x004fc6000000000f */
[----:B---3--:R0:W2:Y:S02]  /*5c2a0*/  @!P2 LDG.E.U16 R9, [R6.64] ;  /* 0x000000060609a981 */ /* 0x0080a4000c1e1500 */
[----:B0-----:R-:W-:Y:S02]  /*5c2b0*/  @!P2 IMAD.MOV.U32 R6, RZ, RZ, R4 ;  /* 0x000000ffff06a224 */ /* 0x001fe400078e0004 */
[----:B------:R-:W-:-:S05]  /*5c2c0*/  @!P2 IMAD.MOV.U32 R7, RZ, RZ, R8 ;  /* 0x000000ffff07a224 */ /* 0x000fca00078e0008 */
[----:B------:R-:W3:Y:S04]  /*5c2d0*/  @!P2 LDG.E.U16 R15, [R6.64] ;  /* 0x00000006060fa981 */ /* 0x000ee8000c1e1500 */
[----:B--2---:R0:W-:Y:S01]  /*5c2e0*/  STL [R1+0x38], R9 ;  /* 0x0000380901007387 */ /* 0x0041e20000100800 */
[----:B------:R-:W2:Y:S02]  /*5c2f0*/  LDL R8, [R1+0x224c] ;  /* 0x00224c0001087983 */ /* 0x000ea40000100800 */
[----:B------:R-:W2:Y:S01]  /*5c300*/  LDL R4, [R1+0x2290] ;  /* 0x0022900001047983 */ /* 0x000ea20000100800 */
[----:B0-----:R-:W2:Y:S04]  /*5c310*/  LDL R9, [R1+0x2248] ;  /* 0x0022480001097983 */ /* 0x001ea80000100800 */
[----:B---3--:R0:W-:Y:S04]  /*5c320*/  STL [R1+0x20], R15 ;  /* 0x0000200f01007387 */ /* 0x0081e80000100800 */
[----:B0-----:R-:W3:Y:S01]  /*5c330*/  LDL.LU R15, [R1+0x7730] ;  /* 0x00773000010f7983 */ /* 0x001ee20000300800 */
[----:B------:R-:W2:Y:S02]  /*5c340*/  LDL R6, [R1+0x218c] ;  /* 0x00218c0001067983 */ /* 0x000ea40000100800 */
[----:B------:R-:W2:Y:S01]  /*5c350*/  LDL R7, [R1+0x21c8] ;  /* 0x0021c80001077983 */ /* 0x000ea20000100800 */
[----:B------:R-:W-:-:S02]  /*5c360*/  PRMT R20, RZ, 0x7610, R20 ;  /* 0x00007610ff147816 */ /* 0x000fc40000000014 */
[----:B--2---:R-:W-:-:S04]  /*5c370*/  @!P2 LOP3.LUT R7, R7, R6, RZ, 0x3c, !PT ;  /* 0x000000060707a212 */ /* 0x004fc800078e3cff */
[----:B------:R-:W-:-:S04]  /*5c380*/  @!P2 LOP3.LUT R6, R7, R6, RZ, 0x3c, !PT ;  /* 0x000000060706a212 */ /* 0x000fc800078e3cff */
[----:B------:R-:W-:-:S05]  /*5c390*/  @!P2 LOP3.LUT R7, R7, R6, RZ, 0x3c, !PT ;  /* 0x000000060707a212 */ /* 0x000fca00078e3cff */
[----:B------:R0:W2:Y:S04]  /*5c3a0*/  @!P2 LDG.E.U16 R20, [R6.64] ;  /* 0x000000060614a981 */ /* 0x0000a8000c1e1500 */
[----:B0-----:R-:W2:Y:S01]  /*5c3b0*/  LDL R7, [R1+0x21cc] ;  /* 0x0021cc0001077983 */ /* 0x001ea20000100800 */
[----:B------:R-:W-:Y:S01]  /*5c3c0*/  PRMT R16, RZ, 0x7610, R16 ;  /* 0x00007610ff107816 */ /* 0x000fe20000000010 */
[----:B------:R-:W-:Y:S01]  /*5c3d0*/  @!P2 IMAD.MOV.U32 R6, RZ, RZ, R14 ;  /* 0x000000ffff06a224 */ /* 0x000fe200078e000e */
[----:B------:R-:W-:-:S04]  /*5c3e0*/  PRMT R5, RZ, 0x7610, R5 ;  /* 0x00007610ff057816 */ /* 0x000fc80000000005 */
[----:B--2---:R0:W2:Y:S02]  /*5c3f0*/  @!P2 LDG.E.U16 R16, [R6.64] ;  /* 0x000000060610a981 */ /* 0x0040a4000c1e1500 */
[----:B0-----:R-:W-:Y:S02]  /*5c400*/  @!P2 IMAD.MOV.U32 R6, RZ, RZ, R9 ;  /* 0x000000ffff06a224 */ /* 0x001fe400078e0009 */
[----:B----4-:R-:W-:-:S05]  /*5c410*/  @!P2 IMAD.MOV.U32 R7, RZ, RZ, R12 ;  /* 0x000000ffff07a224 */ /* 0x010fca00078e000c */
[----:B------:R0:W4:Y:S01]  /*5c420*/  @!P2 LDG.E.U16 R5, [R6.64] ;  /* 0x000000060605a981 */ /* 0x000122000c1e1500 */
[----:B------:R-:W-:-:S03]  /*5c430*/  @!P2 IMAD.MOV.U32 R9, RZ, RZ, R8 ;  /* 0x000000ffff09a224 */ /* 0x000fc600078e0008 */
[----:B------:R1:W-:Y:S01]  /*5c440*/  STL [R1], R20 ;  /* 0x0000001401007387 */ /* 0x0003e20000100800 */
[----:B------:R-:W-:Y:S02]  /*5c450*/  @!P2 IMAD.MOV.U32 R8, RZ, RZ, R4 ;  /* 0x000000ffff08a224 */ /* 0x000fe400078e0004 */
[----:B------:R-:W3:Y:S01]  /*5c460*/  LDL R14, [R1+0x1310] ;  /* 0x00131000010e7983 */ /* 0x000ee20000100800 */
[----:B0-----:R-:W-:Y:S01]  /*5c470*/  PRMT R6, RZ, 0x7610, R6 ;  /* 0x00007610ff067816 */ /* 0x001fe20000000006 */
[----:B-1----:R-:W3:Y:S05]  /*5c480*/  LDL R20, [R1+0x1330] ;  /* 0x0013300001147983 */ /* 0x002eea0000100800 */
[----:B------:R0:W3:Y:S04]  /*5c490*/  @!P2 LDG.E.U16 R6, [R8.64] ;  /* 0x000000060806a981 */ /* 0x0000e8000c1e1500 */
[----:B--2---:R1:W-:Y:S04]  /*5c4a0*/  STL [R1+0x76f0], R16 ;  /* 0x0076f01001007387 */ /* 0x0043e80000100800 */
[----:B-1----:R-:W2:Y:S04]  /*5c4b0*/  LDL R16, [R1+0x130c] ;  /* 0x00130c0001107983 */ /* 0x002ea80000100800 */
[----:B----4-:R1:W-:Y:S01]  /*5c4c0*/  STL [R1+0x76f4], R5 ;  /* 0x0076f40501007387 */ /* 0x0103e20000100800 */
[----:B0-----:R-:W4:Y:S01]  /*5c4d0*/  LDL R9, [R1+0x132c] ;  /* 0x00132c0001097983 */ /* 0x001f220000100800 */
[----:B------:R-:W-:Y:S01]  /*5c4e0*/  PRMT R11, RZ, 0x7610, R11 ;  /* 0x00007610ff0b7816 */ /* 0x000fe2000000000b */
[----:B------:R-:W2:Y:S01]  /*5c4f0*/  LDL R12, [R1+0x12fc] ;  /* 0x0012fc00010c7983 */ /* 0x000ea20000100800 */
[----:B------:R-:W2:Y:S01]  /*5c500*/  LDL R4, [R1+0x1300] ;  /* 0x0013000001047983 */ /* 0x000ea20000100800 */
[----:B---3--:R-:W-:-:S05]  /*5c510*/  @!P2 IMAD.MOV.U32 R8, RZ, RZ, R20 ;  /* 0x000000ffff08a224 */ /* 0x008fca00078e0014 */
[----:B----4-:R0:W3:Y:S01]  /*5c520*/  @!P2 LDG.E.U16 R11, [R8.64] ;  /* 0x00000006080ba981 */ /* 0x0100e2000c1e1500 */
[----:B-1----:R-:W-:-:S03]  /*5c530*/  PRMT R5, RZ, 0x7610, R5 ;  /* 0x00007610ff057816 */ /* 0x002fc60000000005 */
[----:B------:R1:W-:Y:S01]  /*5c540*/  STL [R1+0x76f8], R6 ;  /* 0x0076f80601007387 */ /* 0x0003e20000100800 */
[----:B------:R-:W4:Y:S02]  /*5c550*/  LDL R20, [R1+0x12f4] ;  /* 0x0012f40001147983 */ /* 0x000f240000100800 */
[----:B0-----:R-:W-:Y:S02]  /*5c560*/  @!P2 IMAD.MOV.U32 R8, RZ, RZ, R14 ;  /* 0x000000ffff08a224 */ /* 0x001fe400078e000e */
[----:B--2---:R-:W-:-:S05]  /*5c570*/  @!P2 IMAD.MOV.U32 R9, RZ, RZ, R16 ;  /* 0x000000ffff09a224 */ /* 0x004fca00078e0010 */
[----:B------:R0:W2:Y:S04]  /*5c580*/  @!P2 LDG.E.U16 R5, [R8.64] ;  /* 0x000000060805a981 */ /* 0x0000a8000c1e1500 */
[----:B---3--:R3:W-:Y:S01]  /*5c590*/  STL [R1+0x3c], R11 ;  /* 0x00003c0b01007387 */ /* 0x0087e20000100800 */
[----:B0-----:R-:W2:Y:S02]  /*5c5a0*/  LDL R8, [R1+0x1304] ;  /* 0x0013040001087983 */ /* 0x001ea40000100800 */
[----:B------:R-:W2:Y:S01]  /*5c5b0*/  LDL R9, [R1+0x1308] ;  /* 0x0013080001097983 */ /* 0x000ea20000100800 */
[----:B------:R-:W-:Y:S01]  /*5c5c0*/  PRMT R15, RZ, 0x7610, R15 ;  /* 0x00007610ff0f7816 */ /* 0x000fe2000000000f */
[----:B------:R-:W4:Y:S04]  /*5c5d0*/  LDL R16, [R1+0x12d0] ;  /* 0x0012d00001107983 */ /* 0x000f280000100800 */
[----:B------:R-:W4:Y:S04]  /*5c5e0*/  LDL R14, [R1+0x2190] ;  /* 0x00219000010e7983 */ /* 0x000f280000100800 */
[----:B-1----:R-:W4:Y:S04]  /*5c5f0*/  LDL R6, [R1+0x2194] ;  /* 0x0021940001067983 */ /* 0x002f280000100800 */
[----:B---3--:R-:W3:Y:S01]  /*5c600*/  LDL R11, [R1+0x12f8] ;  /* 0x0012f800010b7983 */ /* 0x008ee20000100800 */
        /* <DEDUP_REMOVED lines=8> */
[----:B------:R-:W-:-:S02]  /*5c690*/  @!P2 IMAD.MOV.U32 R8, RZ, RZ, R4 ;  /* 0x000000ffff08a224 */ /* 0x000fc400078e0004 */
[----:B------:R-:W-:Y:S02]  /*5c6a0*/  @!P2 IMAD.MOV.U32 R9, RZ, RZ, R12 ;  /* 0x000000ffff09a224 */ /* 0x000fe400078e000c */
[----:B------:R-:W3:Y:S01]  /*5c6b0*/  LDL R4, [R1+0x2210] ;  /* 0x0022100001047983 */ /* 0x000ee20000100800 */
[----:B------:R-:W3:Y:S01]  /*5c6c0*/  LDL R12, [R1+0x21d4] ;  /* 0x0021d400010c7983 */ /* 0x000ee20000100800 */
[----:B------:R-:W-:Y:S02]  /*5c6d0*/  PRMT R10, RZ, 0x7610, R10 ;  /* 0x00007610ff0a7816 */ /* 0x000fe4000000000a */
[----:B------:R-:W-:Y:S02]  /*5c6e0*/  PRMT R13, RZ, 0x7610, R13 ;  /* 0x00007610ff0d7816 */ /* 0x000fe4000000000d */
[----:B------:R-:W-:Y:S02]  /*5c6f0*/  PRMT R28, RZ, 0x7610, R28 ;  /* 0x00007610ff1c7816 */ /* 0x000fe4000000001c */
[----:B------:R-:W-:-:S02]  /*5c700*/  PRMT R7, RZ, 0x7610, R7 ;  /* 0x00007610ff077816 */ /* 0x000fc40000000007 */
[----:B--2---:R-:W-:-:S06]  /*5c710*/  PRMT R15, RZ, 0x7610, R15 ;  /* 0x00007610ff0f7816 */ /* 0x004fcc000000000f */
[----:B------:R3:W2:Y:S02]  /*5c720*/  @!P2 LDG.E.U16 R15, [R8.64] ;  /* 0x00000006080fa981 */ /* 0x0006a4000c1e1500 */
[----:B---3--:R-:W-:Y:S02]  /*5c730*/  @!P2 IMAD.MOV.U32 R8, RZ, RZ, R11 ;  /* 0x000000ffff08a224 */ /* 0x008fe400078e000b */
[----:B----4-:R-:W-:-:S05]  /*5c740*/  @!P2 IMAD.MOV.U32 R9, RZ, RZ, R20 ;  /* 0x000000ffff09a224 */ /* 0x010fca00078e0014 */
[----:B------:R0:W3:Y:S02]  /*5c750*/  @!P2 LDG.E.U16 R10, [R8.64] ;  /* 0x00000006080aa981 */ /* 0x0000e4000c1e1500 */
[----:B0-----:R-:W-:Y:S02]  /*5c760*/  @!P2 IMAD.MOV.U32 R8, RZ, RZ, R14 ;  /* 0x000000ffff08a224 */ /* 0x001fe400078e000e */
[----:B------:R-:W-:-:S05]  /*5c770*/  @!P2 IMAD.MOV.U32 R9, RZ, RZ, R16 ;  /* 0x000000ffff09a224 */ /* 0x000fca00078e0010 */
[----:B------:R0:W4:Y:S02]  /*5c780*/  @!P2 LDG.E.U16 R13, [R8.64] ;  /* 0x00000006080da981 */ /* 0x000124000c1e1500 */
[----:B0-----:R-:W-:Y:S02]  /*5c790*/  @!P2 IMAD.MOV.U32 R8, RZ, RZ, R5 ;  /* 0x000000ffff08a224 */ /* 0x001fe400078e0005 */
[----:B------:R-:W-:-:S05]  /*5c7a0*/  @!P2 IMAD.MOV.U32 R9, RZ, RZ, R6 ;  /* 0x000000ffff09a224 */ /* 0x000fca00078e0006 */
[----:B------:R0:W4:Y:S02]  /*5c7b0*/  @!P2 LDG.E.U16 R28, [R8.64] ;  /* 0x00000006081ca981 */ /* 0x000124000c1e1500 */
[----:B0-----:R-:W-:Y:S02]  /*5c7c0*/  @!P2 IMAD.MOV.U32 R8, RZ, RZ, R4 ;  /* 0x000000ffff08a224 */ /* 0x001fe400078e0004 */
[----:B------:R-:W-:-:S05]  /*5c7d0*/  @!P2 IMAD.MOV.U32 R9, RZ, RZ, R12 ;  /* 0x000000ffff09a224 */ /* 0x000fca00078e000c */
[----:B------:R0:W4:Y:S04]  /*5c7e0*/  @!P2 LDG.E.U16 R7, [R8.64] ;  /* 0x000000060807a981 */ /* 0x000128000c1e1500 */
[----:B--2---:R1:W-:Y:S04]  /*5c7f0*/  STL [R1+0x2c], R15 ;  /* 0x00002c0f01007387 */ /* 0x0043e80000100800 */
[----:B-1----:R-:W2:Y:S01]  /*5c800*/  LDL.LU R15, [R1+0x7728] ;  /* 0x00772800010f7983 */ /* 0x002ea20000300800 */
[----:B------:R-:W2:Y:S03]  /*5c810*/  LDL R11, [R1+0x2214] ;  /* 0x00221400010b7983 */ /* 0x000ea60000100800 */
[----:B---3--:R1:W-:Y:S01]  /*5c820*/  STL [R1+0x28], R10 ;  /* 0x0000280a01007387 */ /* 0x0083e20000100800 */
[----:B------:R-:W3:Y:S02]  /*5c830*/  LDL R6, [R1+0x2254] ;  /* 0x0022540001067983 */ /* 0x000ee40000100800 */
[----:B------:R-:W2:Y:S01]  /*5c840*/  LDL R5, [R1+0x228c] ;  /* 0x00228c0001057983 */ /* 0x000ea20000100800 */
[----:B-1----:R-:W2:Y:S01]  /*5c850*/  LDL R10, [R1+0x2250] ;  /* 0x00225000010a7983 */ /* 0x002ea20000100800 */
[----:B0-----:R-:W-:-:S03]  /*5c860*/  PRMT R8, RZ, 0x7610, R8 ;  /* 0x00007610ff087816 */ /* 0x001fc60000000008 */
[----:B----4-:R0:W-:Y:S01]  /*5c870*/  STL [R1+0x76d8], R28 ;  /* 0x0076d81c01007387 */ /* 0x0101e20000100800 */
[----:B------:R-:W4:Y:S03]  /*5c880*/  LDL R4, [R1+0x12f0] ;  /* 0x0012f00001047983 */ /* 0x000f260000100800 */
[----:B0-----:R-:W4:Y:S04]  /*5c890*/  LDL R28, [R1+0x12ec] ;  /* 0x0012ec00011c7983 */ /* 0x001f280000100800 */
[----:B------:R0:W-:Y:S01]  /*5c8a0*/  STL [R1+0x76dc], R7 ;  /* 0x0076dc0701007387 */ /* 0x0001e20000100800 */
[----:B------:R-:W4:Y:S02]  /*5c8b0*/  LDL R20, [R1+0x12cc] ;  /* 0x0012cc0001147983 */ /* 0x000f240000100800 */
[----:B------:R-:W4:Y:S02]  /*5c8c0*/  LDL R16, [R1+0x2198] ;  /* 0x0021980001107983 */ /* 0x000f240000100800 */
[----:B------:R-:W4:Y:S01]  /*5c8d0*/  LDL R14, [R1+0x12c8] ;  /* 0x0012c800010e7983 */ /* 0x000f220000100800 */
[----:B0-----:R-:W4:Y:S04]  /*5c8e0*/  LDL R7, [R1+0x21a0] ;  /* 0x0021a00001077983 */ /* 0x001f280000100800 */
[----:B--2---:R0:W2:Y:S01]  /*5c8f0*/  @!P2 LDG.E.U16 R8, [R10.64] ;  /* 0x000000060a08a981 */ /* 0x0040a2000c1e1500 */
[----:B------:R-:W-:-:S02]  /*5c900*/  PRMT R9, RZ, 0x7610, R9 ;  /* 0x00007610ff097816 */ /* 0x000fc40000000009 */
[----:B------:R-:W-:Y:S01]  /*5c910*/  PRMT R3, RZ, 0x7610, R3 ;  /* 0x00007610ff037816 */ /* 0x000fe20000000003 */
[----:B0-----:R-:W-:Y:S02]  /*5c920*/  @!P2 IMAD.MOV.U32 R10, RZ, RZ, R5 ;  /* 0x000000ffff0aa224 */ /* 0x001fe400078e0005 */
[----:B---3--:R-:W-:-:S05]  /*5c930*/  @!P2 IMAD.MOV.U32 R11, RZ, RZ, R6 ;  /* 0x000000ffff0ba224 */ /* 0x008fca00078e0006 */
[----:B------:R4:W3:Y:S01]  /*5c940*/  @!P2 LDG.E.U16 R9, [R10.64] ;  /* 0x000000060a09a981 */ /* 0x0008e2000c1e1500 */
[----:B------:R-:W-:Y:S01]  /*5c950*/  PRMT R15, RZ, 0x7610, R15 ;  /* 0x00007610ff0f7816 */ /* 0x000fe2000000000f */
[----:B----4-:R-:W-:Y:S02]  /*5c960*/  @!P2 IMAD.MOV.U32 R10, RZ, RZ, R4 ;  /* 0x000000ffff0aa224 */ /* 0x010fe400078e0004 */
[----:B------:R-:W-:-:S05]  /*5c970*/  @!P2 IMAD.MOV.U32 R11, RZ, RZ, R28 ;  /* 0x000000ffff0ba224 */ /* 0x000fca00078e001c */
[----:B------:R0:W4:Y:S01]  /*5c980*/  @!P2 LDG.E.U16 R3, [R10.64] ;  /* 0x000000060a03a981 */ /* 0x000122000c1e1500 */
[----:B------:R-:W-:Y:S01]  /*5c990*/  PRMT R0, RZ, 0x7610, R0 ;  /* 0x00007610ff007816 */ /* 0x000fe20000000000 */
[----:B0-----:R-:W-:Y:S02]  /*5c9a0*/  @!P2 IMAD.MOV.U32 R10, RZ, RZ, R16 ;  /* 0x000000ffff0aa224 */ /* 0x001fe400078e0010 */
[----:B------:R-:W-:-:S05]  /*5c9b0*/  @!P2 IMAD.MOV.U32 R11, RZ, RZ, R20 ;  /* 0x000000ffff0ba224 */ /* 0x000fca00078e0014 */
[----:B------:R0:W4:Y:S02]  /*5c9c0*/  @!P2 LDG.E.U16 R15, [R10.64] ;  /* 0x000000060a0fa981 */ /* 0x000124000c1e1500 */
[----:B0-----:R-:W-:Y:S02]  /*5c9d0*/  @!P2 IMAD.MOV.U32 R10, RZ, RZ, R7 ;  /* 0x000000ffff0aa224 */ /* 0x001fe400078e0007 */
[----:B------:R-:W-:-:S05]  /*5c9e0*/  @!P2 IMAD.MOV.U32 R11, RZ, RZ, R14 ;  /* 0x000000ffff0ba224 */ /* 0x000fca00078e000e */
[----:B------:R-:W4:Y:S04]  /*5c9f0*/  @!P2 LDG.E.U16 R0, [R10.64] ;  /* 0x000000060a00a981 */ /* 0x000f28000c1e1500 */
[----:B--2---:R-:W-:Y:S01]  /*5ca00*/  STL [R1+0x76e0], R8 ;  /* 0x0076e00801007387 */ /* 0x004fe20000100800 */
[----:B------:R0:W-:Y:S02]  /*5ca10*/  STL [R1+0x1c], R13 ;  /* 0x00001c0d01007387 */ /* 0x0001e40000100800 */
[----:B------:R-:W2:Y:S02]  /*5ca20*/  LDL R12, [R1+0x21a8] ;  /* 0x0021a800010c7983 */ /* 0x000ea40000100800 */
[----:B------:R-:W2:Y:S01]  /*5ca30*/  LDL R6, [R1+0x12c0] ;  /* 0x0012c00001067983 */ /* 0x000ea20000100800 */
[----:B------:R-:W2:Y:S04]  /*5ca40*/  LDL R5, [R1+0x21b0] ;  /* 0x0021b00001057983 */ /* 0x000ea80000100800 */
[----:B0-----:R-:W2:Y:S04]  /*5ca50*/  LDL R13, [R1+0x12c4] ;  /* 0x0012c400010d7983 */ /* 0x001ea80000100800 */
[----:B---3--:R-:W-:Y:S01]  /*5ca60*/  STL [R1+0x76e4], R9 ;  /* 0x0076e40901007387 */ /* 0x008fe20000100800 */
[----:B------:R-:W3:Y:S01]  /*5ca70*/  LDL R4, [R1+0x219c] ;  /* 0x00219c0001047983 */ /* 0x000ee20000100800 */
[----:B------:R-:W-:-:S02]  /*5ca80*/  PRMT R8, RZ, 0x7610, R8 ;  /* 0x00007610ff087816 */ /* 0x000fc40000000008 */
[----:B----4-:R0:W-:Y:S01]  /*5ca90*/  STL [R1+0x14], R3 ;  /* 0x0000140301007387 */ /* 0x0101e20000100800 */
[----:B------:R-:W4:Y:S03]  /*5caa0*/  LDL R7, [R1+0x21a4] ;  /* 0x0021a40001077983 */ /* 0x000f260000100800 */
[----:B0-----:R-:W4:Y:S01]  /*5cab0*/  LDL R3, [R1+0x21d8] ;  /* 0x0021d80001037983 */ /* 0x001f220000100800 */
[----:B------:R-:W-:-:S03]  /*5cac0*/  PRMT R9, RZ, 0x7610, R9 ;  /* 0x00007610ff097816 */ /* 0x000fc60000000009 */
[----:B------:R0:W-:Y:S04]  /*5cad0*/  STL [R1+0xc], R0 ;  /* 0x00000c0001007387 */ /* 0x0001e80000100800 */
[----:B0-----:R-:W4:Y:S01]  /*5cae0*/  LDL R0, [R1+0x21e0] ;  /* 0x0021e00001007983 */ /* 0x001f220000100800 */
[----:B--2---:R-:W-:Y:S02]  /*5caf0*/  @!P2 IMAD.MOV.U32 R10, RZ, RZ, R12 ;  /* 0x000000ffff0aa224 */ /* 0x004fe400078e000c */
[----:B------:R-:W-:-:S05]  /*5cb00*/  @!P2 IMAD.MOV.U32 R11, RZ, RZ, R13 ;  /* 0x000000ffff0ba224 */ /* 0x000fca00078e000d */
[----:B------:R0:W2:Y:S02]  /*5cb10*/  @!P2 LDG.E.U16 R9, [R10.64] ;  /* 0x000000060a09a981 */ /* 0x0000a4000c1e1500 */
[----:B0-----:R-:W-:Y:S02]  /*5cb20*/  @!P2 IMAD.MOV.U32 R10, RZ, RZ, R5 ;  /* 0x000000ffff0aa224 */ /* 0x001fe400078e0005 */
[----:B------:R-:W-:Y:S01]  /*5cb30*/  @!P2 IMAD.MOV.U32 R11, RZ, RZ, R6 ;  /* 0x000000ffff0ba224 */ /* 0x000fe200078e0006 */
[----:B------:R-:W-:Y:S02]  /*5cb40*/  PRMT R26, RZ, 0x7610, R26 ;  /* 0x00007610ff1a7816 */ /* 0x000fe4000000001a */
[----:B------:R-:W-:Y:S01]  /*5cb50*/  PRMT R24, RZ, 0x7610, R24 ;  /* 0x00007610ff187816 */ /* 0x000fe20000000018 */
[----:B------:R-:W2:Y:S04]  /*5cb60*/  LDL R6, [R1+0x21ac] ;  /* 0x0021ac0001067983 */ /* 0x000ea80000100800 */
[----:B------:R3:W2:Y:S04]  /*5cb70*/  @!P2 LDG.E.U16 R8, [R10.64] ;  /* 0x000000060a08a981 */ /* 0x0006a8000c1e1500 */
[----:B------:R-:W2:Y:S01]  /*5cb80*/  LDL R5, [R1+0x21e8] ;  /* 0x0021e80001057983 */ /* 0x000ea20000100800 */
[----:B---3--:R-:W-:-:S02]  /*5cb90*/  @!P2 IMAD.MOV.U32 R11, RZ, RZ, R4 ;  /* 0x000000ffff0ba224 */ /* 0x008fc400078e0004 */
[----:B----4-:R-:W-:-:S05]  /*5cba0*/  @!P2 IMAD.MOV.U32 R10, RZ, RZ, R3 ;  /* 0x000000ffff0aa224 */ /* 0x010fca00078e0003 */
[----:B------:R0:W3:Y:S02]  /*5cbb0*/  @!P2 LDG.E.U16 R26, [R10.64] ;  /* 0x000000060a1aa981 */ /* 0x0000e4000c1e1500 */
[----:B0-----:R-:W-:Y:S02]  /*5cbc0*/  @!P2 IMAD.MOV.U32 R11, RZ, RZ, R7 ;  /* 0x000000ffff0ba224 */ /* 0x001fe400078e0007 */
[----:B------:R-:W-:-:S05]  /*5cbd0*/  @!P2 IMAD.MOV.U32 R10, RZ, RZ, R0 ;  /* 0x000000ffff0aa224 */ /* 0x000fca00078e0000 */
[----:B------:R0:W4:Y:S04]  /*5cbe0*/  @!P2 LDG.E.U16 R24, [R10.64] ;  /* 0x000000060a18a981 */ /* 0x000128000c1e1500 */
[----:B--2---:R1:W-:Y:S04]  /*5cbf0*/  STL [R1+0x8], R9 ;  /* 0x0000080901007387 */ /* 0x0043e80000100800 */
[----:B-1----:R-:W2:Y:S04]  /*5cc00*/  LDL R9, [R1+0x21dc] ;  /* 0x0021dc0001097983 */ /* 0x002ea80000100800 */
[----:B------:R1:W-:Y:S01]  /*5cc10*/  STL [R1+0x4], R8 ;  /* 0x0000040801007387 */ /* 0x0003e20000100800 */
[----:B------:R-:W2:Y:S02]  /*5cc20*/  LDL R4, [R1+0x221c] ;  /* 0x00221c0001047983 */ /* 0x000ea40000100800 */
[----:B------:R-:W2:Y:S01]  /*5cc30*/  LDL R3, [R1+0x2258] ;  /* 0x0022580001037983 */ /* 0x000ea20000100800 */
[----:B-1----:R-:W2:Y:S01]  /*5cc40*/  LDL R8, [R1+0x2218] ;  /* 0x0022180001087983 */ /* 0x002ea20000100800 */
[----:B0-----:R-:W-:-:S02]  /*5cc50*/  @!P2 IMAD.MOV.U32 R10, RZ, RZ, R5 ;  /* 0x000000ffff0aa224 */ /* 0x001fc400078e0005 */
[----:B------:R-:W-:Y:S01]  /*5cc60*/  @!P2 IMAD.MOV.U32 R11, RZ, RZ, R6 ;  /* 0x000000ffff0ba224 */ /* 0x000fe200078e0006 */
[----:B---3--:R-:W-:Y:S01]  /*5cc70*/  STL [R1+0x76b0], R26 ;  /* 0x0076b01a01007387 */ /* 0x008fe20000100800 */
[----:B------:R-:W3:Y:S02]  /*5cc80*/  LDL R7, [R1+0x225c] ;  /* 0x00225c0001077983 */ /* 0x000ee40000100800 */
[----:B------:R-:W3:Y:S01]  /*5cc90*/  LDL R0, [R1+0x2288] ;  /* 0x0022880001007983 */ /* 0x000ee20000100800 */
[----:B------:R-:W-:-:S06]  /*5cca0*/  PRMT R22, RZ, 0x7610, R22 ;  /* 0x00007610ff167816 */ /* 0x000fcc0000000016 */
[----:B------:R0:W3:Y:S02]  /*5ccb0*/  @!P2 LDG.E.U16 R22, [R10.64] ;  /* 0x000000060a16a981 */ /* 0x0000e4000c1e1500 */
[----:B0-----:R-:W-:Y:S02]  /*5ccc0*/  PRMT R10, RZ, 0x7610, R10 ;  /* 0x00007610ff0a7816 */ /* 0x001fe4000000000a */
[----:B----4-:R-:W-:Y:S01]  /*5ccd0*/  STL [R1+0x76a0], R24 ;  /* 0x0076a01801007387 */ /* 0x010fe20000100800 */
[----:B------:R0:W-:Y:S02]  /*5cce0*/  STL [R1+0x10], R15 ;  /* 0x0000100f01007387 */ /* 0x0001e40000100800 */
[----:B------:R-:W4:Y:S02]  /*5ccf0*/  LDL R6, [R1+0x21b4] ;  /* 0x0021b40001067983 */ /* 0x000f240000100800 */
[----:B------:R-:W4:Y:S02]  /*5cd00*/  LDL R5, [R1+0x21f0] ;  /* 0x0021f00001057983 */ /* 0x000f240000100800 */
[----:B--2---:R-:W-:-:S02]  /*5cd10*/  @!P2 IMAD.MOV.U32 R13, RZ, RZ, R9 ;  /* 0x000000ffff0da224 */ /* 0x004fc400078e0009 */
[----:B------:R-:W-:-:S05]  /*5cd20*/  @!P2 IMAD.MOV.U32 R12, RZ, RZ, R8 ;  /* 0x000000ffff0ca224 */ /* 0x000fca00078e0008 */
[----:B------:R1:W2:Y:S01]  /*5cd30*/  @!P2 LDG.E.U16 R10, [R12.64] ;  /* 0x000000060c0aa981 */ /* 0x0002a2000c1e1500 */
[----:B------:R-:W-:Y:S01]  /*5cd40*/  PRMT R11, RZ, 0x7610, R11 ;  /* 0x00007610ff0b7816 */ /* 0x000fe2000000000b */
[----:B-1----:R-:W-:Y:S02]  /*5cd50*/  @!P2 IMAD.MOV.U32 R12, RZ, RZ, R3 ;  /* 0x000000ffff0ca224 */ /* 0x002fe400078e0003 */
[----:B------:R-:W-:Y:S02]  /*5cd60*/  @!P2 IMAD.MOV.U32 R13, RZ, RZ, R4 ;  /* 0x000000ffff0da224 */ /* 0x000fe400078e0004 */
[----:B---3--:R-:W-:Y:S02]  /*5cd70*/  @!P2 IMAD.MOV.U32 R14, RZ, RZ, R0 ;  /* 0x000000ffff0ea224 */ /* 0x008fe400078e0000 */
[----:B0-----:R-:W-:Y:S01]  /*5cd80*/  @!P2 IMAD.MOV.U32 R15, RZ, RZ, R7 ;  /* 0x000000ffff0fa224 */ /* 0x001fe200078e0007 */
[----:B------:R0:W3:Y:S01]  /*5cd90*/  @!P2 LDG.E.U16 R11, [R12.64] ;  /* 0x000000060c0ba981 */ /* 0x0000e2000c1e1500 */
[----:B------:R-:W-:-:S02]  /*5cda0*/  PRMT R18, RZ, 0x7610, R18 ;  /* 0x00007610ff127816 */ /* 0x000fc40000000012 */
[----:B0-----:R-:W-:-:S06]  /*5cdb0*/  PRMT R12, RZ, 0x7610, R12 ;  /* 0x00007610ff0c7816 */ /* 0x001fcc000000000c */
[----:B------:R4:W3:Y:S02]  /*5cdc0*/  @!P2 LDG.E.U16 R12, [R14.64] ;  /* 0x000000060e0ca981 */ /* 0x0008e4000c1e1500 */
[----:B----4-:R-:W-:Y:S02]  /*5cdd0*/  @!P2 IMAD.MOV.U32 R14, RZ, RZ, R5 ;  /* 0x000000ffff0ea224 */ /* 0x010fe400078e0005 */
[----:B------:R-:W-:-:S05]  /*5cde0*/  @!P2 IMAD.MOV.U32 R15, RZ, RZ, R6 ;  /* 0x000000ffff0fa224 */ /* 0x000fca00078e0006 */
[----:B------:R-:W4:Y:S04]  /*5cdf0*/  @!P2 LDG.E.U16 R18, [R14.64] ;  /* 0x000000060e12a981 */ /* 0x000f28000c1e1500 */
[----:B------:R-:W-:Y:S04]  /*5ce00*/  STL [R1+0x7674], R22 ;  /* 0x0076741601007387 */ /* 0x000fe80000100800 */
[----:B--2---:R-:W-:Y:S01]  /*5ce10*/  STL [R1+0x76b4], R10 ;  /* 0x0076b40a01007387 */ /* 0x004fe20000100800 */
[----:B------:R-:W2:Y:S02]  /*5ce20*/  LDL R4, [R1+0x21e4] ;  /* 0x0021e40001047983 */ /* 0x000ea40000100800 */
[----:B------:R-:W2:Y:S01]  /*5ce30*/  LDL R3, [R1+0x2220] ;  /* 0x0022200001037983 */ /* 0x000ea20000100800 */
[----:B---3--:R0:W-:Y:S01]  /*5ce40*/  STL [R1+0x76b8], R11 ;  /* 0x0076b80b01007387 */ /* 0x0081e20000100800 */
[----:B------:R-:W3:Y:S03]  /*5ce50*/  LDL R0, [R1+0x2228] ;  /* 0x0022280001007983 */ /* 0x000ee60000100800 */
[----:B0-----:R-:W3:Y:S04]  /*5ce60*/  LDL R11, [R1+0x21ec] ;  /* 0x0021ec00010b7983 */ /* 0x001ee80000100800 */
[----:B------:R-:W-:Y:S01]  /*5ce70*/  STL [R1+0x76bc], R12 ;  /* 0x0076bc0c01007387 */ /* 0x000fe20000100800 */
[----:B------:R-:W3:Y:S02]  /*5ce80*/  LDL R10, [R1+0x21f4] ;  /* 0x0021f400010a7983 */ /* 0x000ee40000100800 */
[----:B------:R-:W3:Y:S02]  /*5ce90*/  LDL R9, [R1+0x2230] ;  /* 0x0022300001097983 */ /* 0x000ee40000100800 */
[----:B------:R-:W3:Y:S01]  /*5cea0*/  LDL R7, [R1+0x2260] ;  /* 0x0022600001077983 */ /* 0x000ee20000100800 */
[----:B----4-:R-:W-:Y:S01]  /*5ceb0*/  STL [R1+0x7668], R18 ;  /* 0x0076681201007387 */ /* 0x010fe20000100800 */
[----:B------:R-:W4:Y:S02]  /*5cec0*/  LDL R8, [R1+0x2224] ;  /* 0x0022240001087983 */ /* 0x000f240000100800 */
[----:B------:R-:W4:Y:S02]  /*5ced0*/  LDL R6, [R1+0x222c] ;  /* 0x00222c0001067983 */ /* 0x000f240000100800 */
[----:B------:R-:W4:Y:S01]  /*5cee0*/  LDL R5, [R1+0x2268] ;  /* 0x0022680001057983 */ /* 0x000f220000100800 */
[----:B------:R-:W-:Y:S01]  /*5cef0*/  PRMT R13, RZ, 0x7610, R13 ;  /* 0x00007610ff0d7816 */ /* 0x000fe2000000000d */
[----:B--2---:R-:W-:-:S02]  /*5cf00*/  @!P2 IMAD.MOV.U32 R15, RZ, RZ, R4 ;  /* 0x000000ffff0fa224 */ /* 0x004fc400078e0004 */
[----:B------:R-:W-:Y:S01]  /*5cf10*/  @!P2 IMAD.MOV.U32 R14, RZ, RZ, R3 ;  /* 0x000000ffff0ea224 */ /* 0x000fe200078e0003 */
[----:B------:R-:W2:Y:S04]  /*5cf20*/  LDL R4, [R1+0x2234] ;  /* 0x0022340001047983 */ /* 0x000ea80000100800 */
[----:B------:R-:W2:Y:S04]  /*5cf30*/  LDL R3, [R1+0x2270] ;  /* 0x0022700001037983 */ /* 0x000ea80000100800 */
[----:B------:R3:W2:Y:S01]  /*5cf40*/  @!P2 LDG.E.U16 R13, [R14.64] ;  /* 0x000000060e0da981 */ /* 0x0006a2000c1e1500 */
[----:B------:R-:W-:-:S02]  /*5cf50*/  PRMT R17, RZ, 0x7610, R17 ;  /* 0x00007610ff117816 */ /* 0x000fc40000000011 */
[----:B------:R-:W-:Y:S01]  /*5cf60*/  PRMT R19, RZ, 0x7610, R19 ;  /* 0x00007610ff137816 */ /* 0x000fe20000000013 */
[----:B---3--:R-:W-:Y:S02]  /*5cf70*/  @!P2 IMAD.MOV.U32 R14, RZ, RZ, R0 ;  /* 0x000000ffff0ea224 */ /* 0x008fe400078e0000 */
[----:B------:R-:W-:-:S05]  /*5cf80*/  @!P2 IMAD.MOV.U32 R15, RZ, RZ, R11 ;  /* 0x000000ffff0fa224 */ /* 0x000fca00078e000b */
[----:B------:R0:W3:Y:S01]  /*5cf90*/  @!P2 LDG.E.U16 R17, [R14.64] ;  /* 0x000000060e11a981 */ /* 0x0000e2000c1e1500 */
[----:B------:R-:W-:Y:S01]  /*5cfa0*/  PRMT R21, RZ, 0x7610, R21 ;  /* 0x00007610ff157816 */ /* 0x000fe20000000015 */
[----:B0-----:R-:W-:Y:S02]  /*5cfb0*/  @!P2 IMAD.MOV.U32 R14, RZ, RZ, R9 ;  /* 0x000000ffff0ea224 */ /* 0x001fe400078e0009 */
[----:B------:R-:W-:-:S05]  /*5cfc0*/  @!P2 IMAD.MOV.U32 R15, RZ, RZ, R10 ;  /* 0x000000ffff0fa224 */ /* 0x000fca00078e000a */
[----:B------:R0:W3:Y:S01]  /*5cfd0*/  @!P2 LDG.E.U16 R19, [R14.64] ;  /* 0x000000060e13a981 */ /* 0x0000e2000c1e1500 */
[----:B------:R-:W-:Y:S01]  /*5cfe0*/  PRMT R23, RZ, 0x7610, R23 ;  /* 0x00007610ff177816 */ /* 0x000fe20000000017 */
[----:B0-----:R-:W-:Y:S02]  /*5cff0*/  @!P2 IMAD.MOV.U32 R14, RZ, RZ, R7 ;  /* 0x000000ffff0ea224 */ /* 0x001fe400078e0007 */
[----:B----4-:R-:W-:-:S05]  /*5d000*/  @!P2 IMAD.MOV.U32 R15, RZ, RZ, R8 ;  /* 0x000000ffff0fa224 */ /* 0x010fca00078e0008 */
[----:B------:R0:W4:Y:S01]  /*5d010*/  @!P2 LDG.E.U16 R21, [R14.64] ;  /* 0x000000060e15a981 */ /* 0x000122000c1e1500 */
[----:B------:R-:W-:Y:S01]  /*5d020*/  PRMT R25, RZ, 0x7610, R25 ;  /* 0x00007610ff197816 */ /* 0x000fe20000000019 */
[----:B0-----:R-:W-:Y:S02]  /*5d030*/  @!P2 IMAD.MOV.U32 R14, RZ, RZ, R5 ;  /* 0x000000ffff0ea224 */ /* 0x001fe400078e0005 */
[----:B------:R-:W-:-:S05]  /*5d040*/  @!P2 IMAD.MOV.U32 R15, RZ, RZ, R6 ;  /* 0x000000ffff0fa224 */ /* 0x000fca00078e0006 */
[----:B------:R2:W4:Y:S02]  /*5d050*/  @!P2 LDG.E.U16 R23, [R14.64] ;  /* 0x000000060e17a981 */ /* 0x000524000c1e1500 */
[----:B--2---:R-:W-:Y:S02]  /*5d060*/  @!P2 IMAD.MOV.U32 R15, RZ, RZ, R4 ;  /* 0x000000ffff0fa224 */ /* 0x004fe400078e0004 */
[----:B------:R-:W-:-:S05]  /*5d070*/  @!P2 IMAD.MOV.U32 R14, RZ, RZ, R3 ;  /* 0x000000ffff0ea224 */ /* 0x000fca00078e0003 */
[----:B------:R0:W2:Y:S04]  /*5d080*/  @!P2 LDG.E.U16 R25, [R14.64] ;  /* 0x000000060e19a981 */ /* 0x0000a8000c1e1500 */
[----:B------:R-:W-:Y:S01]  /*5d090*/  STL [R1+0x76a4], R13 ;  /* 0x0076a40d01007387 */ /* 0x000fe20000100800 */
[----:B------:R-:W2:Y:S03]  /*5d0a0*/  LDL R0, [R1+0x2284] ;  /* 0x0022840001007983 */ /* 0x000ea60000100800 */
[----:B---3--:R-:W-:Y:S04]  /*5d0b0*/  STL [R1+0x7678], R17 ;  /* 0x0076781101007387 */ /* 0x008fe80000100800 */
[----:B------:R-:W-:Y:S04]  /*5d0c0*/  STL [R1+0x766c], R19 ;  /* 0x00766c1301007387 */ /* 0x000fe80000100800 */
[----:B----4-:R-:W-:Y:S04]  /*5d0d0*/  STL [R1+0x76a8], R21 ;  /* 0x0076a81501007387 */ /* 0x010fe80000100800 */
[----:B------:R-:W-:Y:S01]  /*5d0e0*/  STL [R1+0x767c], R23 ;  /* 0x00767c1701007387 */ /* 0x000fe20000100800 */
[----:B------:R-:W-:Y:S01]  /*5d0f0*/  PRMT R27, RZ, 0x7610, R27 ;  /* 0x00007610ff1b7816 */ /* 0x000fe2000000001b */
[----:B0-----:R-:W-:-:S02]  /*5d100*/  @!P2 IMAD.MOV.U32 R15, RZ, RZ, R2 ;  /* 0x000000ffff0fa224 */ /* 0x001fc400078e0002 */
[----:B--2---:R0:W-:Y:S04]  /*5d110*/  STL [R1+0x7670], R25 ;  /* 0x0076701901007387 */ /* 0x0041e80000100800 */
        /* <DEDUP_REMOVED lines=21> */
[----:B------:R-:W-:-:S02]  /*5d270*/  @!P2 IMAD.MOV.U32 R14, RZ, RZ, R0 ;  /* 0x000000ffff0ea224 */ /* 0x000fc400078e0000 */
[----:B------:R-:W2:Y:S02]  /*5d280*/  LDL.LU R20, [R1+0x424] ;  /* 0x0004240001147983 */ /* 0x000ea40000300800 */
[----:B------:R-:W2:Y:S01]  /*5d290*/  LDL.LU R0, [R1+0x408] ;  /* 0x0004080001007983 */ /* 0x000ea20000300800 */
[----:B------:R0:W-:Y:S04]  /*5d2a0*/  STL [R1+0x2ac8], R2 ;  /* 0x002ac80201007387 */ /* 0x0001e80000100800 */
[----:B------:R1:W2:Y:S04]  /*5d2b0*/  @!P2 LDG.E.U16 R27, [R14.64] ;  /* 0x000000060e1ba981 */ /* 0x0002a8000c1e1500 */
[----:B0-----:R-:W2:Y:S04]  /*5d2c0*/  LDL R2, [R1+0x2280] ;  /* 0x0022800001027983 */ /* 0x001ea80000100800 */
[----:B-1----:R-:W3:Y:S01]  /*5d2d0*/  LDL R15, [R1+0x226c] ;  /* 0x00226c00010f7983 */ /* 0x002ee20000100800 */
[----:B------:R-:W-:-:S03]  /*5d2e0*/  PRMT R29, RZ, 0x7610, R29 ;  /* 0x00007610ff1d7816 */ /* 0x000fc6000000001d */
[----:B------:R-:W0:Y:S02]  /*5d2f0*/  S2R R5, SR_TID.X ;  /* 0x0000000000057919 */ /* 0x000e240000002100 */
[----:B0-----:R-:W-:Y:S01]  /*5d300*/  LOP3.LUT R5, R5, 0x7f, RZ, 0xc0, !PT ;  /* 0x0000007f05057812 */ /* 0x001fe200078ec0ff */
[----:B--2---:R-:W-:-:S05]  /*5d310*/  @!P2 IMAD.MOV.U32 R14, RZ, RZ, R2 ;  /* 0x000000ffff0ea224 */ /* 0x004fca00078e0002 */
[----:B---3--:R-:W2:Y:S01]  /*5d320*/  @!P2 LDG.E.U16 R29, [R14.64] ;  /* 0x000000060e1da981 */ /* 0x008ea2000c1e1500 */
[----:B------:R-:W-:-:S05]  /*5d330*/  IMAD.SHL.U32 R5, R5, 0x2, RZ ;  /* 0x0000000205057824 */ /* 0x000fca00078e00ff */
[----:B------:R-:W-:-:S05]  /*5d340*/  LOP3.LUT R5, R5, 0x10, RZ, 0x3c, !PT ;  /* 0x0000001005057812 */ /* 0x000fca00078e3cff */
[----:B------:R-:W-:Y:S01]  /*5d350*/  STS.U16 [R5+0x3900], R25 ;  /* 0x0039001905007388 */ /* 0x000fe20000000400 */
        /* <DEDUP_REMOVED lines=15> */
[----:B------:R-:W-:Y:S04]  /*5d450*/  STL [R1+0x76ac], R27 ;  /* 0x0076ac1b01007387 */ /* 0x000fe80000100800 */
[----:B------:R-:W-:Y:S01]  /*5d460*/  STS.U16 [R5+0xb900], R28 ;  /* 0x00b9001c05007388 */ /* 0x000fe20000000400 */
[----:B------:R0:W-:Y:S02]  /*5d470*/  STS.U16 [R5+0xc100], R6 ;  /* 0x00c1000605007388 */ /* 0x0001e40000000400 */
[----:B------:R1:W-:Y:S02]  /*5d480*/  STS.U16 [R5+0xc900], R16 ;  /* 0x00c9001005007388 */ /* 0x0003e40000000400 */
[----:B------:R3:W-:Y:S01]  /*5d490*/  STS.U16 [R5+0xd100], R3 ;  /* 0x00d1000305007388 */ /* 0x0007e20000000400 */
[----:B--2---:R-:W-:Y:S01]  /*5d4a0*/  STL [R1+0x7680], R29 ;  /* 0x0076801d01007387 */ /* 0x004fe20000100800 */
[----:B0-----:R-:W2:Y:S02]  /*5d4b0*/  LDL.LU R6, [R1+0x3ec] ;  /* 0x0003ec0001067983 */ /* 0x001ea40000300800 */
[----:B-1----:R-:W4:Y:S02]  /*5d4c0*/  LDL.LU R16, [R1+0x3d0] ;  /* 0x0003d00001107983 */ /* 0x002f240000300800 */
[----:B---3--:R-:W3:Y:S01]  /*5d4d0*/  LDL.LU R3, [R1+0x398] ;  /* 0x0003980001037983 */ /* 0x008ee20000300800 */
[----:B------:R-:W-:Y:S01]  /*5d4e0*/  STS.U16 [R5+0xd900], R4 ;  /* 0x00d9000405007388 */ /* 0x000fe20000000400 */
[----:B------:R-:W-:Y:S02]  /*5d4f0*/  STS.U16 [R5+0xe100], R20 ;  /* 0x00e1001405007388 */ /* 0x000fe40000000400 */
[----:B------:R-:W-:Y:S01]  /*5d500*/  STS.U16 [R5+0xe900], R0 ;  /* 0x00e9000005007388 */ /* 0x000fe20000000400 */
[----:B---3--:R0:W-:Y:S04]  /*5d510*/  STL [R1+0x7724], R3 ;  /* 0x0077240301007387 */ /* 0x0081e80000100800 */
[----:B0-----:R-:W3:Y:S01]  /*5d520*/  LDL.LU R3, [R1+0x3b4] ;  /* 0x0003b40001037983 */ /* 0x001ee20000300800 */
        /* <DEDUP_REMOVED lines=23> */
[----:B------:R-:W3:Y:S04]  /*5d6a0*/  LDL.LU R28, [R1+0x58] ;  /* 0x00005800011c7983 */ /* 0x000ee80000300800 */
[----:B--2---:R0:W-:Y:S01]  /*5d6b0*/  STS.U16 [R5+0xf100], R6 ;  /* 0x00f1000605007388 */ /* 0x0041e20000000400 */
[----:B------:R-:W2:Y:S02]  /*5d6c0*/  LDL.LU R7, [R1+0x40] ;  /* 0x0000400001077983 */ /* 0x000ea40000300800 */
[----:B----4-:R1:W-:Y:S01]  /*5d6d0*/  STS.U16 [R5+0xf900], R16 ;  /* 0x00f9001005007388 */ /* 0x0103e20000000400 */
[----:B0-----:R-:W4:Y:S01]  /*5d6e0*/  LDL.LU R6, [R1+0x24] ;  /* 0x0000240001067983 */ /* 0x001f220000300800 */
[----:B-1----:R-:W2:Y:S03]  /*5d6f0*/  LDL.LU R16, [R1+0x18] ;  /* 0x0000180001107983 */ /* 0x002ea60000300800 */
[----:B---3--:R0:W-:Y:S04]  /*5d700*/  STS.U16 [R5+0x10100], R3 ;  /* 0x0101000305007388 */ /* 0x0081e80000000400 */
[----:B0-----:R-:W3:Y:S04]  /*5d710*/  LDL.LU R3, [R1+0x7724] ;  /* 0x0077240001037983 */ /* 0x001ee80000300800 */
[----:B---3--:R0:W-:Y:S01]  /*5d720*/  STS.U16 [R5+0x10900], R3 ;  /* 0x0109000305007388 */ /* 0x0081e20000000400 */
[----:B------:R1:W-:Y:S02]  /*5d730*/  STS.U16 [R5+0x11100], R4 ;  /* 0x0111000405007388 */ /* 0x0003e40000000400 */
[----:B------:R3:W-:Y:S02]  /*5d740*/  STS.U16 [R5+0x11900], R20 ;  /* 0x0119001405007388 */ /* 0x0007e40000000400 */
[----:B------:R2:W-:Y:S01]  /*5d750*/  STS.U16 [R5+0x12100], R29 ;  /* 0x0121001d05007388 */ /* 0x0005e20000000400 */
[----:B0-----:R-:W4:Y:S01]  /*5d760*/  LDL.LU R3, [R1+0x7720] ;  /* 0x0077200001037983 */ /* 0x001f220000300800 */
[----:B-1----:R-:W4:Y:S02]  /*5d770*/  LDL.LU R4, [R1+0x771c] ;  /* 0x00771c0001047983 */ /* 0x002f240000300800 */
[----:B---3--:R-:W3:Y:S02]  /*5d780*/  LDL.LU R20, [R1+0x7718] ;  /* 0x0077180001147983 */ /* 0x008ee40000300800 */
[----:B--2---:R-:W2:Y:S02]  /*5d790*/  LDL.LU R29, [R1+0x7e8] ;  /* 0x0007e800011d7983 */ /* 0x004ea40000300800 */
        /* <DEDUP_REMOVED lines=19> */
[----:B0-----:R-:W2:Y:S04]  /*5d8d0*/  LDL.LU R29, [R1+0xe94] ;  /* 0x000e9400011d7983 */ /* 0x001ea80000300800 */
[----:B------:R-:W-:Y:S01]  /*5d8e0*/  STS.U16 [R5+0x1a900], R26 ;  /* 0x01a9001a05007388 */ /* 0x000fe20000000400 */
[----:B------:R0:W-:Y:S03]  /*5d8f0*/  STS.U16 [R5+0x1b100], R0 ;  /* 0x01b1000005007388 */ /* 0x0001e60000000400 */
[----:B0-----:R-:W0:Y:S01]  /*5d900*/  S2R R0, SR_TID.X ;  /* 0x0000000000007919 */ /* 0x001e220000002100 */
[----:B------:R-:W-:Y:S02]  /*5d910*/  STS.U16 [R5+0x1b900], R9 ;  /* 0x01b9000905007388 */ /* 0x000fe40000000400 */
[----:B------:R-:W-:Y:S02]  /*5d920*/  STS.U16 [R5+0x1c100], R8 ;  /* 0x01c1000805007388 */ /* 0x000fe40000000400 */
[----:B------:R0:W-:Y:S01]  /*5d930*/  STS.U16 [R5+0x1c900], R28 ;  /* 0x01c9001c05007388 */ /* 0x0001e20000000400 */
[----:B------:R-:W-:Y:S01]  /*5d940*/  STS.U16 [R5+0x1d100], R7 ;  /* 0x01d1000705007388 */ /* 0x000fe20000000400 */
[----:B----4-:R-:W-:Y:S02]  /*5d950*/  STS.U16 [R5+0x1d900], R6 ;  /* 0x01d9000605007388 */ /* 0x010fe40000000400 */
[----:B------:R-:W-:Y:S01]  /*5d960*/  STS.U16 [R5+0x1e100], R16 ;  /* 0x01e1001005007388 */ /* 0x000fe20000000400 */
[C---:B0-----:R-:W-:Y:S01]  /*5d970*/  LOP3.LUT R28, R0.reuse, 0x7f, RZ, 0xc0, !PT ;  /* 0x0000007f001c7812 */ /* 0x041fe200078ec0ff */
[----:B--2---:R0:W-:Y:S01]  /*5d980*/  STL [R1+0x7714], R29 ;  /* 0x0077141d01007387 */ /* 0x0041e20000100800 */
[----:B------:R-:W2:Y:S02]  /*5d990*/  LDL.LU R14, [R1+0x7cc] ;  /* 0x0007cc00010e7983 */ /* 0x000ea40000300800 */
        /* <DEDUP_REMOVED lines=8> */
[----:B------:R-:W2:Y:S01]  /*5da20*/  LDL.LU R13, [R1+0x630] ;  /* 0x00063000010d7983 */ /* 0x000ea20000300800 */
[----:B0-----:R-:W-:Y:S01]  /*5da30*/  LOP3.LUT R29, R0, 0x7f, RZ, 0xc0, !PT ;  /* 0x0000007f001d7812 */ /* 0x001fe200078ec0ff */
[----:B------:R-:W2:Y:S01]  /*5da40*/  LDL.LU R18, [R1+0x614] ;  /* 0x0006140001127983 */ /* 0x000ea20000300800 */
[----:B------:R-:W2:Y:S02]  /*5da50*/  LDL.LU R12, [R1+0x5f8] ;  /* 0x0005f800010c7983 */ /* 0x000ea40000300800 */
[----:B------:R-:W2:Y:S02]  /*5da60*/  LDL.LU R11, [R1+0x5dc] ;  /* 0x0005dc00010b7983 */ /* 0x000ea40000300800 */
[----:B------:R-:W2:Y:S01]  /*5da70*/  LDL.LU R10, [R1+0x5c0] ;  /* 0x0005c000010a7983 */ /* 0x000ea20000300800 */
[----:B------:R-:W2:Y:S01]  /*5da80*/  LDL.LU R22, [R1+0x4e4] ;  /* 0x0004e40001167983 */ /* 0x000ea20000300800 */
[----:B------:R-:W-:-:S02]  /*5da90*/  IMAD.SHL.U32 R29, R29, 0x2, RZ ;  /* 0x000000021d1d7824 */ /* 0x000fc400078e00ff */
[----:B------:R-:W2:Y:S02]  /*5daa0*/  LDL.LU R24, [R1+0x4c8] ;  /* 0x0004c80001187983 */ /* 0x000ea40000300800 */
[----:B------:R-:W2:Y:S01]  /*5dab0*/  LDL.LU R26, [R1+0x4ac] ;  /* 0x0004ac00011a7983 */ /* 0x000ea20000300800 */
[----:B------:R-:W2:Y:S01]  /*5dac0*/  LDL.LU R9, [R1+0x490] ;  /* 0x0004900001097983 */ /* 0x000ea20000300800 */
[----:B------:R-:W2:Y:S02]  /*5dad0*/  LDL.LU R8, [R1+0x474] ;  /* 0x0004740001087983 */ /* 0x000ea40000300800 */
[----:B------:R-:W2:Y:S01]  /*5dae0*/  LDL.LU R7, [R1+0x458] ;  /* 0x0004580001077983 */ /* 0x000ea20000300800 */
[----:B------:R-:W-:Y:S01]  /*5daf0*/  LOP3.LUT R29, R29, 0x10, RZ, 0x3c, !PT ;  /* 0x000000101d1d7812 */ /* 0x000fe200078e3cff */
[----:B------:R-:W2:Y:S01]  /*5db00*/  LDL.LU R6, [R1+0x43c] ;  /* 0x00043c0001067983 */ /* 0x000ea20000300800 */
[----:B------:R-:W2:Y:S02]  /*5db10*/  LDL.LU R5, [R1+0x420] ;  /* 0x0004200001057983 */ /* 0x000ea40000300800 */
[----:B------:R-:W2:Y:S02]  /*5db20*/  LDL.LU R16, [R1+0x404] ;  /* 0x0004040001107983 */ /* 0x000ea40000300800 */
[----:B------:R-:W-:Y:S01]  /*5db30*/  IMAD.SHL.U32 R0, R28, 0x2, RZ ;  /* 0x000000021c007824 */ /* 0x000fe200078e00ff */
[----:B------:R0:W-:Y:S04]  /*5db40*/  STL [R1+0x76fc], R28 ;  /* 0x0076fc1c01007387 */ /* 0x0001e80000100800 */
[----:B---3--:R1:W-:Y:S01]  /*5db50*/  STS.U16 [R29+0x1e900], R20 ;  /* 0x01e900141d007388 */ /* 0x0083e20000000400 */
[----:B------:R3:W-:Y:S02]  /*5db60*/  STS.U16 [R29+0x1f100], R4 ;  /* 0x01f100041d007388 */ /* 0x0007e40000000400 */
[----:B------:R3:W-:Y:S01]  /*5db70*/  STS.U16 [R29+0x1f900], R3 ;  /* 0x01f900031d007388 */ /* 0x0007e20000000400 */
[----:B0-----:R-:W2:Y:S01]  /*5db80*/  LDL.LU R28, [R1+0x800] ;  /* 0x00080000011c7983 */ /* 0x001ea20000300800 */
[----:B-1----:R-:W2:Y:S02]  /*5db90*/  LDL.LU R20, [R1+0x818] ;  /* 0x0008180001147983 */ /* 0x002ea40000300800 */
[----:B---3--:R-:W3:Y:S02]  /*5dba0*/  LDL.LU R4, [R1+0xe4c] ;  /* 0x000e4c0001047983 */ /* 0x008ee40000300800 */
[----:B------:R-:W2:Y:S01]  /*5dbb0*/  LDL.LU R29, [R1+0x7714] ;  /* 0x00771400011d7983 */ /* 0x000ea20000300800 */
[----:B------:R-:W-:Y:S01]  /*5dbc0*/  LOP3.LUT R0, R0, 0x20, RZ, 0x3c, !PT ;  /* 0x0000002000007812 */ /* 0x000fe200078e3cff */
[----:B------:R-:W3:Y:S04]  /*5dbd0*/  LDL.LU R3, [R1+0xe64] ;  /* 0x000e640001037983 */ /* 0x000ee80000300800 */
[----:B--2---:R0:W-:Y:S04]  /*5dbe0*/  STS.U16 [R0+0x200], R29 ;  /* 0x0002001d00007388 */ /* 0x0041e80000000400 */
[----:B0-----:R-:W2:Y:S04]  /*5dbf0*/  LDL.LU R29, [R1+0x7710] ;  /* 0x00771000011d7983 */ /* 0x001ea80000300800 */
[----:B--2---:R0:W-:Y:S01]  /*5dc00*/  STS.U16 [R0+0xa00], R29 ;  /* 0x000a001d00007388 */ /* 0x0041e20000000400 */
[----:B---3--:R-:W-:Y:S02]  /*5dc10*/  STS.U16 [R0+0x1200], R3 ;  /* 0x0012000300007388 */ /* 0x008fe40000000400 */
[----:B------:R-:W-:Y:S02]  /*5dc20*/  STS.U16 [R0+0x1a00], R4 ;  /* 0x001a000400007388 */ /* 0x000fe40000000400 */
[----:B------:R-:W-:Y:S01]  /*5dc30*/  STS.U16 [R0+0x2200], R20 ;  /* 0x0022001400007388 */ /* 0x000fe20000000400 */
[----:B------:R1:W-:Y:S04]  /*5dc40*/  STS.U16 [R0+0x2a00], R28 ;  /* 0x002a001c00007388 */ /* 0x0003e80000000400 */
[----:B0-----:R-:W2:Y:S04]  /*5dc50*/  LDL.LU R29, [R1+0x770c] ;  /* 0x00770c00011d7983 */ /* 0x001ea80000300800 */
[----:B-1----:R-:W3:Y:S04]  /*5dc60*/  LDL.LU R28, [R1+0x394] ;  /* 0x00039400011c7983 */ /* 0x002ee80000300800 */
[----:B---3--:R0:W-:Y:S04]  /*5dc70*/  STL [R1+0x7700], R28 ;  /* 0x0077001c01007387 */ /* 0x0081e80000100800 */
[----:B0-----:R-:W3:Y:S04]  /*5dc80*/  LDL.LU R28, [R1+0x3b0] ;  /* 0x0003b000011c7983 */ /* 0x001ee80000300800 */
[----:B---3--:R0:W-:Y:S04]  /*5dc90*/  STL [R1+0x7704], R28 ;  /* 0x0077041c01007387 */ /* 0x0081e80000100800 */
[----:B0-----:R-:W3:Y:S04]  /*5dca0*/  LDL.LU R28, [R1+0x3cc] ;  /* 0x0003cc00011c7983 */ /* 0x001ee80000300800 */
[----:B--2---:R-:W-:Y:S01]  /*5dcb0*/  STS.U16 [R0+0x3200], R29 ;  /* 0x0032001d00007388 */ /* 0x004fe20000000400 */
        /* <DEDUP_REMOVED lines=23> */
[----:B---3--:R0:W-:Y:S04]  /*5de30*/  STL [R1+0x7708], R28 ;  /* 0x0077081c01007387 */ /* 0x0081e80000100800 */
        /* <DEDUP_REMOVED lines=28> */
[----:B--2---:R0:W-:Y:S04]  /*5e000*/  STS.U16 [R0+0xf200], R28 ;  /* 0x00f2001c00007388 */ /* 0x0041e80000000400 */
[----:B0-----:R-:W2:Y:S04]  /*5e010*/  LDL.LU R28, [R1+0x7708] ;  /* 0x00770800011c7983 */ /* 0x001ea80000300800 */
[----:B--2---:R0:W-:Y:S04]  /*5e020*/  STS.U16 [R0+0xfa00], R28 ;  /* 0x00fa001c00007388 */ /* 0x0041e80000000400 */
[----:B0-----:R-:W2:Y:S04]  /*5e030*/  LDL.LU R28, [R1+0x7704] ;  /* 0x00770400011c7983 */ /* 0x001ea80000300800 */
[----:B--2---:R0:W-:Y:S04]  /*5e040*/  STS.U16 [R0+0x10200], R28 ;  /* 0x0102001c00007388 */ /* 0x0041e80000000400 */
[----:B0-----:R-:W2:Y:S04]  /*5e050*/  LDL.LU R28, [R1+0x7700] ;  /* 0x00770000011c7983 */ /* 0x001ea80000300800 */
[----:B--2---:R0:W-:Y:S01]  /*5e060*/  STS.U16 [R0+0x10a00], R28 ;  /* 0x010a001c00007388 */ /* 0x0041e20000000400 */
[----:B---3--:R1:W-:Y:S02]  /*5e070*/  STS.U16 [R0+0x11200], R6 ;  /* 0x0112000600007388 */ /* 0x0083e40000000400 */
[----:B----4-:R2:W-:Y:S02]  /*5e080*/  STS.U16 [R0+0x11a00], R5 ;  /* 0x011a000500007388 */ /* 0x0105e40000000400 */
[----:B------:R3:W-:Y:S01]  /*5e090*/  STS.U16 [R0+0x12200], R16 ;  /* 0x0122001000007388 */ /* 0x0007e20000000400 */
[----:B------:R3:W-:Y:S04]  /*5e0a0*/  STS.U16 [R0+0x12a00], R3 ;  /* 0x012a000300007388 */ /* 0x0007e80000000400 */
[----:B0-----:R-:W4:Y:S01]  /*5e0b0*/  LDL.LU R28, [R1+0x76fc] ;  /* 0x0076fc00011c7983 */ /* 0x001f220000300800 */
[----:B-1----:R-:W4:Y:S02]  /*5e0c0*/  LDL.LU R6, [R1+0x76f8] ;  /* 0x0076f80001067983 */ /* 0x002f240000300800 */
[----:B--2---:R-:W2:Y:S02]  /*5e0d0*/  LDL.LU R5, [R1+0x76f4] ;  /* 0x0076f40001057983 */ /* 0x004ea40000300800 */
[----:B---3--:R-:W3:Y:S01]  /*5e0e0*/  LDL.LU R16, [R1+0x76f0] ;  /* 0x0076f00001107983 */ /* 0x008ee20000300800 */
[----:B------:R-:W2:Y:S04]  /*5e0f0*/  LDL.LU R3, [R1+0x814] ;  /* 0x0008140001037983 */ /* 0x000ea80000300800 */
        /* <DEDUP_REMOVED lines=13> */
[----:B------:R-:W-:Y:S03]  /*5e1d0*/  STS.U16 [R0+0x19a00], R18 ;  /* 0x019a001200007388 */ /* 0x000fe60000000400 */
[----:B--2---:R0:W-:Y:S04]  /*5e1e0*/  STL [R1+0x76ec], R3 ;  /* 0x0076ec0301007387 */ /* 0x0041e80000100800 */
        /* <DEDUP_REMOVED lines=12> */
[----:B------:R-:W2:Y:S04]  /*5e2b0*/  LDL.LU R17, [R1+0x62c] ;  /* 0x00062c0001117983 */ /* 0x000ea80000300800 */
[----:B------:R0:W-:Y:S01]  /*5e2c0*/  STS.U16 [R0+0x1a200], R12 ;  /* 0x01a2000c00007388 */ /* 0x0001e20000000400 */
[----:B------:R-:W2:Y:S02]  /*5e2d0*/  LDL.LU R13, [R1+0x610] ;  /* 0x00061000010d7983 */ /* 0x000ea40000300800 */
[----:B------:R1:W-:Y:S02]  /*5e2e0*/  STS.U16 [R0+0x1aa00], R11 ;  /* 0x01aa000b00007388 */ /* 0x0003e40000000400 */
[----:B------:R-:W2:Y:S01]  /*5e2f0*/  LDL.LU R18, [R1+0x5f4] ;  /* 0x0005f40001127983 */ /* 0x000ea20000300800 */
[----:B------:R3:W-:Y:S01]  /*5e300*/  STS.U16 [R0+0x1b200], R10 ;  /* 0x01b2000a00007388 */ /* 0x0007e20000000400 */
[----:B------:R-:W-:Y:S02]  /*5e310*/  STS.U16 [R0+0x1ba00], R22 ;  /* 0x01ba001600007388 */ /* 0x000fe40000000400 */
[----:B------:R3:W-:Y:S02]  /*5e320*/  STS.U16 [R0+0x1c200], R24 ;  /* 0x01c2001800007388 */ /* 0x0007e40000000400 */
[----:B------:R3:W-:Y:S01]  /*5e330*/  STS.U16 [R0+0x1ca00], R26 ;  /* 0x01ca001a00007388 */ /* 0x0007e20000000400 */
[----:B0-----:R-:W2:Y:S01]  /*5e340*/  LDL.LU R12, [R1+0x5d8] ;  /* 0x0005d800010c7983 */ /* 0x001ea20000300800 */
[----:B-1----:R-:W2:Y:S03]  /*5e350*/  LDL.LU R11, [R1+0x4fc] ;  /* 0x0004fc00010b7983 */ /* 0x002ea60000300800 */
[----:B------:R0:W-:Y:S04]  /*5e360*/  STS.U16 [R0+0x1d200], R9 ;  /* 0x01d2000900007388 */ /* 0x0001e80000000400 */
[----:B---3--:R-:W3:Y:S01]  /*5e370*/  LDL.LU R10, [R1+0x4e0] ;  /* 0x0004e000010a7983 */ /* 0x008ee20000300800 */
[----:B------:R-:W3:Y:S02]  /*5e380*/  LDL.LU R24, [R1+0x4c4] ;  /* 0x0004c40001187983 */ /* 0x000ee40000300800 */
[----:B----4-:R-:W-:-:S02]  /*5e390*/  IMAD.SHL.U32 R22, R28, 0x2, RZ ;  /* 0x000000021c167824 */ /* 0x010fc400078e00ff */
[----:B------:R1:W-:Y:S01]  /*5e3a0*/  STS.U16 [R0+0x1da00], R8 ;  /* 0x01da000800007388 */ /* 0x0003e20000000400 */
[----:B------:R-:W4:Y:S04]  /*5e3b0*/  LDL.LU R26, [R1+0x4a8] ;  /* 0x0004a800011a7983 */ /* 0x000f280000300800 */
[----:B------:R1:W-:Y:S01]  /*5e3c0*/  STS.U16 [R0+0x1e200], R7 ;  /* 0x01e2000700007388 */ /* 0x0003e20000000400 */
[----:B------:R1:W-:Y:S03]  /*5e3d0*/  STS.U16 [R0+0x1ea00], R16 ;  /* 0x01ea001000007388 */ /* 0x0003e60000000400 */
[----:B0-----:R-:W3:Y:S01]  /*5e3e0*/  LDL.LU R9, [R1+0x48c] ;  /* 0x00048c0001097983 */ /* 0x001ee20000300800 */
[----:B------:R-:W-:-:S03]  /*5e3f0*/  LOP3.LUT R22, R22, 0x30, RZ, 0x3c, !PT ;  /* 0x0000003016167812 */ /* 0x000fc600078e3cff */
[----:B-1----:R-:W3:Y:S01]  /*5e400*/  LDL.LU R8, [R1+0x470] ;  /* 0x0004700001087983 */ /* 0x002ee20000300800 */
[----:B------:R-:W3:Y:S02]  /*5e410*/  LDL.LU R7, [R1+0x454] ;  /* 0x0004540001077983 */ /* 0x000ee40000300800 */
[----:B------:R-:W3:Y:S02]  /*5e420*/  LDL.LU R28, [R1+0x438] ;  /* 0x00043800011c7983 */ /* 0x000ee40000300800 */
[----:B------:R-:W3:Y:S01]  /*5e430*/  LDL.LU R16, [R1+0x82c] ;  /* 0x00082c0001107983 */ /* 0x000ee20000300800 */
[----:B------:R0:W-:Y:S01]  /*5e440*/  STS.U16 [R0+0x1f200], R5 ;  /* 0x01f2000500007388 */ /* 0x0001e20000000400 */
[----:B------:R1:W-:Y:S03]  /*5e450*/  STS.U16 [R0+0x1fa00], R6 ;  /* 0x01fa000600007388 */ /* 0x0003e60000000400 */
[----:B0-----:R-:W3:Y:S01]  /*5e460*/  LDL.LU R5, [R1+0xe60] ;  /* 0x000e600001057983 */ /* 0x001ee20000300800 */
[----:B-1----:R-:W3:Y:S02]  /*5e470*/  LDL.LU R6, [R1+0xe78] ;  /* 0x000e780001067983 */ /* 0x002ee40000300800 */
[----:B------:R-:W4:Y:S01]  /*5e480*/  LDL.LU R0, [R1+0x41c] ;  /* 0x00041c0001007983 */ /* 0x000f220000300800 */
[----:B--2---:R0:W-:Y:S04]  /*5e490*/  STS.U16 [R22+0x300], R3 ;  /* 0x0003000316007388 */ /* 0x0041e80000000400 */
[----:B0-----:R-:W2:Y:S04]  /*5e4a0*/  LDL.LU R3, [R1+0x76ec] ;  /* 0x0076ec0001037983 */ /* 0x001ea80000300800 */
[----:B---3--:R-:W-:Y:S01]  /*5e4b0*/  STS.U16 [R22+0xb00], R6 ;  /* 0x000b000616007388 */ /* 0x008fe20000000400 */
[----:B------:R-:W-:Y:S02]  /*5e4c0*/  STS.U16 [R22+0x1300], R5 ;  /* 0x0013000516007388 */ /* 0x000fe40000000400 */
[----:B------:R-:W-:Y:S01]  /*5e4d0*/  STS.U16 [R22+0x1b00], R16 ;  /* 0x001b001016007388 */ /* 0x000fe20000000400 */
[----:B--2---:R-:W-:Y:S01]  /*5e4e0*/  STS.U16 [R22+0x2300], R3 ;  /* 0x0023000316007388 */ /* 0x004fe20000000400 */
        /* <DEDUP_REMOVED lines=17> */
[----:B------:R0:W-:Y:S02]  /*5e600*/  STS.U16 [R22+0xb300], R24 ;  /* 0x00b3001816007388 */ /* 0x0001e40000000400 */
[----:B----4-:R1:W-:Y:S01]  /*5e610*/  STS.U16 [R22+0xbb00], R26 ;  /* 0x00bb001a16007388 */ /* 0x0103e20000000400 */
[----:B------:R2:W-:Y:S04]  /*5e620*/  STS.U16 [R22+0xc300], R9 ;  /* 0x00c3000916007388 */ /* 0x0005e80000000400 */
[----:B0-----:R-:W3:Y:S01]  /*5e630*/  LDL.LU R24, [R1+0x400] ;  /* 0x0004000001187983 */ /* 0x001ee20000300800 */
[----:B-1----:R-:W4:Y:S02]  /*5e640*/  LDL.LU R26, [R1+0x3e4] ;  /* 0x0003e400011a7983 */ /* 0x002f240000300800 */
[----:B--2---:R-:W2:Y:S02]  /*5e650*/  LDL.LU R9, [R1+0x3ac] ;  /* 0x0003ac0001097983 */ /* 0x004ea40000300800 */
[----:B------:R-:W-:Y:S01]  /*5e660*/  STS.U16 [R22+0xcb00], R8 ;  /* 0x00cb000816007388 */ /* 0x000fe20000000400 */
[----:B------:R-:W-:Y:S01]  /*5e670*/  STS.U16 [R22+0xd300], R7 ;  /* 0x00d3000716007388 */ /* 0x000fe20000000400 */
[----:B------:R-:W-:Y:S02]  /*5e680*/  STS.U16 [R22+0xdb00], R28 ;  /* 0x00db001c16007388 */ /* 0x000fe40000000400 */
[----:B------:R-:W-:Y:S01]  /*5e690*/  STS.U16 [R22+0xe300], R0 ;  /* 0x00e3000016007388 */ /* 0x000fe20000000400 */
        /* <DEDUP_REMOVED lines=25> */
[----:B---3--:R0:W-:Y:S04]  /*5e830*/  STS.U16 [R22+0xeb00], R24 ;  /* 0x00eb001816007388 */ /* 0x0081e80000000400 */
[----:B------:R-:W3:Y:S01]  /*5e840*/  LDL.LU R11, [R1+0x6c] ;  /* 0x00006c00010b7983 */ /* 0x000ee20000300800 */
[----:B----4-:R1:W-:Y:S03]  /*5e850*/  STS.U16 [R22+0xf300], R26 ;  /* 0x00f3001a16007388 */ /* 0x0103e60000000400 */
[----:B0-----:R-:W3:Y:S01]  /*5e860*/  LDL.LU R24, [R1+0x50] ;  /* 0x0000500001187983 */ /* 0x001ee20000300800 */
[----:B------:R-:W3:Y:S02]  /*5e870*/  LDL.LU R10, [R1+0x34] ;  /* 0x00003400010a7983 */ /* 0x000ee40000300800 */
[----:B-1----:R-:W3:Y:S01]  /*5e880*/  LDL.LU R26, [R1+0x1c] ;  /* 0x00001c00011a7983 */ /* 0x002ee20000300800 */
[----:B--2---:R0:W-:Y:S04]  /*5e890*/  STS.U16 [R22+0xfb00], R9 ;  /* 0x00fb000916007388 */ /* 0x0041e80000000400 */
[----:B0-----:R-:W2:Y:S04]  /*5e8a0*/  LDL.LU R9, [R1+0x76e8] ;  /* 0x0076e80001097983 */ /* 0x001ea80000300800 */
[----:B--2---:R0:W-:Y:S01]  /*5e8b0*/  STS.U16 [R22+0x10300], R9 ;  /* 0x0103000916007388 */ /* 0x0041e20000000400 */
[----:B------:R1:W-:Y:S02]  /*5e8c0*/  STS.U16 [R22+0x10b00], R8 ;  /* 0x010b000816007388 */ /* 0x0003e40000000400 */
[----:B------:R2:W-:Y:S02]  /*5e8d0*/  STS.U16 [R22+0x11300], R7 ;  /* 0x0113000716007388 */ /* 0x0005e40000000400 */
        /* <DEDUP_REMOVED lines=26> */
[----:B0-----:R-:W2:Y:S04]  /*5ea80*/  LDL.LU R6, [R1+0xe8c] ;  /* 0x000e8c0001067983 */ /* 0x001ea80000300800 */
[----:B------:R-:W0:Y:S01]  /*5ea90*/  S2R R0, SR_TID.X ;  /* 0x0000000000007919 */ /* 0x000e220000002100 */
[----:B------:R-:W-:Y:S02]  /*5eaa0*/  STS.U16 [R22+0x1bb00], R12 ;  /* 0x01bb000c16007388 */ /* 0x000fe40000000400 */
[----:B------:R-:W-:Y:S02]  /*5eab0*/  STS.U16 [R22+0x1c300], R11 ;  /* 0x01c3000b16007388 */ /* 0x000fe40000000400 */
[----:B------:R0:W-:Y:S01]  /*5eac0*/  STS.U16 [R22+0x1cb00], R24 ;  /* 0x01cb001816007388 */ /* 0x0001e20000000400 */
[----:B------:R-:W-:Y:S01]  /*5ead0*/  STS.U16 [R22+0x1d300], R10 ;  /* 0x01d3000a16007388 */ /* 0x000fe20000000400 */
[----:B------:R-:W-:Y:S01]  /*5eae0*/  STS.U16 [R22+0x1db00], R26 ;  /* 0x01db001a16007388 */ /* 0x000fe20000000400 */
[C---:B0-----:R-:W-:Y:S01]  /*5eaf0*/  LOP3.LUT R24, R0.reuse, 0x7f, RZ, 0xc0, !PT ;  /* 0x0000007f00187812 */ /* 0x041fe200078ec0ff */
[----:B------:R-:W-:Y:S01]  /*5eb00*/  LOP3.LUT R0, R0, 0x7f, RZ, 0xc0, !PT ;  /* 0x0000007f00007812 */ /* 0x000fe200078ec0ff */
[----:B--2---:R0:W-:Y:S01]  /*5eb10*/  STL [R1+0x76d4], R6 ;  /* 0x0076d40601007387 */ /* 0x0041e20000100800 */
        /* <DEDUP_REMOVED lines=12> */
[----:B0-----:R-:W-:-:S02]  /*5ebe0*/  IMAD.SHL.U32 R6, R0, 0x2, RZ ;  /* 0x0000000200067824 */ /* 0x001fc400078e00ff */
        /* <DEDUP_REMOVED lines=9> */
[----:B------:R-:W2:Y:S01]  /*5ec80*/  LDL.LU R22, [R1+0x434] ;  /* 0x0004340001167983 */ /* 0x000ea20000300800 */
[----:B------:R-:W2:Y:S04]  /*5ec90*/  LDL.LU R26, [R1+0x418] ;  /* 0x00041800011a7983 */ /* 0x000ea80000300800 */
[----:B---3--:R0:W-:Y:S01]  /*5eca0*/  STS.U16 [R6+0x1e300], R28 ;  /* 0x01e3001c06007388 */ /* 0x0081e20000000400 */
[----:B------:R-:W-:-:S02]  /*5ecb0*/  IMAD.SHL.U32 R0, R24, 0x2, RZ ;  /* 0x0000000218007824 */ /* 0x000fc400078e00ff */
[----:B------:R-:W-:Y:S02]  /*5ecc0*/  STS.U16 [R6+0x1eb00], R7 ;  /* 0x01eb000706007388 */ /* 0x000fe40000000400 */
[----:B----4-:R-:W-:Y:S01]  /*5ecd0*/  STS.U16 [R6+0x1f300], R8 ;  /* 0x01f3000806007388 */ /* 0x010fe20000000400 */
[----:B------:R-:W-:Y:S04]  /*5ece0*/  STS.U16 [R6+0x1fb00], R9 ;  /* 0x01fb000906007388 */ /* 0x000fe80000000400 */
[----:B0-----:R-:W3:Y:S01]  /*5ecf0*/  LDL.LU R28, [R1+0x7f8] ;  /* 0x0007f800011c7983 */ /* 0x001ee20000300800 */
[----:B------:R0:W-:Y:S03]  /*5ed00*/  STL [R1+0x76c0], R24 ;  /* 0x0076c01801007387 */ /* 0x0001e60000100800 */
[----:B0-----:R-:W4:Y:S01]  /*5ed10*/  LDL.LU R24, [R1+0x810] ;  /* 0x0008100001187983 */ /* 0x001f220000300800 */
[----:B------:R-:W2:Y:S02]  /*5ed20*/  LDL.LU R7, [R1+0x828] ;  /* 0x0008280001077983 */ /* 0x000ea40000300800 */
[----:B------:R-:W2:Y:S02]  /*5ed30*/  LDL.LU R8, [R1+0xe5c] ;  /* 0x000e5c0001087983 */ /* 0x000ea40000300800 */
[----:B------:R-:W2:Y:S01]  /*5ed40*/  LDL.LU R6, [R1+0x76d4] ;  /* 0x0076d40001067983 */ /* 0x000ea20000300800 */
[----:B------:R-:W3:Y:S01]  /*5ed50*/  LDL.LU R9, [R1+0xe74] ;  /* 0x000e740001097983 */ /* 0x000ee20000300800 */
[----:B------:R-:W-:-:S05]  /*5ed60*/  LOP3.LUT R0, R0, 0x40, RZ, 0x3c, !PT ;  /* 0x0000004000007812 */ /* 0x000fca00078e3cff */
[----:B--2---:R0:W-:Y:S01]  /*5ed70*/  STS.U16 [R0+0x400], R6 ;  /* 0x0004000600007388 */ /* 0x0041e20000000400 */
[----:B---3--:R-:W-:Y:S02]  /*5ed80*/  STS.U16 [R0+0xc00], R9 ;  /* 0x000c000900007388 */ /* 0x008fe40000000400 */
[----:B------:R-:W-:Y:S02]  /*5ed90*/  STS.U16 [R0+0x1400], R8 ;  /* 0x0014000800007388 */ /* 0x000fe40000000400 */
[----:B------:R-:W-:Y:S01]  /*5eda0*/  STS.U16 [R0+0x1c00], R7 ;  /* 0x001c000700007388 */ /* 0x000fe20000000400 */
[----:B----4-:R1:W-:Y:S04]  /*5edb0*/  STS.U16 [R0+0x2400], R24 ;  /* 0x0024001800007388 */ /* 0x0103e80000000400 */
[----:B0-----:R-:W2:Y:S04]  /*5edc0*/  LDL.LU R6, [R1+0x76d0] ;  /* 0x0076d00001067983 */ /* 0x001ea80000300800 */
[----:B-1----:R-:W3:Y:S04]  /*5edd0*/  LDL.LU R24, [R1+0x3a8] ;  /* 0x0003a80001187983 */ /* 0x002ee80000300800 */
[----:B---3--:R0:W-:Y:S04]  /*5ede0*/  STL [R1+0x76c4], R24 ;  /* 0x0076c41801007387 */ /* 0x0081e80000100800 */
[----:B0-----:R-:W3:Y:S04]  /*5edf0*/  LDL.LU R24, [R1+0x3c4] ;  /* 0x0003c40001187983 */ /* 0x001ee80000300800 */
[----:B---3--:R0:W-:Y:S04]  /*5ee00*/  STL [R1+0x76c8], R24 ;  /* 0x0076c81801007387 */ /* 0x0081e80000100800 */
[----:B0-----:R-:W3:Y:S01]  /*5ee10*/  LDL.LU R24, [R1+0x3e0] ;  /* 0x0003e00001187983 */ /* 0x001ee20000300800 */
[----:B------:R-:W-:Y:S02]  /*5ee20*/  STS.U16 [R0+0x2c00], R28 ;  /* 0x002c001c00007388 */ /* 0x000fe40000000400 */
[----:B--2---:R-:W-:Y:S02]  /*5ee30*/  STS.U16 [R0+0x3400], R6 ;  /* 0x0034000600007388 */ /* 0x004fe40000000400 */
        /* <DEDUP_REMOVED lines=24> */
[----:B------:R-:W4:Y:S01]  /*5efc0*/  LDL.LU R11, [R1+0x370] ;  /* 0x00037000010b7983 */ /* 0x000f220000300800 */
[----:B------:R0:W-:Y:S01]  /*5efd0*/  STS.U16 [R0+0xe400], R26 ;  /* 0x00e4001a00007388 */ /* 0x0001e20000000400 */
[----:B------:R-:W3:Y:S03]  /*5efe0*/  LDL.LU R10, [R1+0x354] ;  /* 0x00035400010a7983 */ /* 0x000ee60000300800 */
        /* <DEDUP_REMOVED lines=63> */
[----:B--2---:R0:W-:Y:S04]  /*5f3e0*/  STS.U16 [R0+0x1e400], R26 ;  /* 0x01e4001a00007388 */ /* 0x0041e80000000400 */
        /* <DEDUP_REMOVED lines=23> */
[----:B---3--:R0:W-:Y:S01]  /*5f560*/  STS.U16 [R0+0x1ec00], R10 ;  /* 0x01ec000a00007388 */ /* 0x0081e20000000400 */
[----:B------:R1:W-:Y:S02]  /*5f570*/  STS.U16 [R0+0x1f400], R11 ;  /* 0x01f4000b00007388 */ /* 0x0003e40000000400 */
[----:B----4-:R3:W-:Y:S01]  /*5f580*/  STS.U16 [R0+0x1fc00], R12 ;  /* 0x01fc000c00007388 */ /* 0x0107e20000000400 */
[----:B0-----:R-:W4:Y:S01]  /*5f590*/  LDL.LU R10, [R1+0xe58] ;  /* 0x000e5800010a7983 */ /* 0x001f220000300800 */
[----:B-1----:R-:W2:Y:S02]  /*5f5a0*/  LDL.LU R11, [R1+0xe70] ;  /* 0x000e7000010b7983 */ /* 0x002ea40000300800 */
[----:B---3--:R-:W3:Y:S02]  /*5f5b0*/  LDL.LU R12, [R1+0xe88] ;  /* 0x000e8800010c7983 */ /* 0x008ee40000300800 */
[----:B------:R-:W-:-:S02]  /*5f5c0*/  IMAD.SHL.U32 R17, R24, 0x2, RZ ;  /* 0x0000000218117824 */ /* 0x000fc400078e00ff */
[----:B------:R-:W4:Y:S01]  /*5f5d0*/  LDL.LU R24, [R1+0x44c] ;  /* 0x00044c0001187983 */ /* 0x000f220000300800 */
[----:B------:R-:W4:Y:S02]  /*5f5e0*/  LDL.LU R0, [R1+0x430] ;  /* 0x0004300001007983 */ /* 0x000f240000300800 */
[----:B------:R-:W-:-:S05]  /*5f5f0*/  LOP3.LUT R17, R17, 0x50, RZ, 0x3c, !PT ;  /* 0x0000005011117812 */ /* 0x000fca00078e3cff */
[----:B---3--:R-:W-:Y:S01]  /*5f600*/  STS.U16 [R17+0x500], R12 ;  /* 0x0005000c11007388 */ /* 0x008fe20000000400 */
[----:B--2---:R-:W-:Y:S02]  /*5f610*/  STS.U16 [R17+0xd00], R11 ;  /* 0x000d000b11007388 */ /* 0x004fe40000000400 */
[----:B----4-:R-:W-:Y:S01]  /*5f620*/  STS.U16 [R17+0x1500], R10 ;  /* 0x0015000a11007388 */ /* 0x010fe20000000400 */
[----:B------:R-:W-:Y:S04]  /*5f630*/  STS.U16 [R17+0x1d00], R26 ;  /* 0x001d001a11007388 */ /* 0x000fe80000000400 */
        /* <DEDUP_REMOVED lines=17> */
[----:B------:R0:W-:Y:S02]  /*5f750*/  STS.U16 [R17+0xad00], R19 ;  /* 0x00ad001311007388 */ /* 0x0001e40000000400 */
[----:B------:R1:W-:Y:S02]  /*5f760*/  STS.U16 [R17+0xb500], R18 ;  /* 0x00b5001211007388 */ /* 0x0003e40000000400 */
[----:B------:R-:W-:Y:S01]  /*5f770*/  STS.U16 [R17+0xbd00], R21 ;  /* 0x00bd001511007388 */ /* 0x000fe20000000400 */
[----:B------:R-:W-:Y:S01]  /*5f780*/  STS.U16 [R17+0xc500], R13 ;  /* 0x00c5000d11007388 */ /* 0x000fe20000000400 */
[----:B------:R2:W-:Y:S03]  /*5f790*/  STS.U16 [R17+0xcd00], R22 ;  /* 0x00cd001611007388 */ /* 0x0005e60000000400 */
[----:B0-----:R-:W3:Y:S01]  /*5f7a0*/  LDL.LU R19, [R1+0x414] ;  /* 0x0004140001137983 */ /* 0x001ee20000300800 */
[----:B-1----:R-:W4:Y:S03]  /*5f7b0*/  LDL.LU R18, [R1+0x3f8] ;  /* 0x0003f80001127983 */ /* 0x002f260000300800 */
[----:B--2---:R-:W2:Y:S01]  /*5f7c0*/  LDL.LU R22, [R1+0x3dc] ;  /* 0x0003dc0001167983 */ /* 0x004ea20000300800 */
[----:B------:R-:W2:Y:S02]  /*5f7d0*/  LDL.LU R27, [R1+0x3c0] ;  /* 0x0003c000011b7983 */ /* 0x000ea40000300800 */
[----:B------:R-:W2:Y:S02]  /*5f7e0*/  LDL.LU R21, [R1+0x3a4] ;  /* 0x0003a40001157983 */ /* 0x000ea40000300800 */
[----:B------:R0:W-:Y:S01]  /*5f7f0*/  STS.U16 [R17+0xd500], R24 ;  /* 0x00d5001811007388 */ /* 0x0001e20000000400 */
[----:B------:R-:W2:Y:S04]  /*5f800*/  LDL.LU R13, [R1+0x388] ;  /* 0x00038800010d7983 */ /* 0x000ea80000300800 */
[----:B------:R1:W-:Y:S04]  /*5f810*/  STS.U16 [R17+0xdd00], R0 ;  /* 0x00dd000011007388 */ /* 0x0003e80000000400 */
[----:B0-----:R-:W2:Y:S01]  /*5f820*/  LDL.LU R24, [R1+0x36c] ;  /* 0x00036c0001187983 */ /* 0x001ea20000300800 */
[----:B-1----:R-:W2:Y:S02]  /*5f830*/  LDL.LU R0, [R1+0x350] ;  /* 0x0003500001007983 */ /* 0x002ea40000300800 */
        /* <DEDUP_REMOVED lines=19> */
[----:B------:R-:W2:Y:S03]  /*5f970*/  LDL.LU R23, [R1+0x64] ;  /* 0x0000640001177983 */ /* 0x000ea60000300800 */
[----:B---3--:R-:W-:Y:S01]  /*5f980*/  STS.U16 [R17+0xe500], R19 ;  /* 0x00e5001311007388 */ /* 0x008fe20000000400 */
[----:B----4-:R0:W-:Y:S03]  /*5f990*/  STS.U16 [R17+0xed00], R18 ;  /* 0x00ed001211007388 */ /* 0x0101e60000000400 */
[----:B--2---:R1:W-:Y:S01]  /*5f9a0*/  STS.U16 [R17+0xf500], R22 ;  /* 0x00f5001611007388 */ /* 0x0043e20000000400 */
[----:B------:R2:W-:Y:S02]  /*5f9b0*/  STS.U16 [R17+0xfd00], R27 ;  /* 0x00fd001b11007388 */ /* 0x0005e40000000400 */
[----:B------:R3:W-:Y:S01]  /*5f9c0*/  STS.U16 [R17+0x10500], R21 ;  /* 0x0105001511007388 */ /* 0x0007e20000000400 */
[----:B0-----:R-:W4:Y:S01]  /*5f9d0*/  LDL.LU R18, [R1+0x48] ;  /* 0x0000480001127983 */ /* 0x001f220000300800 */
[----:B------:R-:W4:Y:S03]  /*5f9e0*/  LDL.LU R19, [R1+0x2c] ;  /* 0x00002c0001137983 */ /* 0x000f260000300800 */
[----:B-1----:R-:W4:Y:S04]  /*5f9f0*/  LDL.LU R22, [R1+0xc] ;  /* 0x00000c0001167983 */ /* 0x002f280000300800 */
[----:B------:R0:W-:Y:S04]  /*5fa00*/  STS.U16 [R17+0x10d00], R13 ;  /* 0x010d000d11007388 */ /* 0x0001e80000000400 */
[----:B--2---:R-:W2:Y:S01]  /*5fa10*/  LDL.LU R27, [R1+0x76ac] ;  /* 0x0076ac00011b7983 */ /* 0x004ea20000300800 */
[----:B---3--:R-:W3:Y:S02]  /*5fa20*/  LDL.LU R21, [R1+0x76a8] ;  /* 0x0076a80001157983 */ /* 0x008ee40000300800 */
[----:B------:R1:W-:Y:S02]  /*5fa30*/  STS.U16 [R17+0x11500], R24 ;  /* 0x0115001811007388 */ /* 0x0003e40000000400 */
[----:B------:R1:W-:Y:S01]  /*5fa40*/  STS.U16 [R17+0x11d00], R0 ;  /* 0x011d000011007388 */ /* 0x0003e20000000400 */
[----:B------:R1:W-:Y:S04]  /*5fa50*/  STS.U16 [R17+0x12500], R12 ;  /* 0x0125000c11007388 */ /* 0x0003e80000000400 */
[----:B0-----:R-:W2:Y:S01]  /*5fa60*/  LDL.LU R13, [R1+0x76a4] ;  /* 0x0076a400010d7983 */ /* 0x001ea20000300800 */
[----:B-1----:R-:W2:Y:S03]  /*5fa70*/  LDL.LU R24, [R1+0x76a0] ;  /* 0x0076a00001187983 */ /* 0x002ea60000300800 */
[----:B------:R-:W2:Y:S01]  /*5fa80*/  LDL.LU R0, [R1+0x769c] ;  /* 0x00769c0001007983 */ /* 0x000ea20000300800 */
[----:B------:R-:W2:Y:S02]  /*5fa90*/  LDL.LU R12, [R1+0x7d8] ;  /* 0x0007d800010c7983 */ /* 0x000ea40000300800 */
        /* <DEDUP_REMOVED lines=17> */
[----:B--2---:R0:W-:Y:S04]  /*5fbb0*/  STL [R1+0x7694], R12 ;  /* 0x0076940c01007387 */ /* 0x0041e80000100800 */
[----:B0-----:R-:W2:Y:S04]  /*5fbc0*/  LDL.LU R12, [R1+0xe84] ;  /* 0x000e8400010c7983 */ /* 0x001ea80000300800 */
[----:B------:R0:W-:Y:S04]  /*5fbd0*/  STS.U16 [R17+0x1b500], R0 ;  /* 0x01b5000011007388 */ /* 0x0001e80000000400 */
[----:B0-----:R-:W0:Y:S01]  /*5fbe0*/  S2R R0, SR_TID.X ;  /* 0x0000000000007919 */ /* 0x001e220000002100 */
[----:B------:R-:W-:Y:S02]  /*5fbf0*/  STS.U16 [R17+0x1bd00], R25 ;  /* 0x01bd001911007388 */ /* 0x000fe40000000400 */
[----:B------:R-:W-:Y:S02]  /*5fc00*/  STS.U16 [R17+0x1c500], R23 ;  /* 0x01c5001711007388 */ /* 0x000fe40000000400 */
[----:B----4-:R0:W-:Y:S01]  /*5fc10*/  STS.U16 [R17+0x1cd00], R18 ;  /* 0x01cd001211007388 */ /* 0x0101e20000000400 */
[----:B------:R-:W-:Y:S01]  /*5fc20*/  STS.U16 [R17+0x1d500], R19 ;  /* 0x01d5001311007388 */ /* 0x000fe20000000400 */
[----:B------:R-:W-:Y:S01]  /*5fc30*/  STS.U16 [R17+0x1dd00], R22 ;  /* 0x01dd001611007388 */ /* 0x000fe20000000400 */
[C---:B0-----:R-:W-:Y:S01]  /*5fc40*/  LOP3.LUT R18, R0.reuse, 0x7f, RZ, 0xc0, !PT ;  /* 0x0000007f00127812 */ /* 0x041fe200078ec0ff */
[----:B------:R-:W-:Y:S01]  /*5fc50*/  LOP3.LUT R0, R0, 0x7f, RZ, 0xc0, !PT ;  /* 0x0000007f00007812 */ /* 0x000fe200078ec0ff */
        /* <DEDUP_REMOVED lines=25> */
[----:B------:R0:W-:Y:S01]  /*5fdf0*/  STS.U16 [R12+0x1e500], R24 ;  /* 0x01e500180c007388 */ /* 0x0001e20000000400 */
[----:B------:R-:W-:-:S02]  /*5fe00*/  IMAD.SHL.U32 R0, R18, 0x2, RZ ;  /* 0x0000000212007824 */ /* 0x000fc400078e00ff */
[----:B------:R-:W-:Y:S02]  /*5fe10*/  STS.U16 [R12+0x1ed00], R13 ;  /* 0x01ed000d0c007388 */ /* 0x000fe40000000400 */
[----:B---3--:R-:W-:Y:S01]  /*5fe20*/  STS.U16 [R12+0x1f500], R21 ;  /* 0x01f500150c007388 */ /* 0x008fe20000000400 */
[----:B------:R-:W-:Y:S04]  /*5fe30*/  STS.U16 [R12+0x1fd00], R27 ;  /* 0x01fd001b0c007388 */ /* 0x000fe80000000400 */
[----:B0-----:R-:W3:Y:S01]  /*5fe40*/  LDL.LU R24, [R1+0x7f0] ;  /* 0x0007f00001187983 */ /* 0x001ee20000300800 */
[----:B------:R0:W-:Y:S03]  /*5fe50*/  STL [R1+0x7684], R18 ;  /* 0x0076841201007387 */ /* 0x0001e60000100800 */
[----:B0-----:R-:W2:Y:S01]  /*5fe60*/  LDL.LU R18, [R1+0x808] ;  /* 0x0008080001127983 */ /* 0x001ea20000300800 */
        /* <DEDUP_REMOVED lines=19> */
[----:B----4-:R-:W-:Y:S01]  /*5ffa0*/  STS.U16 [R0+0x4600], R10 ;  /* 0x0046000a00007388 */ /* 0x010fe20000000400 */
        /* <DEDUP_REMOVED lines=107> */
[----:B---3--:R0:W-:Y:S01]  /*60660*/  STS.U16 [R0+0x1ee00], R17 ;  /* 0x01ee001100007388 */ /* 0x0081e20000000400 */
[----:B------:R1:W-:Y:S02]  /*60670*/  STS.U16 [R0+0x1f600], R23 ;  /* 0x01f6001700007388 */ /* 0x0003e40000000400 */
[----:B----4-:R3:W-:Y:S01]  /*60680*/  STS.U16 [R0+0x1fe00], R29 ;  /* 0x01fe001d00007388 */ /* 0x0107e20000000400 */
[----:B0-----:R-:W4:Y:S01]  /*60690*/  LDL.LU R17, [R1+0xe50] ;  /* 0x000e500001117983 */ /* 0x001f220000300800 */
[----:B-1----:R-:W2:Y:S02]  /*606a0*/  LDL.LU R23, [R1+0xe68] ;  /* 0x000e680001177983 */ /* 0x002ea40000300800 */
[----:B---3--:R-:W3:Y:S02]  /*606b0*/  LDL.LU R29, [R1+0xe80] ;  /* 0x000e8000011d7983 */ /* 0x008ee40000300800 */
[----:B------:R-:W2:Y:S01]  /*606c0*/  LDL.LU R16, [R1+0x4d0] ;  /* 0x0004d00001107983 */ /* 0x000ea20000300800 */
[----:B------:R-:W4:Y:S01]  /*606d0*/  LDL.LU R3, [R1+0x4b4] ;  /* 0x0004b40001037983 */ /* 0x000f220000300800 */
[----:B------:R-:W4:Y:S02]  /*606e0*/  LDL.LU R4, [R1+0x498] ;  /* 0x0004980001047983 */ /* 0x000f240000300800 */
[----:B------:R-:W4:Y:S02]  /*606f0*/  LDL.LU R25, [R1+0x47c] ;  /* 0x00047c0001197983 */ /* 0x000f240000300800 */
[----:B------:R-:W-:Y:S01]  /*60700*/  IMAD.SHL.U32 R2, R18, 0x2, RZ ;  /* 0x0000000212027824 */ /* 0x000fe200078e00ff */
[----:B------:R-:W4:Y:S01]  /*60710*/  LDL.LU R19, [R1+0x460] ;  /* 0x0004600001137983 */ /* 0x000f220000300800 */
[----:B------:R-:W4:Y:S02]  /*60720*/  LDL.LU R18, [R1+0x444] ;  /* 0x0004440001127983 */ /* 0x000f240000300800 */
[----:B------:R-:W4:Y:S01]  /*60730*/  LDL.LU R0, [R1+0x428] ;  /* 0x0004280001007983 */ /* 0x000f220000300800 */
        /* <DEDUP_REMOVED lines=20> */
[----:B------:R1:W-:Y:S01]  /*60880*/  STS.U16 [R2+0x9f00], R14 ;  /* 0x009f000e02007388 */ /* 0x0003e20000000400 */
[----:B------:R2:W-:Y:S01]  /*60890*/  STS.U16 [R2+0xa700], R15 ;  /* 0x00a7000f02007388 */ /* 0x0005e20000000400 */
[----:B------:R-:W-:Y:S02]  /*608a0*/  STS.U16 [R2+0xaf00], R16 ;  /* 0x00af001002007388 */ /* 0x000fe40000000400 */
[----:B------:R-:W-:Y:S02]  /*608b0*/  STS.U16 [R2+0xb700], R3 ;  /* 0x00b7000302007388 */ /* 0x000fe40000000400 */
[----:B------:R-:W-:Y:S01]  /*608c0*/  STS.U16 [R2+0xbf00], R4 ;  /* 0x00bf000402007388 */ /* 0x000fe20000000400 */
[----:B------:R3:W-:Y:S01]  /*608d0*/  STS.U16 [R2+0xc700], R25 ;  /* 0x00c7001902007388 */ /* 0x0007e20000000400 */
[----:B------:R3:W-:Y:S03]  /*608e0*/  STS.U16 [R2+0xcf00], R19 ;  /* 0x00cf001302007388 */ /* 0x0007e60000000400 */
[----:B0-----:R-:W4:Y:S01]  /*608f0*/  LDL.LU R20, [R1+0x40c] ;  /* 0x00040c0001147983 */ /* 0x001f220000300800 */
[----:B-1----:R-:W4:Y:S02]  /*60900*/  LDL.LU R14, [R1+0x3f0] ;  /* 0x0003f000010e7983 */ /* 0x002f240000300800 */
[----:B--2---:R-:W2:Y:S02]  /*60910*/  LDL.LU R15, [R1+0x3d4] ;  /* 0x0003d400010f7983 */ /* 0x004ea40000300800 */
[----:B------:R0:W-:Y:S01]  /*60920*/  STS.U16 [R2+0xd700], R18 ;  /* 0x00d7001202007388 */ /* 0x0001e20000000400 */
[----:B------:R1:W-:Y:S04]  /*60930*/  STS.U16 [R2+0xdf00], R0 ;  /* 0x00df000002007388 */ /* 0x0003e80000000400 */
[----:B---3--:R-:W3:Y:S01]  /*60940*/  LDL.LU R25, [R1+0x3b8] ;  /* 0x0003b80001197983 */ /* 0x008ee20000300800 */
[----:B------:R-:W3:Y:S03]  /*60950*/  LDL.LU R19, [R1+0x39c] ;  /* 0x00039c0001137983 */ /* 0x000ee60000300800 */
[----:B0-----:R-:W3:Y:S01]  /*60960*/  LDL.LU R18, [R1+0x380] ;  /* 0x0003800001127983 */ /* 0x001ee20000300800 */
[----:B-1----:R-:W3:Y:S02]  /*60970*/  LDL.LU R0, [R1+0x364] ;  /* 0x0003640001007983 */ /* 0x002ee40000300800 */
        /* <DEDUP_REMOVED lines=20> */
[----:B------:R-:W3:Y:S01]  /*60ac0*/  LDL.LU R4, [R1+0x5c] ;  /* 0x00005c0001047983 */ /* 0x000ee20000300800 */
[----:B----4-:R0:W-:Y:S01]  /*60ad0*/  STS.U16 [R2+0xe700], R20 ;  /* 0x00e7001402007388 */ /* 0x0101e20000000400 */
[----:B------:R1:W-:Y:S02]  /*60ae0*/  STS.U16 [R2+0xef00], R14 ;  /* 0x00ef000e02007388 */ /* 0x0003e40000000400 */
[----:B--2---:R2:W-:Y:S01]  /*60af0*/  STS.U16 [R2+0xf700], R15 ;  /* 0x00f7000f02007388 */ /* 0x0045e20000000400 */
[----:B---3--:R4:W-:Y:S01]  /*60b00*/  STS.U16 [R2+0xff00], R25 ;  /* 0x00ff001902007388 */ /* 0x0089e20000000400 */
[----:B------:R4:W-:Y:S03]  /*60b10*/  STS.U16 [R2+0x10700], R19 ;  /* 0x0107001302007388 */ /* 0x0009e60000000400 */
[----:B0-----:R-:W3:Y:S01]  /*60b20*/  LDL.LU R20, [R1+0x3c] ;  /* 0x00003c0001147983 */ /* 0x001ee20000300800 */
[----:B-1----:R-:W3:Y:S02]  /*60b30*/  LDL.LU R14, [R1+0x14] ;  /* 0x00001400010e7983 */ /* 0x002ee40000300800 */
[----:B--2---:R-:W2:Y:S01]  /*60b40*/  LDL.LU R15, [R1+0x4] ;  /* 0x00000400010f7983 */ /* 0x004ea20000300800 */
[----:B------:R0:W-:Y:S04]  /*60b50*/  STS.U16 [R2+0x10f00], R18 ;  /* 0x010f001202007388 */ /* 0x0001e80000000400 */
[----:B----4-:R-:W4:Y:S01]  /*60b60*/  LDL.LU R25, [R1+0x7670] ;  /* 0x0076700001197983 */ /* 0x010f220000300800 */
[----:B------:R-:W2:Y:S02]  /*60b70*/  LDL.LU R19, [R1+0x766c] ;  /* 0x00766c0001137983 */ /* 0x000ea40000300800 */
[----:B------:R1:W-:Y:S01]  /*60b80*/  STS.U16 [R2+0x11700], R0 ;  /* 0x0117000002007388 */ /* 0x0003e20000000400 */
[----:B0-----:R-:W2:Y:S04]  /*60b90*/  LDL.LU R18, [R1+0x7668] ;  /* 0x0076680001127983 */ /* 0x001ea80000300800 */
[----:B-1----:R-:W2:Y:S01]  /*60ba0*/  LDL.LU R0, [R1+0x7664] ;  /* 0x0076640001007983 */ /* 0x002ea20000300800 */
        /* <DEDUP_REMOVED lines=17> */
[----:B0-----:R-:W4:Y:S04]  /*60cc0*/  LDL R3, [R1+0xbd0] ;  /* 0x000bd00001037983 */ /* 0x001f280000100800 */
[----:B--2---:R0:W-:Y:S04]  /*60cd0*/  STS.U16 [R2+0x1a700], R0 ;  /* 0x01a7000002007388 */ /* 0x0041e80000000400 */
[----:B0-----:R-:W2:Y:S01]  /*60ce0*/  LDL.LU R0, [R1+0x7660] ;  /* 0x0076600001007983 */ /* 0x001ea20000300800 */
[----:B------:R-:W2:Y:S02]  /*60cf0*/  LDL R16, [R1+0xbd8] ;  /* 0x000bd80001107983 */ /* 0x000ea40000100800 */
[----:B------:R-:W-:Y:S02]  /*60d00*/  STS.U16 [R2+0x1af00], R28 ;  /* 0x01af001c02007388 */ /* 0x000fe40000000400 */
[----:B------:R-:W-:Y:S01]  /*60d10*/  STS.U16 [R2+0x1b700], R6 ;  /* 0x01b7000602007388 */ /* 0x000fe20000000400 */
[----:B------:R-:W-:Y:S01]  /*60d20*/  STS.U16 [R2+0x1bf00], R5 ;  /* 0x01bf000502007388 */ /* 0x000fe20000000400 */
[----:B------:R-:W-:Y:S02]  /*60d30*/  STS.U16 [R2+0x1c700], R4 ;  /* 0x01c7000402007388 */ /* 0x000fe40000000400 */
[----:B---3--:R-:W-:Y:S02]  /*60d40*/  STS.U16 [R2+0x1cf00], R20 ;  /* 0x01cf001402007388 */ /* 0x008fe40000000400 */
[----:B------:R-:W-:Y:S01]  /*60d50*/  STS.U16 [R2+0x1d700], R14 ;  /* 0x01d7000e02007388 */ /* 0x000fe20000000400 */
[----:B------:R-:W-:Y:S01]  /*60d60*/  STS.U16 [R2+0x1df00], R15 ;  /* 0x01df000f02007388 */ /* 0x000fe20000000400 */
[----:B------:R-:W-:Y:S02]  /*60d70*/  STS.U16 [R2+0x1e700], R18 ;  /* 0x01e7001202007388 */ /* 0x000fe40000000400 */
[----:B------:R-:W-:Y:S02]  /*60d80*/  STS.U16 [R2+0x1ef00], R19 ;  /* 0x01ef001302007388 */ /* 0x000fe40000000400 */
[----:B----4-:R-:W-:Y:S01]  /*60d90*/  STS.U16 [R2+0x1f700], R25 ;  /* 0x01f7001902007388 */ /* 0x010fe20000000400 */
[----:B--2---:R0:W-:Y:S01]  /*60da0*/  STS.U16 [R2+0x1ff00], R0 ;  /* 0x01ff000002007388 */ /* 0x0041e20000000400 */
[----:B------:R-:W-:Y:S06]  /*60db0*/  BAR.SYNC.DEFER_BLOCKING 0x0 ;  /* 0x0000000000007b1d */ /* 0x000fec0000010000 */
[----:B0-----:R-:W2:Y:S04]  /*60dc0*/  LDL R0, [R1+0x22c0] ;  /* 0x0022c00001007983 */ /* 0x001ea80000100800 */
[----:B------:R-:W0:Y:S04]  /*60dd0*/  LDSM.16.M88.4 R4, [R16] ;  /* 0x000000001004783b */ /* 0x000e280000000200 */
[----:B------:R-:W1:Y:S04]  /*60de0*/  LDSM.16.M88.4 R8, [R16+0x2000] ;  /* 0x002000001008783b */ /* 0x000e680000000200 */
[----:B------:R-:W3:Y:S04]  /*60df0*/  LDSM.16.M88.4 R12, [R16+0x6000] ;  /* 0x00600000100c783b */ /* 0x000ee80000000200 */
[----:B------:R-:W-:Y:S04]  /*60e00*/  LDSM.16.M88.4 R20, [R16+0xe000] ;  /* 0x00e000001014783b */ /* 0x000fe80000000200 */
[----:B------:R-:W-:Y:S01]  /*60e10*/  LDSM.16.MT88.4 R24, [R3+0x20000] ;  /* 0x020000000318783b */ /* 0x000fe20000004200 */
[----:B0-----:R-:W-:-:S03]  /*60e20*/  IMAD.MOV.U32 R2, RZ, RZ, R4 ;  /* 0x000000ffff027224 */ /* 0x001fc600078e0004 */
[----:B--2---:R0:W-:Y:S01]  /*60e30*/  STL [R1+0x7610], R0 ;  /* 0x0076100001007387 */ /* 0x0041e20000100800 */
[----:B------:R2:W-:Y:S02]  /*60e40*/  STL.64 [R1+0x20], R4 ;  /* 0x0000200401007387 */ /* 0x0005e40000100a00 */
[----:B------:R-:W-:Y:S02]  /*60e50*/  STL.64 [R1+0x28], R6 ;  /* 0x0000280601007387 */ /* 0x000fe40000100a00 */
[----:B-1----:R-:W-:Y:S01]  /*60e60*/  STL.64 [R1+0x10], R8 ;  /* 0x0000100801007387 */ /* 0x002fe20000100a00 */
[----:B------:R-:W-:Y:S01]  /*60e70*/  STL.64 [R1+0x18], R10 ;  /* 0x0000180a01007387 */ /* 0x000fe20000100a00 */
[----:B0-----:R-:W-:Y:S02]  /*60e80*/  IMAD.MOV.U32 R0, RZ, RZ, R5 ;  /* 0x000000ffff007224 */ /* 0x001fe400078e0005 */
[----:B--2---:R-:W-:Y:S02]  /*60e90*/  IMAD.MOV.U32 R5, RZ, RZ, R8 ;  /* 0x000000ffff057224 */ /* 0x004fe400078e0008 */
[----:B------:R-:W-:-:S02]  /*60ea0*/  IMAD.MOV.U32 R4, RZ, RZ, R9 ;  /* 0x000000ffff047224 */ /* 0x000fc400078e0009 */
[----:B------:R-:W0:Y:S04]  /*60eb0*/  LDSM.16.M88.4 R8, [R16+0x4000] ;  /* 0x004000001008783b */ /* 0x000e280000000200 */
[----:B---3--:R-:W-:Y:S04]  /*60ec0*/  STL.64 [R1+0x7628], R14 ;  /* 0x0076280e01007387 */ /* 0x008fe80000100a00 */
[----:B0-----:R-:W-:Y:S01]  /*60ed0*/  STL.64 [R1], R8 ;  /* 0x0000000801007387 */ /* 0x001fe20000100a00 */
[----:B------:R-:W-:Y:S02]  /*60ee0*/  STL.64 [R1+0x8], R10 ;  /* 0x0000080a01007387 */ /* 0x000fe40000100a00 */
[----:B------:R0:W-:Y:S02]  /*60ef0*/  STL.64 [R1+0x7620], R12 ;  /* 0x0076200c01007387 */ /* 0x0001e40000100a00 */
[----:B------:R-:W1:Y:S01]  /*60f00*/  LDSM.16.M88.4 R8, [R16+0x8000] ;  /* 0x008000001008783b */ /* 0x000e620000000200 */
[----:B0-----:R-:W2:Y:S04]  /*60f10*/  LDL.64 R12, [R1] ;  /* 0x00000000010c7983 */ /* 0x001ea80000100a00 */
[----:B--2---:R0:W-:Y:S02]  /*60f20*/  STL.64 [R1+0x7630], R12 ;  /* 0x0076300c01007387 */ /* 0x0041e40000100a00 */
[----:B0-----:R-:W-:-:S02]  /*60f30*/  IMAD.MOV.U32 R12, RZ, RZ, R5 ;  /* 0x000000ffff0c7224 */ /* 0x001fc400078e0005 */
[----:B------:R-:W-:Y:S02]  /*60f40*/  IMAD.MOV.U32 R13, RZ, RZ, R4 ;  /* 0x000000ffff0d7224 */ /* 0x000fe400078e0004 */
[----:B------:R-:W0:Y:S04]  /*60f50*/  LDSM.16.M88.4 R4, [R16+0xa000] ;  /* 0x00a000001004783b */ /* 0x000e280000000200 */
[----:B------:R2:W-:Y:S01]  /*60f60*/  STL.64 [R1+0x7648], R12 ;  /* 0x0076480c01007387 */ /* 0x0005e20000100a00 */
[----:B-1----:R-:W-:Y:S03]  /*60f70*/  STL [R1+0x761c], R11 ;  /* 0x00761c0b01007387 */ /* 0x002fe60000100800 */
[----:B0-----:R-:W-:Y:S01]  /*60f80*/  STL [R1+0x7618], R4 ;  /* 0x0076180401007387 */ /* 0x001fe20000100800 */
[----:B------:R-:W-:Y:S02]  /*60f90*/  STL [R1+0x7614], R5 ;  /* 0x0076140501007387 */ /* 0x000fe40000100800 */
[----:B------:R-:W-:Y:S02]  /*60fa0*/  STL [R1+0x6e44], R6 ;  /* 0x006e440601007387 */ /* 0x000fe40000100800 */
[----:B------:R-:W-:Y:S02]  /*60fb0*/  STL [R1+0x6e40], R7 ;  /* 0x006e400701007387 */ /* 0x000fe40000100800 */
[----:B------:R-:W0:Y:S01]  /*60fc0*/  LDSM.16.M88.4 R4, [R16+0xc000] ;  /* 0x00c000001004783b */ /* 0x000e220000000200 */
[----:B--2---:R-:W-:-:S02]  /*60fd0*/  IMAD.MOV.U32 R13, RZ, RZ, R0 ;  /* 0x000000ffff0d7224 */ /* 0x004fc400078e0000 */
[----:B------:R-:W-:Y:S01]  /*60fe0*/  IMAD.MOV.U32 R0, RZ, RZ, R21 ;  /* 0x000000ffff007224 */ /* 0x000fe200078e0015 */
[----:B0-----:R0:W-:Y:S01]  /*60ff0*/  STL.64 [R1+0x30], R4 ;  /* 0x0000300401007387 */ /* 0x0011e20000100a00 */
[----:B------:R-:W-:Y:S02]  /*61000*/  STL.64 [R1+0x38], R6 ;  /* 0x0000380601007387 */ /* 0x000fe40000100a00 */
[----:B------:R-:W-:Y:S02]  /*61010*/  STL.64 [R1+0xc0], R20 ;  /* 0x0000c01401007387 */ /* 0x000fe40000100a00 */
[----:B------:R-:W-:Y:S02]  /*61020*/  STL.64 [R1+0xc8], R22 ;  /* 0x0000c81601007387 */ /* 0x000fe40000100a00 */
[----:B0-----:R-:W-:Y:S02]  /*61030*/  IMAD.MOV.U32 R5, RZ, RZ, R20 ;  /* 0x000000ffff057224 */ /* 0x001fe400078e0014 */
[----:B------:R-:W0:Y:S04]  /*61040*/  LDSM.16.M88.4 R20, [R16+0x10000] ;  /* 0x010000001014783b */ /* 0x000e280000000200 */
[----:B0-----:R-:W-:Y:S01]  /*61050*/  STL.64 [R1+0xb0], R20 ;  /* 0x0000b01401007387 */ /* 0x001fe20000100a00 */
[----:B------:R-:W-:-:S02]  /*61060*/  IMAD.MOV.U32 R11, RZ, RZ, R20 ;  /* 0x000000ffff0b7224 */ /* 0x000fc400078e0014 */
[----:B------:R-:W-:Y:S02]  /*61070*/  STL.64 [R1+0xb8], R22 ;  /* 0x0000b81601007387 */ /* 0x000fe40000100a00 */
[----:B------:R-:W-:Y:S02]  /*61080*/  IMAD.MOV.U32 R4, RZ, RZ, R21 ;  /* 0x000000ffff047224 */ /* 0x000fe400078e0015 */
[----:B------:R-:W0:Y:S04]  /*61090*/  LDSM.16.M88.4 R20, [R16+0x12000] ;  /* 0x012000001014783b */ /* 0x000e280000000200 */
[----:B------:R-:W-:Y:S01]  /*610a0*/  STL.64 [R1+0x7640], R10 ;  /* 0x0076400a01007387 */ /* 0x000fe20000100a00 */
[----:B------:R-:W-:Y:S02]  /*610b0*/  STL.64 [R1+0x7638], R8 ;  /* 0x0076380801007387 */ /* 0x000fe40000100a00 */
[----:B------:R-:W-:Y:S01]  /*610c0*/  LDSM.16.M88.4 R8, [R16+0x16000] ;  /* 0x016000001008783b */ /* 0x000fe20000000200 */
[----:B0-----:R-:W-:Y:S03]  /*610d0*/  STL.64 [R1+0xa0], R20 ;  /* 0x0000a01401007387 */ /* 0x001fe60000100a00 */
[----:B------:R-:W-:-:S02]  /*610e0*/  IMAD.MOV.U32 R7, RZ, RZ, R20 ;  /* 0x000000ffff077224 */ /* 0x000fc400078e0014 */
[----:B------:R-:W-:Y:S02]  /*610f0*/  STL.64 [R1+0xa8], R22 ;  /* 0x0000a81601007387 */ /* 0x000fe40000100a00 */
[----:B------:R-:W-:Y:S02]  /*61100*/  IMAD.MOV.U32 R6, RZ, RZ, R21 ;  /* 0x000000ffff067224 */ /* 0x000fe400078e0015 */
[----:B------:R-:W0:Y:S04]  /*61110*/  LDSM.16.M88.4 R20, [R16+0x14000] ;  /* 0x014000001014783b */ /* 0x000e280000000200 */
[----:B------:R-:W-:Y:S01]  /*61120*/  STL.64 [R1+0x7658], R6 ;  /* 0x0076580601007387 */ /* 0x000fe20000100a00 */
[----:B------:R1:W-:Y:S03]  /*61130*/  STL.64 [R1+0x7650], R4 ;  /* 0x0076500401007387 */ /* 0x0003e60000100a00 */
[----:B-1----:R-:W2:Y:S04]  /*61140*/  LDL.LU.64 R4, [R1+0xe30] ;  /* 0x000e300001047983 */ /* 0x002ea80000300a00 */
[----:B0-----:R-:W-:Y:S01]  /*61150*/  STL.64 [R1+0x90], R20 ;  /* 0x0000901401007387 */ /* 0x001fe20000100a00 */
[----:B------:R-:W-:Y:S02]  /*61160*/  STL.64 [R1+0x98], R22 ;  /* 0x0000981601007387 */ /* 0x000fe40000100a00 */
[----:B------:R-:W2:Y:S02]  /*61170*/  LDL.LU.64 R6, [R1+0xe38] ;  /* 0x000e380001067983 */ /* 0x000ea40000300a00 */
[----:B------:R-:W0:Y:S01]  /*61180*/  LDSM.16.M88.4 R20, [R16+0x18000] ;  /* 0x018000001014783b */ /* 0x000e220000000200 */
[----:B------:R1:W-:Y:S03]  /*61190*/  STL.64 [R1+0x80], R8 ;  /* 0x0000800801007387 */ /* 0x0003e60000100a00 */
[----:B------:R3:W-:Y:S02]  /*611a0*/  STL.64 [R1+0x88], R10 ;  /* 0x0000880a01007387 */ /* 0x0007e40000100a00 */
[----:B------:R-:W-:Y:S01]  /*611b0*/  IMAD.MOV.U32 R12, RZ, RZ, R2 ;  /* 0x000000ffff0c7224 */ /* 0x000fe200078e0002 */
[----:B-1----:R-:W4:Y:S01]  /*611c0*/  LDL.LU.64 R8, [R1+0xe20] ;  /* 0x000e200001087983 */ /* 0x002f220000300a00 */
[----:B---3--:R-:W4:Y:S03]  /*611d0*/  LDL.LU.64 R10, [R1+0xe28] ;  /* 0x000e2800010a7983 */ /* 0x008f260000300a00 */
[----:B0-----:R-:W-:Y:S01]  /*611e0*/  STL.64 [R1+0x70], R20 ;  /* 0x0000701401007387 */ /* 0x001fe20000100a00 */
[----:B------:R-:W-:-:S02]  /*611f0*/  IMAD.MOV.U32 R29, RZ, RZ, R20 ;  /* 0x000000ffff1d7224 */ /* 0x000fc400078e0014 */
[----:B------:R-:W-:Y:S02]  /*61200*/  STL.64 [R1+0x78], R22 ;  /* 0x0000781601007387 */ /* 0x000fe40000100a00 */
[----:B------:R-:W-:Y:S02]  /*61210*/  IMAD.MOV.U32 R2, RZ, RZ, R21 ;  /* 0x000000ffff027224 */ /* 0x000fe400078e0015 */
[----:B------:R-:W0:Y:S04]  /*61220*/  LDSM.16.M88.4 R20, [R16+0x1a000] ;  /* 0x01a000001014783b */ /* 0x000e280000000200 */
[----:B------:R-:W-:Y:S01]  /*61230*/  STL [R1+0x75bc], R2 ;  /* 0x0075bc0201007387 */ /* 0x000fe20000100800 */
[----:B------:R-:W-:Y:S03]  /*61240*/  STL [R1+0x75b8], R29 ;  /* 0x0075b81d01007387 */ /* 0x000fe60000100800 */
[----:B0-----:R-:W-:Y:S01]  /*61250*/  STL.64 [R1+0x60], R20 ;  /* 0x0000601401007387 */ /* 0x001fe20000100a00 */
[----:B------:R-:W-:Y:S02]  /*61260*/  STL.64 [R1+0x68], R22 ;  /* 0x0000681601007387 */ /* 0x000fe40000100a00 */
[----:B------:R-:W0:Y:S02]  /*61270*/  LDSM.16.M88.4 R20, [R16+0x1c000] ;  /* 0x01c000001014783b */ /* 0x000e240000000200 */
[----:B------:R-:W1:Y:S04]  /*61280*/  LDSM.16.M88.4 R16, [R16+0x1e000] ;  /* 0x01e000001010783b */ /* 0x000e680000000200 */
[----:B0-----:R0:W-:Y:S01]  /*61290*/  STL.64 [R1+0x50], R20 ;  /* 0x0000501401007387 */ /* 0x0011e20000100a00 */
[----:B------:R3:W-:Y:S02]  /*612a0*/  STL.64 [R1+0x58], R22 ;  /* 0x0000581601007387 */ /* 0x0007e40000100a00 */
[----:B-1----:R-:W-:Y:S02]  /*612b0*/  STL.64 [R1+0x40], R16 ;  /* 0x0000401001007387 */ /* 0x002fe40000100a00 */
[----:B------:R-:W-:Y:S01]  /*612c0*/  IMAD.MOV.U32 R2, RZ, RZ, R16 ;  /* 0x000000ffff027224 */ /* 0x000fe200078e0010 */
[----:B------:R-:W-:Y:S01]  /*612d0*/  STL.64 [R1+0x48], R18 ;  /* 0x0000481201007387 */ /* 0x000fe20000100a00 */
[----:B------:R-:W-:-:S02]  /*612e0*/  IMAD.MOV.U32 R29, RZ, RZ, R17 ;  /* 0x000000ffff1d7224 */ /* 0x000fc400078e0011 */
[----:B------:R-:W1:Y:S01]  /*612f0*/  LDSM.16.MT88.4 R16, [R3+0x20080] ;  /* 0x020080000310783b */ /* 0x000e620000004200 */
[----:B0-----:R-:W4:Y:S03]  /*61300*/  LDL.LU.64 R20, [R1+0xc60] ;  /* 0x000c600001147983 */ /* 0x001f260000300a00 */
[----:B---3--:R-:W3:Y:S01]  /*61310*/  LDL.LU.64 R22, [R1+0xc68] ;  /* 0x000c680001167983 */ /* 0x008ee20000300a00 */
[----:B-1----:R-:W-:Y:S01]  /*61320*/  STL.64 [R1+0x7578], R18 ;  /* 0x0075781201007387 */ /* 0x002fe20000100a00 */
[----:B------:R0:W-:Y:S03]  /*61330*/  STL.64 [R1+0x7570], R16 ;  /* 0x0075701001007387 */ /* 0x0001e60000100a00 */
[----:B0-----:R-:W3:Y:S01]  /*61340*/  LDL.LU.64 R16, [R1+0xe10] ;  /* 0x000e100001107983 */ /* 0x001ee20000300a00 */
[----:B------:R-:W3:Y:S01]  /*61350*/  LDL.LU.64 R18, [R1+0xe18] ;  /* 0x000e180001127983 */ /* 0x000ee20000300a00 */
[C---:B--2---:R-:W-:Y:S02]  /*61360*/  HMMA.16816.F32 R12, R24.reuse, R12, R4 ;  /* 0x0000000c180c723c */ /* 0x044fe40000001804 */
[----:B------:R-:W2:Y:S01]  /*61370*/  LDL.LU.64 R6, [R1+0x7658] ;  /* 0x0076580001067983 */ /* 0x000ea20000300a00 */
[----:B------:R-:W2:Y:S11]  /*61380*/  LDL.LU.64 R4, [R1+0x7650] ;  /* 0x0076500001047983 */ /* 0x000eb60000300a00 */
[----:B------:R-:W-:Y:S09]  /*61390*/  @!UPT UIADD3 URZ, URZ, URZ, URZ ;  /* 0x0000003f3f3ff290 */ /* 0x000ff2000fffe03f */
[----:B------:R0:W-:Y:S01]  /*613a0*/  STL.64 [R1+0x4f0], R12 ;  /* 0x0004f00c01007387 */ /* 0x0001e20000100a00 */
[----:B------:R4:W-:Y:S03]  /*613b0*/  STL.64 [R1+0x4f8], R14 ;  /* 0x0004f80e01007387 */ /* 0x0009e60000100a00 */
[----:B0-----:R-:W4:Y:S02]  /*613c0*/  LDL.LU.64 R12, [R1+0x7648] ;  /* 0x00764800010c7983 */ /* 0x001f240000300a00 */
[C---:B----4-:R-:W-:Y:S02]  /*613d0*/  HMMA.16816.F32 R12, R24.reuse, R12, R8 ;  /* 0x0000000c180c723c */ /* 0x050fe40000001808 */
[----:B------:R-:W4:Y:S01]  /*613e0*/  LDL.LU.64 R10, [R1+0x7640] ;  /* 0x00764000010a7983 */ /* 0x000f220000300a00 */
[----:B------:R-:W2:Y:S11]  /*613f0*/  LDL.LU.64 R8, [R1+0x7638] ;  /* 0x0076380001087983 */ /* 0x000eb60000300a00 */
[----:B------:R-:W-:Y:S09]  /*61400*/  @!UPT UIADD3 URZ, URZ, URZ, URZ ;  /* 0x0000003f3f3ff290 */ /* 0x000ff2000fffe03f */
[----:B------:R0:W-:Y:S01]  /*61410*/  STL.64 [R1+0x4e0], R12 ;  /* 0x0004e00c01007387 */ /* 0x0001e20000100a00 */
[----:B------:R1:W-:Y:S03]  /*61420*/  STL.64 [R1+0x4e8], R14 ;  /* 0x0004e80e01007387 */ /* 0x0003e60000100a00 */
[----:B0-----:R-:W3:Y:S02]  /*61430*/  LDL.LU.64 R12, [R1+0x7630] ;  /* 0x00763000010c7983 */ /* 0x001ee40000300a00 */
[C---:B---3--:R-:W-:Y:S11]  /*61440*/  HMMA.16816.F32 R16, R24.reuse, R12, R16 ;  /* 0x0000000c1810723c */ /* 0x048ff60000001810 */
[----:B------:R-:W-:Y:S11]  /*61450*/  @!UPT UIADD3 URZ, URZ, URZ, URZ ;  /* 0x0000003f3f3ff290 */ /* 0x000ff6000fffe03f */
[----:B------:R-:W-:Y:S01]  /*61460*/  @!UPT UIADD3 URZ, URZ, URZ, URZ ;  /* 0x0000003f3f3ff290 */ /* 0x000fe2000fffe03f */
[----:B------:R0:W-:Y:S01]  /*61470*/  STL.64 [R1+0x4d0], R16 ;  /* 0x0004d01001007387 */ /* 0x0001e20000100a00 */
[----:B------:R-:W-:Y:S02]  /*61480*/  STL.64 [R1+0x4d8], R18 ;  /* 0x0004d81201007387 */ /* 0x000fe40000100a00 */
[----:B-1----:R-:W3:Y:S02]  /*61490*/  LDL.LU.64 R14, [R1+0x7628] ;  /* 0x00762800010e7983 */ /* 0x002ee40000300a00 */
[----:B0-----:R-:W-:Y:S02]  /*614a0*/  IMAD.MOV.U32 R17, RZ, RZ, R12 ;  /* 0x000000ffff117224 */ /* 0x001fe400078e000c */
[----:B------:R-:W-:Y:S02]  /*614b0*/  IMAD.MOV.U32 R16, RZ, RZ, R13 ;  /* 0x000000ffff107224 */ /* 0x000fe400078e000d */
[----:B------:R-:W2:Y:S03]  /*614c0*/  LDL.LU.64 R12, [R1+0x7620] ;  /* 0x00762000010c7983 */ /* 0x000ea60000300a00 */
[----:B------:R0:W-:Y:S02]  /*614d0*/  STL.64 [R1+0x75c0], R16 ;  /* 0x0075c01001007387 */ /* 0x0001e40000100a00 */
[----:B0-----:R-:W2:Y:S04]  /*614e0*/  LDL.64 R16, [R1+0x90] ;  /* 0x0000900001107983 */ /* 0x001ea80000100a00 */
[----:B--2---:R0:W-:Y:S04]  /*614f0*/  STL.64 [R1+0x75c8], R16 ;  /* 0x0075c81001007387 */ /* 0x0041e80000100a00 */
[----:B0-----:R-:W2:Y:S01]  /*61500*/  LDL.LU.64 R16, [R1+0xe00] ;  /* 0x000e000001107983 */ /* 0x001ea20000300a00 */
[----:B------:R-:W2:Y:S02]  /*61510*/  LDL.LU.64 R18, [R1+0xe08] ;  /* 0x000e080001127983 */ /* 0x000ea40000300a00 */
[C---:B--2---:R-:W-:Y:S11]  /*61520*/  HMMA.16816.F32 R16, R24.reuse, R12, R16 ;  /* 0x0000000c1810723c */ /* 0x044ff60000001810 */
[----:B------:R-:W-:Y:S11]  /*61530*/  @!UPT UIADD3 URZ, URZ, URZ, URZ ;  /* 0x0000003f3f3ff290 */ /* 0x000ff6000fffe03f */
[----:B------:R-:W-:Y:S01]  /*61540*/  @!UPT UIADD3 URZ, URZ, URZ, URZ ;  /* 0x0000003f3f3ff290 */ /* 0x000fe2000fffe03f */
[----:B------:R-:W-:Y:S01]  /*61550*/  STL.64 [R1+0x4c0], R16 ;  /* 0x0004c01001007387 */ /* 0x000fe20000100a00 */
[----:B---3--:R-:W-:Y:S02]  /*61560*/  STL.64 [R1+0x7528], R14 ;  /* 0x0075280e01007387 */ /* 0x008fe40000100a00 */
[----:B------:R0:W-:Y:S02]  /*61570*/  STL.64 [R1+0x7520], R12 ;  /* 0x0075200c01007387 */ /* 0x0001e40000100a00 */
[----:B0-----:R-:W-:Y:S01]  /*61580*/  HMMA.16816.F32 R12, R24, R8, R20 ;  /* 0x00000008180c723c */ /* 0x001fe20000001814 */
[----:B------:R-:W-:Y:S02]  /*61590*/  IMAD.MOV.U32 R3, RZ, RZ, R19 ;  /* 0x000000ffff037224 */ /* 0x000fe400078e0013 */
[----:B------:R-:W-:-:S03]  /*615a0*/  IMAD.MOV.U32 R28, RZ, RZ, R18 ;  /* 0x000000ffff1c7224 */ /* 0x000fc600078e0012 */
[----:B------:R-:W-:Y:S02]  /*615b0*/  STL [R1+0x6f6c], R3 ;  /* 0x006f6c0301007387 */ /* 0x000fe40000100800 */
[----:B------:R-:W-:Y:S02]  /*615c0*/  STL [R1+0x6f68], R28 ;  /* 0x006f681c01007387 */ /* 0x000fe40000100800 */
[----:B------:R-:W2:Y:S02]  /*615d0*/  LDL.LU.64 R20, [R1+0xc30] ;  /* 0x000c300001147983 */ /* 0x000ea40000300a00 */
[----:B------:R-:W2:Y:S11]  /*615e0*/  LDL.LU.64 R22, [R1+0xc38] ;  /* 0x000c380001167983 */ /* 0x000eb60000300a00 */
[----:B------:R-:W-:Y:S01]  /*615f0*/  STL.64 [R1+0x4b0], R12 ;  /* 0x0004b00c01007387 */ /* 0x000fe20000100a00 */
[----:B------:R-:W-:Y:S02]  /*61600*/  STL.64 [R1+0x4b8], R14 ;  /* 0x0004b80e01007387 */ /* 0x000fe40000100a00 */
[----:B------:R-:W3:Y:S02]  /*61610*/  LDL.LU.64 R16, [R1+0xa50] ;  /* 0x000a500001107983 */ /* 0x000ee40000300a00 */
[----:B------:R-:W2:Y:S02]  /*61620*/  LDL.LU.64 R18, [R1+0xa58] ;  /* 0x000a580001127983 */ /* 0x000ea40000300a00 */
[----:B--2---:R-:W-:Y:S01]  /*61630*/  STL.64 [R1+0x75d8], R18 ;  /* 0x0075d81201007387 */ /* 0x004fe20000100a00 */
[----:B---3--:R4:W-:Y:S02]  /*61640*/  STL.64 [R1+0x75d0], R16 ;  /* 0x0075d01001007387 */ /* 0x0089e40000100a00 */
[----:B----4-:R-:W-:-:S02]  /*61650*/  IMAD.MOV.U32 R16, RZ, RZ, R11 ;  /* 0x000000ffff107224 */ /* 0x010fc400078e000b */
[----:B------:R-:W2:Y:S01]  /*61660*/  LDL.LU R11, [R1+0x761c] ;  /* 0x00761c00010b7983 */ /* 0x000ea20000300800 */
[----:B------:R-:W-:Y:S02]  /*61670*/  IMAD.MOV.U32 R17, RZ, RZ, R4 ;  /* 0x000000ffff117224 */ /* 0x000fe400078e0004 */
[----:B------:R-:W3:Y:S03]  /*61680*/  LDL.LU R4, [R1+0x7618] ;  /* 0x0076180001047983 */ /* 0x000ee60000300800 */
[----:B------:R0:W-:Y:S02]  /*61690*/  STL.64 [R1+0x75f0], R16 ;  /* 0x0075f01001007387 */ /* 0x0001e40000100a00 */
[----:B0-----:R-:W-:Y:S02]  /*616a0*/  IMAD.MOV.U32 R16, RZ, RZ, R5 ;  /* 0x000000ffff107224 */ /* 0x001fe400078e0005 */
[----:B------:R-:W-:Y:S01]  /*616b0*/  IMAD.MOV.U32 R17, RZ, RZ, R0 ;  /* 0x000000ffff117224 */ /* 0x000fe200078e0000 */
[----:B------:R-:W3:Y:S01]  /*616c0*/  LDL.LU R5, [R1+0x7614] ;  /* 0x0076140001057983 */ /* 0x000ee20000300800 */
[----:B------:R-:W4:Y:S02]  /*616d0*/  LDL.LU R0, [R1+0x7610] ;  /* 0x0076100001007983 */ /* 0x000f240000300800 */
[----:B------:R-:W4:Y:S02]  /*616e0*/  LDL.LU.64 R12, [R1+0xc50] ;  /* 0x000c5000010c7983 */ /* 0x000f240000300a00 */
[----:B------:R-:W4:Y:S01]  /*616f0*/  LDL.LU.64 R14, [R1+0xc58] ;  /* 0x000c5800010e7983 */ /* 0x000f220000300a00 */
[----:B------:R0:W-:Y:S04]  /*61700*/  STL.64 [R1+0x7608], R16 ;  /* 0x0076081001007387 */ /* 0x0001e80000100a00 */
[----:B0-----:R-:W4:Y:S04]  /*61710*/  LDL.64 R16, [R1+0x30] ;  /* 0x0000300001107983 */ /* 0x001f280000100a00 */
[----:B--2---:R-:W-:Y:S01]  /*61720*/  STL.64 [R1+0x7518], R10 ;  /* 0x0075180a01007387 */ /* 0x004fe20000100a00 */
[----:B------:R0:W-:Y:S03]  /*61730*/  STL.64 [R1+0x7510], R8 ;  /* 0x0075100801007387 */ /* 0x0001e60000100a00 */
[----:B0-----:R-:W2:Y:S01]  /*61740*/  LDL.LU.64 R8, [R1+0xa40] ;  /* 0x000a400001087983 */ /* 0x001ea20000300a00 */
[----:B------:R-:W2:Y:S01]  /*61750*/  LDL.LU.64 R10, [R1+0xa48] ;  /* 0x000a4800010a7983 */ /* 0x000ea20000300a00 */
[C---:B---3--:R-:W-:Y:S02]  /*61760*/  HMMA.16816.F32 R20, R24.reuse, R4, R20 ;  /* 0x000000041814723c */ /* 0x048fe40000001814 */
[----:B--2---:R-:W-:Y:S01]  /*61770*/  STL.64 [R1+0x75e8], R10 ;  /* 0x0075e80a01007387 */ /* 0x004fe20000100a00 */
[----:B------:R0:W-:Y:S03]  /*61780*/  STL.64 [R1+0x75e0], R8 ;  /* 0x0075e00801007387 */ /* 0x0001e60000100a00 */
[----:B0-----:R-:W2:Y:S01]  /*61790*/  LDL.LU.64 R8, [R1+0xa60] ;  /* 0x000a600001087983 */ /* 0x001ea20000300a00 */
[----:B------:R-:W3:Y:S01]  /*617a0*/  LDL.LU.64 R10, [R1+0xa68] ;  /* 0x000a6800010a7983 */ /* 0x000ee20000300a00 */
[----:B----4-:R-:W-:Y:S02]  /*617b0*/  HMMA.16816.F32 R12, R24, R16, R12 ;  /* 0x00000010180c723c */ /* 0x010fe4000000180c */
[----:B---3--:R-:W-:Y:S01]  /*617c0*/  STL.64 [R1+0x7600], R10 ;  /* 0x0076000a01007387 */ /* 0x008fe20000100a00 */
[----:B--2---:R0:W-:Y:S03]  /*617d0*/  STL.64 [R1+0x75f8], R8 ;  /* 0x0075f80801007387 */ /* 0x0041e60000100a00 */
[----:B0-----:R-:W2:Y:S01]  /*617e0*/  LDL.LU.64 R8, [R1+0xc40] ;  /* 0x000c400001087983 */ /* 0x001ea20000300a00 */
[----:B------:R-:W2:Y:S08]  /*617f0*/  LDL.LU.64 R10, [R1+0xc48] ;  /* 0x000c4800010a7983 */ /* 0x000eb00000300a00 */
[----:B------:R-:W-:Y:S02]  /*61800*/  STL.64 [R1+0x4a0], R20 ;  /* 0x0004a01401007387 */ /* 0x000fe40000100a00 */
[----:B------:R-:W-:Y:S02]  /*61810*/  STL.64 [R1+0x4a8], R22 ;  /* 0x0004a81601007387 */ /* 0x000fe40000100a00 */
[----:B------:R-:W0:Y:S04]  /*61820*/  LDSM.16.MT88.4 R20, [R0+0x20000] ;  /* 0x020000000014783b */ /* 0x000e280000004200 */
[----:B0-----:R-:W-:Y:S01]  /*61830*/  STL.64 [R1+0x7488], R22 ;  /* 0x0074881601007387 */ /* 0x001fe20000100a00 */
[----:B------:R-:W-:Y:S02]  /*61840*/  STL.64 [R1+0x7480], R20 ;  /* 0x0074801401007387 */ /* 0x000fe40000100a00 */
[----:B------:R-:W-:Y:S02]  /*61850*/  STL.64 [R1+0x820], R12 ;  /* 0x0008200c01007387 */ /* 0x000fe40000100a00 */
[----:B------:R0:W-:Y:S02]  /*61860*/  STL.64 [R1+0x828], R14 ;  /* 0x0008280e01007387 */ /* 0x0001e40000100a00 */
[----:B0-----:R-:W-:-:S02]  /*61870*/  IMAD.MOV.U32 R15, RZ, RZ, R16 ;  /* 0x000000ffff0f7224 */ /* 0x001fc400078e0010 */
[----:B------:R-:W-:Y:S02]  /*61880*/  IMAD.MOV.U32 R14, RZ, RZ, R17 ;  /* 0x000000ffff0e7224 */ /* 0x000fe400078e0011 */
[----:B------:R-:W2:Y:S02]  /*61890*/  LDL.LU.64 R16, [R1+0x7608] ;  /* 0x0076080001107983 */ /* 0x000ea40000300a00 */
[C---:B--2---:R-:W-:Y:S02]  /*618a0*/  HMMA.16816.F32 R16, R24.reuse, R16, R8 ;  /* 0x000000101810723c */ /* 0x044fe40000001808 */
[----:B------:R-:W2:Y:S01]  /*618b0*/  LDL.LU.64 R10, [R1+0x7600] ;  /* 0x00760000010a7983 */ /* 0x000ea20000300a00 */
[----:B------:R-:W2:Y:S11]  /*618c0*/  LDL.LU.64 R8, [R1+0x75f8] ;  /* 0x0075f80001087983 */ /* 0x000eb60000300a00 */
[----:B------:R-:W-:Y:S09]  /*618d0*/  @!UPT UIADD3 URZ, URZ, URZ, URZ ;  /* 0x0000003f3f3ff290 */ /* 0x000ff2000fffe03f */
[----:B------:R0:W-:Y:S01]  /*618e0*/  STL.64 [R1+0x810], R16 ;  /* 0x0008101001007387 */ /* 0x0001e20000100a00 */
[----:B------:R2:W-:Y:S03]  /*618f0*/  STL.64 [R1+0x818], R18 ;  /* 0x0008181201007387 */ /* 0x0005e60000100a00 */
[----:B0-----:R-:W2:Y:S01]  /*61900*/  LDL.LU.64 R16, [R1+0x75f0] ;  /* 0x0075f00001107983 */ /* 0x001ea20000300a00 */
[----:B------:R-:W-:Y:S02]  /*61910*/  IMAD.MOV.U32 R20, RZ, RZ, R7 ;  /* 0x000000ffff147224 */ /* 0x000fe400078e0007 */
[----:B------:R-:W-:Y:S01]  /*61920*/  IMAD.MOV.U32 R21, RZ, RZ, R6 ;  /* 0x000000ffff157224 */ /* 0x000fe200078e0006 */
[C---:B--2---:R-:W-:Y:S01]  /*61930*/  HMMA.16816.F32 R16, R24.reuse, R16, R8 ;  /* 0x000000101810723c */ /* 0x044fe20000001808 */
[----:B------:R-:W2:Y:S01]  /*61940*/  LDL.LU.64 R10, [R1+0x75e8] ;  /* 0x0075e800010a7983 */ /* 0x000ea20000300a00 */
[----:B------:R-:W2:Y:S11]  /*61950*/  LDL.LU.64 R8, [R1+0x75e0] ;  /* 0x0075e00001087983 */ /* 0x000eb60000300a00 */
[----:B------:R-:W-:Y:S10]  /*61960*/  @!UPT UIADD3 URZ, URZ, URZ, URZ ;  /* 0x0000003f3f3ff290 */ /* 0x000ff4000fffe03f */
[----:B------:R0:W-:Y:S01]  /*61970*/  STL.64 [R1+0x800], R16 ;  /* 0x0008001001007387 */ /* 0x0001e20000100a00 */
[----:B------:R-:W-:Y:S02]  /*61980*/  IMAD.MOV.U32 R6, RZ, RZ, R18 ;  /* 0x000000ffff067224 */ /* 0x000fe400078e0012 */
[----:B------:R-:W-:Y:S02]  /*61990*/  IMAD.MOV.U32 R7, RZ, RZ, R19 ;  /* 0x000000ffff077224 */ /* 0x000fe400078e0013 */
[----:B------:R-:W3:Y:S04]  /*619a0*/  LDL.LU.64 R18, [R1+0x75d8] ;  /* 0x0075d80001127983 */ /* 0x000ee80000300a00 */
[----:B0-----:R-:W3:Y:S01]  /*619b0*/  LDL.LU.64 R16, [R1+0x75d0] ;  /* 0x0075d00001107983 */ /* 0x001ee20000300a00 */
[----:B------:R-:W-:Y:S02]  /*619c0*/  STL [R1+0x6e4c], R7 ;  /* 0x006e4c0701007387 */ /* 0x000fe40000100800 */
[----:B------:R-:W-:Y:S01]  /*619d0*/  STL [R1+0x6e48], R6 ;  /* 0x006e480601007387 */ /* 0x000fe20000100800 */
[C---:B---3--:R-:W-:Y:S01]  /*619e0*/  HMMA.16816.F32 R20, R24.reuse, R20, R16 ;  /* 0x000000141814723c */ /* 0x048fe20000001810 */
[----:B------:R-:W2:Y:S11]  /*619f0*/  LDL.LU.64 R16, [R1+0x75c8] ;  /* 0x0075c80001107983 */ /* 0x000eb60000300a00 */
[----:B------:R-:W-:Y:S11]  /*61a00*/  @!UPT UIADD3 URZ, URZ, URZ, URZ ;  /* 0x0000003f3f3ff290 */ /* 0x000ff6000fffe03f */
[----:B------:R-:W-:Y:S01]  /*61a10*/  STL.64 [R1+0x7f0], R20 ;  /* 0x0007f01401007387 */ /* 0x000fe20000100a00 */
[----:B------:R0:W-:Y:S01]  /*61a20*/  STL.64 [R1+0x7f8], R22 ;  /* 0x0007f81601007387 */ /* 0x0001e20000100a00 */
[----:B--2---:R-:W-:Y:S01]  /*61a30*/  HMMA.16816.F32 R8, R24, R16, R8 ;  /* 0x000000101808723c */ /* 0x004fe20000001808 */
[----:B0-----:R-:W-:Y:S02]  /*61a40*/  IMAD.MOV.U32 R22, RZ, RZ, R16 ;  /* 0x000000ffff167224 */ /* 0x001fe400078e0010 */
[----:B------:R-:W-:Y:S02]  /*61a50*/  IMAD.MOV.U32 R21, RZ, RZ, R17 ;  /* 0x000000ffff157224 */ /* 0x000fe400078e0011 */
[----:B------:R-:W2:Y:S11]  /*61a60*/  LDL.LU.64 R16, [R1+0x75c0] ;  /* 0x0075c00001107983 */ /* 0x000eb60000300a00 */
[----:B------:R-:W-:Y:S07]  /*61a70*/  @!UPT UIADD3 URZ, URZ, URZ, URZ ;  /* 0x0000003f3f3ff290 */ /* 0x000fee000fffe03f */
[----:B------:R-:W-:Y:S01]  /*61a80*/  STL.64 [R1+0x7e0], R8 ;  /* 0x0007e00801007387 */ /* 0x000fe20000100a00 */
[----:B------:R-:W-:Y:S02]  /*61a90*/  STL [R1+0x75ac], R22 ;  /* 0x0075ac1601007387 */ /* 0x000fe40000100800 */
[----:B------:R0:W-:Y:S02]  /*61aa0*/  STL [R1+0x75a8], R21 ;  /* 0x0075a81501007387 */ /* 0x0001e40000100800 */
[----:B0-----:R-:W3:Y:S01]  /*61ab0*/  LDL.64 R20, [R1+0x80] ;  /* 0x0000800001147983 */ /* 0x001ee20000100a00 */
[----:B--2---:R-:W-:Y:S02]  /*61ac0*/  IMAD.MOV.U32 R13, RZ, RZ, R16 ;  /* 0x000000ffff0d7224 */ /* 0x004fe400078e0010 */
[----:B------:R-:W-:Y:S02]  /*61ad0*/  IMAD.MOV.U32 R12, RZ, RZ, R17 ;  /* 0x000000ffff0c7224 */ /* 0x000fe400078e0011 */
[----:B------:R-:W-:-:S02]  /*61ae0*/  IMAD.MOV.U32 R16, RZ, RZ, R2 ;  /* 0x000000ffff107224 */ /* 0x000fc400078e0002 */
[----:B------:R-:W-:Y:S01]  /*61af0*/  IMAD.MOV.U32 R17, RZ, RZ, R29 ;  /* 0x000000ffff117224 */ /* 0x000fe200078e001d */
[----:B------:R-:W2:Y:S01]  /*61b00*/  LDL.LU R2, [R1+0x75bc] ;  /* 0x0075bc0001027983 */ /* 0x000ea20000300800 */
[----:B------:R-:W4:Y:S02]  /*61b10*/  LDL.LU R29, [R1+0x75b8] ;  /* 0x0075b800011d7983 */ /* 0x000f240000300800 */
[----:B------:R-:W2:Y:S02]  /*61b20*/  LDL.64 R8, [R1+0x60] ;  /* 0x0000600001087983 */ /* 0x000ea40000100a00 */
[----:B------:R-:W-:Y:S02]  /*61b30*/  IMAD.MOV.U32 R7, RZ, RZ, R10 ;  /* 0x000000ffff077224 */ /* 0x000fe400078e000a */
[----:B------:R-:W-:Y:S01]  /*61b40*/  IMAD.MOV.U32 R6, RZ, RZ, R11 ;  /* 0x000000ffff067224 */ /* 0x000fe200078e000b */
[----:B--2---:R0:W-:Y:S04]  /*61b50*/  STL.64 [R1+0x75b0], R8 ;  /* 0x0075b00801007387 */ /* 0x0041e80000100a00 */
[----:B0-----:R-:W2:Y:S01]  /*61b60*/  LDL.LU.64 R8, [R1+0xa30] ;  /* 0x000a300001087983 */ /* 0x001ea20000300a00 */
[----:B------:R-:W2:Y:S02]  /*61b70*/  LDL.LU.64 R10, [R1+0xa38] ;  /* 0x000a3800010a7983 */ /* 0x000ea40000300a00 */
[----:B------:R0:W-:Y:S02]  /*61b80*/  STL.64 [R1+0x7588], R16 ;  /* 0x0075881001007387 */ /* 0x0001e40000100a00 */
[----:B0-----:R-:W4:Y:S04]  /*61b90*/  LDL R16, [R1+0x50] ;  /* 0x0000500001107983 */ /* 0x001f280000100800 */
[----:B------:R-:W4:Y:S01]  /*61ba0*/  LDL R17, [R1+0x54] ;  /* 0x0000540001117983 */ /* 0x000f220000100800 */
[----:B---3--:R-:W-:Y:S01]  /*61bb0*/  IMAD.MOV.U32 R23, RZ, RZ, R21 ;  /* 0x000000ffff177224 */ /* 0x008fe200078e0015 */
[----:B--2---:R-:W-:Y:S02]  /*61bc0*/  HMMA.16816.F32 R8, R24, R20, R8 ;  /* 0x000000141808723c */ /* 0x004fe40000001808 */
[----:B----4-:R-:W-:Y:S01]  /*61bd0*/  STL.64 [R1+0x75a0], R16 ;  /* 0x0075a01001007387 */ /* 0x010fe20000100a00 */
[----:B------:R-:W-:Y:S02]  /*61be0*/  STL.64 [R1+0x7548], R14 ;  /* 0x0075480e01007387 */ /* 0x000fe40000100a00 */
[----:B------:R0:W-:Y:S02]  /*61bf0*/  STL.64 [R1+0x7540], R12 ;  /* 0x0075400c01007387 */ /* 0x0001e40000100a00 */
[----:B0-----:R-:W2:Y:S01]  /*61c00*/  LDL.LU.64 R12, [R1+0x900] ;  /* 0x00090000010c7983 */ /* 0x001ea20000300a00 */
[----:B------:R-:W2:Y:S02]  /*61c10*/  LDL.LU.64 R14, [R1+0x908] ;  /* 0x00090800010e7983 */ /* 0x000ea40000300a00 */
[----:B------:R-:W-:Y:S02]  /*61c20*/  STL [R1+0x6e54], R6 ;  /* 0x006e540601007387 */ /* 0x000fe40000100800 */
[----:B------:R-:W-:Y:S11]  /*61c30*/  STL [R1+0x6e50], R7 ;  /* 0x006e500701007387 */ /* 0x000ff60000100800 */
[----:B------:R0:W-:Y:S01]  /*61c40*/  STL.64 [R1+0x7d0], R8 ;  /* 0x0007d00801007387 */ /* 0x0001e20000100a00 */
[----:B------:R-:W-:Y:S03]  /*61c50*/  STL.64 [R1+0x7d8], R10 ;  /* 0x0007d80a01007387 */ /* 0x000fe60000100a00 */
[----:B0-----:R-:W3:Y:S01]  /*61c60*/  LDL.LU.64 R8, [R1+0x75b0] ;  /* 0x0075b00001087983 */ /* 0x001ee20000300a00 */
[----:B------:R-:W4:Y:S02]  /*61c70*/  LDL.LU R22, [R1+0x75ac] ;  /* 0x0075ac0001167983 */ /* 0x000f240000300800 */
[----:B------:R-:W2:Y:S02]  /*61c80*/  LDL.LU R21, [R1+0x75a8] ;  /* 0x0075a80001157983 */ /* 0x000ea40000300800 */
[----:B------:R-:W-:-:S02]  /*61c90*/  IMAD.MOV.U32 R28, RZ, RZ, R20 ;  /* 0x000000ffff1c7224 */ /* 0x000fc400078e0014 */
[----:B------:R-:W-:Y:S02]  /*61ca0*/  IMAD.MOV.U32 R16, RZ, RZ, R29 ;  /* 0x000000ffff107224 */ /* 0x000fe400078e001d */
[----:B------:R-:W-:Y:S01]  /*61cb0*/  IMAD.MOV.U32 R17, RZ, RZ, R2 ;  /* 0x000000ffff117224 */ /* 0x000fe200078e0002 */
[----:B----4-:R-:W-:Y:S01]  /*61cc0*/  STL.64 [R1+0x7558], R22 ;  /* 0x0075581601007387 */ /* 0x010fe20000100a00 */
[----:B--2---:R0:W-:Y:S03]  /*61cd0*/  STL [R1+0x7550], R21 ;  /* 0x0075501501007387 */ /* 0x0041e60000100800 */
[----:B0-----:R-:W2:Y:S02]  /*61ce0*/  LDL.64 R20, [R1+0x20] ;  /* 0x0000200001147983 */ /* 0x001ea40000100a00 */
[----:B------:R-:W-:Y:S02]  /*61cf0*/  HMMA.16816.F32 R12, R24, R16, R12 ;  /* 0x00000010180c723c */ /* 0x000fe4000000180c */
[----:B--2---:R0:W-:Y:S01]  /*61d00*/  STL.64 [R1+0x7580], R20 ;  /* 0x0075801401007387 */ /* 0x0041e20000100a00 */
[----:B------:R-:W-:Y:S11]  /*61d10*/  STL [R1+0x7508], R28 ;  /* 0x0075081c01007387 */ /* 0x000ff60000100800 */
[----:B------:R-:W-:Y:S09]  /*61d20*/  @!UPT UIADD3 URZ, URZ, URZ, URZ ;  /* 0x0000003f3f3ff290 */ /* 0x000ff2000fffe03f */
[----:B------:R-:W-:Y:S02]  /*61d30*/  STL.64 [R1+0x7c0], R12 ;  /* 0x0007c00c01007387 */ /* 0x000fe40000100a00 */
[----:B------:R-:W3:Y:S01]  /*61d40*/  LDL.LU.64 R16, [R1+0x8f0] ;  /* 0x0008f00001107983 */ /* 0x000ee20000300a00 */
[----:B------:R-:W3:Y:S04]  /*61d50*/  LDL.LU.64 R18, [R1+0x8f8] ;  /* 0x0008f80001127983 */ /* 0x000ee80000300a00 */
[----:B0-----:R-:W2:Y:S01]  /*61d60*/  LDL.LU.64 R20, [R1+0x530] ;  /* 0x0005300001147983 */ /* 0x001ea20000300a00 */
[----:B------:R-:W4:Y:S02]  /*61d70*/  LDL.LU.64 R22, [R1+0x538] ;  /* 0x0005380001167983 */ /* 0x000f240000300a00 */
[----:B------:R-:W-:-:S02]  /*61d80*/  IMAD.MOV.U32 R6, RZ, RZ, R14 ;  /* 0x000000ffff067224 */ /* 0x000fc400078e000e */
[----:B------:R-:W-:Y:S01]  /*61d90*/  IMAD.MOV.U32 R7, RZ, RZ, R15 ;  /* 0x000000ffff077224 */ /* 0x000fe200078e000f */
[----:B----4-:R-:W-:Y:S01]  /*61da0*/  STL.64 [R1+0x7598], R22 ;  /* 0x0075981601007387 */ /* 0x010fe20000100a00 */
[----:B--2---:R0:W-:Y:S03]  /*61db0*/  STL.64 [R1+0x7590], R20 ;  /* 0x0075901401007387 */ /* 0x0041e60000100a00 */
[----:B0-----:R-:W2:Y:S01]  /*61dc0*/  LDL.LU.64 R20, [R1+0x5b0] ;  /* 0x0005b00001147983 */ /* 0x001ea20000300a00 */
[----:B------:R-:W2:Y:S02]  /*61dd0*/  LDL.LU.64 R22, [R1+0x5b8] ;  /* 0x0005b80001167983 */ /* 0x000ea40000300a00 */
[----:B------:R-:W4:Y:S02]  /*61de0*/  LDL.LU.64 R12, [R1+0xd20] ;  /* 0x000d2000010c7983 */ /* 0x000f240000300a00 */
[----:B------:R-:W2:Y:S01]  /*61df0*/  LDL.LU.64 R14, [R1+0xd28] ;  /* 0x000d2800010e7983 */ /* 0x000ea20000300a00 */
[C---:B---3--:R-:W-:Y:S01]  /*61e00*/  HMMA.16816.F32 R16, R24.reuse, R8, R16 ;  /* 0x000000081810723c */ /* 0x048fe20000001810 */
[----:B------:R-:W-:Y:S01]  /*61e10*/  IMAD.MOV.U32 R28, RZ, RZ, R8 ;  /* 0x000000ffff1c7224 */ /* 0x000fe200078e0008 */
[----:B--2---:R-:W-:Y:S01]  /*61e20*/  STL.64 [R1+0x7568], R14 ;  /* 0x0075680e01007387 */ /* 0x004fe20000100a00 */
[----:B----4-:R0:W-:Y:S03]  /*61e30*/  STL.64 [R1+0x7560], R12 ;  /* 0x0075600c01007387 */ /* 0x0101e60000100a00 */
[----:B0-----:R-:W2:Y:S01]  /*61e40*/  LDL.LU.64 R12, [R1+0xd30] ;  /* 0x000d3000010c7983 */ /* 0x001ea20000300a00 */
[----:B------:R-:W2:Y:S02]  /*61e50*/  LDL.LU.64 R14, [R1+0xd38] ;  /* 0x000d3800010e7983 */ /* 0x000ea40000300a00 */
[----:B------:R-:W-:Y:S02]  /*61e60*/  STL [R1+0x6f74], R7 ;  /* 0x006f740701007387 */ /* 0x000fe40000100800 */
[----:B------:R-:W-:Y:S11]  /*61e70*/  STL [R1+0x6f70], R6 ;  /* 0x006f700601007387 */ /* 0x000ff60000100800 */
[----:B------:R-:W-:Y:S01]  /*61e80*/  @!UPT UIADD3 URZ, URZ, URZ, URZ ;  /* 0x0000003f3f3ff290 */ /* 0x000fe2000fffe03f */
[----:B------:R0:W-:Y:S01]  /*61e90*/  STL.64 [R1+0x7b0], R16 ;  /* 0x0007b01001007387 */ /* 0x0001e20000100a00 */
[----:B------:R1:W-:Y:S03]  /*61ea0*/  STL.64 [R1+0x7b8], R18 ;  /* 0x0007b81201007387 */ /* 0x0003e60000100a00 */
[----:B0-----:R-:W1:Y:S01]  /*61eb0*/  LDL.LU.64 R16, [R1+0x75a0] ;  /* 0x0075a00001107983 */ /* 0x001e620000300a00 */
[----:B------:R-:W-:Y:S02]  /*61ec0*/  IMAD.MOV.U32 R7, RZ, RZ, R9 ;  /* 0x000000ffff077224 */ /* 0x000fe400078e0009 */
[----:B------:R-:W3:Y:S02]  /*61ed0*/  LDL.LU.64 R8, [R1+0xd00] ;  /* 0x000d000001087983 */ /* 0x000ee40000300a00 */
[----:B------:R-:W4:Y:S01]  /*61ee0*/  LDL.LU.64 R10, [R1+0xd08] ;  /* 0x000d0800010a7983 */ /* 0x000f220000300a00 */
[C---:B-1----:R-:W-:Y:S01]  /*61ef0*/  HMMA.16816.F32 R16, R24.reuse, R16, R20 ;  /* 0x000000101810723c */ /* 0x042fe20000001814 */
[----:B----4-:R-:W-:Y:S01]  /*61f00*/  STL.64 [R1+0x7538], R10 ;  /* 0x0075380a01007387 */ /* 0x010fe20000100a00 */
[----:B---3--:R0:W-:Y:S03]  /*61f10*/  STL.64 [R1+0x7530], R8 ;  /* 0x0075300801007387 */ /* 0x0081e60000100a00 */
[----:B0-----:R-:W3:Y:S01]  /*61f20*/  LDL.LU.64 R8, [R1+0xd10] ;  /* 0x000d100001087983 */ /* 0x001ee20000300a00 */
[----:B------:R-:W3:Y:S02]  /*61f30*/  LDL.LU.64 R10, [R1+0xd18] ;  /* 0x000d1800010a7983 */ /* 0x000ee40000300a00 */
[----:B------:R-:W4:Y:S02]  /*61f40*/  LDL.LU.64 R22, [R1+0x7598] ;  /* 0x0075980001167983 */ /* 0x000f240000300a00 */
[----:B------:R-:W4:Y:S11]  /*61f50*/  LDL.LU.64 R20, [R1+0x7590] ;  /* 0x0075900001147983 */ /* 0x000f360000300a00 */
[----:B------:R-:W-:Y:S02]  /*61f60*/  @!UPT UIADD3 URZ, URZ, URZ, URZ ;  /* 0x0000003f3f3ff290 */ /* 0x000fe4000fffe03f */
[----:B------:R0:W-:Y:S01]  /*61f70*/  STL.64 [R1+0x7a0], R16 ;  /* 0x0007a01001007387 */ /* 0x0001e20000100a00 */
[----:B------:R1:W-:Y:S03]  /*61f80*/  STL.64 [R1+0x7a8], R18 ;  /* 0x0007a81201007387 */ /* 0x0003e60000100a00 */
[----:B0-----:R-:W4:Y:S02]  /*61f90*/  LDL.LU.64 R16, [R1+0x7588] ;  /* 0x0075880001107983 */ /* 0x001f240000300a00 */
[----:B----4-:R-:W-:Y:S02]  /*61fa0*/  HMMA.16816.F32 R24, R24, R16, R20 ;  /* 0x000000101818723c */ /* 0x010fe40000001814 */
[----:B------:R-:W2:Y:S01]  /*61fb0*/  LDL.LU.64 R20, [R1+0x7580] ;  /* 0x0075800001147983 */ /* 0x000ea20000300a00 */
[----:B-1----:R-:W2:Y:S02]  /*61fc0*/  LDL.LU.64 R18, [R1+0x7578] ;  /* 0x0075780001127983 */ /* 0x002ea40000300a00 */
[----:B------:R-:W2:Y:S11]  /*61fd0*/  LDL.LU.64 R16, [R1+0x7570] ;  /* 0x0075700001107983 */ /* 0x000eb60000300a00 */
[----:B------:R-:W-:Y:S07]  /*61fe0*/  @!UPT UIADD3 URZ, URZ, URZ, URZ ;  /* 0x0000003f3f3ff290 */ /* 0x000fee000fffe03f */
[----:B------:R0:W-:Y:S01]  /*61ff0*/  STL.64 [R1+0x490], R24 ;  /* 0x0004901801007387 */ /* 0x0001e20000100a00 */
[----:B------:R-:W-:Y:S03]  /*62000*/  STL.64 [R1+0x498], R26 ;  /* 0x0004981a01007387 */ /* 0x000fe60000100a00 */
[----:B0-----:R-:W4:Y:S01]  /*62010*/  LDL.64 R24, [R1+0x10] ;  /* 0x0000100001187983 */ /* 0x001f220000100a00 */
[C---:B--2---:R-:W-:Y:S11]  /*62020*/  HMMA.16816.F32 R12, R16.reuse, R20, R12 ;  /* 0x00000014100c723c */ /* 0x044ff6000000180c */
[----:B------:R-:W-:Y:S11]  /*62030*/  @!UPT UIADD3 URZ, URZ, URZ, URZ ;  /* 0x0000003f3f3ff290 */ /* 0x000ff6000fffe03f */
[----:B------:R-:W-:Y:S01]  /*62040*/  @!UPT UIADD3 URZ, URZ, URZ, URZ ;  /* 0x0000003f3f3ff290 */ /* 0x000fe2000fffe03f */
[----:B------:R-:W-:Y:S01]  /*62050*/  STL.64 [R1+0x2a0], R12 ;  /* 0x0002a00c01007387 */ /* 0x000fe20000100a00 */
[----:B------:R0:W-:Y:S03]  /*62060*/  STL.64 [R1+0x2a8], R14 ;  /* 0x0002a80e01007387 */ /* 0x0001e60000100a00 */
[----:B0-----:R-:W4:Y:S01]  /*62070*/  LDL.LU.64 R14, [R1+0x7568] ;  /* 0x00756800010e7983 */ /* 0x001f220000300a00 */
[----:B------:R-:W4:Y:S02]  /*62080*/  LDL.LU.64 R12, [R1+0x7560] ;  /* 0x00756000010c7983 */ /* 0x000f240000300a00 */
[----:B------:R-:W-:Y:S02]  /*62090*/  IMAD.MOV.U32 R2, RZ, RZ, R21 ;  /* 0x000000ffff027224 */ /* 0x000fe400078e0015 */
[----:B------:R-:W2:Y:S01]  /*620a0*/  LDL.LU.64 R22, [R1+0x7558] ;  /* 0x0075580001167983 */ /* 0x000ea20000300a00 */
[----:B------:R-:W2:Y:S01]  /*620b0*/  LDL.LU R21, [R1+0x7550] ;  /* 0x0075500001157983 */ /* 0x000ea20000300800 */
[----:B----4-:R-:W-:Y:S11]  /*620c0*/  HMMA.16816.F32 R12, R16, R24, R12 ;  /* 0x00000018100c723c */ /* 0x010ff6000000180c */
[----:B------:R-:W-:Y:S11]  /*620d0*/  @!UPT UIADD3 URZ, URZ, URZ, URZ ;  /* 0x0000003f3f3ff290 */ /* 0x000ff6000fffe03f */
[----:B------:R-:W-:Y:S01]  /*620e0*/  @!UPT UIADD3 URZ, URZ, URZ, URZ ;  /* 0x0000003f3f3ff290 */ /* 0x000fe2000fffe03f */
[----:B------:R-:W-:Y:S01]  /*620f0*/  STL.64 [R1+0x290], R12 ;  /* 0x0002900c01007387 */ /* 0x000fe20000100a00 */
[----:B------:R0:W-:Y:S03]  /*62100*/  STL.64 [R1+0x298], R14 ;  /* 0x0002980e01007387 */ /* 0x0001e60000100a00 */
[----:B0-----:R-:W4:Y:S01]  /*62110*/  LDL.LU.64 R14, [R1+0x7548] ;  /* 0x00754800010e7983 */ /* 0x001f220000300a00 */
[----:B------:R-:W3:Y:S02]  /*62120*/  LDL.LU.64 R12, [R1+0x7540] ;  /* 0x00754000010c7983 */ /* 0x000ee40000300a00 */
[----:B------:R-:W-:Y:S02]  /*62130*/  IMAD.MOV.U32 R3, RZ, RZ, R20 ;  /* 0x000000ffff037224 */ /* 0x000fe400078e0014 */
[----:B------:R-:W-:Y:S02]  /*62140*/  IMAD.MOV.U32 R20, RZ, RZ, R24 ;  /* 0x000000ffff147224 */ /* 0x000fe400078e0018 */
[----:B------:R-:W-:-:S02]  /*62150*/  IMAD.MOV.U32 R6, RZ, RZ, R25 ;  /* 0x000000ffff067224 */ /* 0x000fc400078e0019 */
[----:B------:R-:W3:Y:S01]  /*62160*/  LDL.LU.64 R24, [R1+0xaf0] ;  /* 0x000af00001187983 */ /* 0x000ee20000300a00 */
[----:B------:R-:W3:Y:S02]  /*62170*/  LDL.LU.64 R26, [R1+0xaf8] ;  /* 0x000af800011a7983 */ /* 0x000ee40000300a00 */
[----:B--2---:R-:W-:Y:S02]  /*62180*/  STL.64 [R1+0x74f8], R22 ;  /* 0x0074f81601007387 */ /* 0x004fe40000100a00 */
[----:B------:R4:W-:Y:S02]  /*62190*/  STL.64 [R1+0x74f0], R20 ;  /* 0x0074f01401007387 */ /* 0x0009e40000100a00 */
[----:B----4-:R-:W-:Y:S02]  /*621a0*/  IMAD.MOV.U32 R20, RZ, RZ, R15 ;  /* 0x000000ffff147224 */ /* 0x010fe400078e000f */
[----:B------:R-:W-:Y:S02]  /*621b0*/  IMAD.MOV.U32 R21, RZ, RZ, R14 ;  /* 0x000000ffff157224 */ /* 0x000fe400078e000e */
[C---:B---3--:R-:W-:Y:S01]  /*621c0*/  HMMA.16816.F32 R12, R16.reuse, R12, R8 ;  /* 0x0000000c100c723c */ /* 0x048fe20000001808 */
[----:B------:R-:W2:Y:S01]  /*621d0*/  LDL.LU.64 R10, [R1+0x7538] ;  /* 0x00753800010a7983 */ /* 0x000ea20000300a00 */
[----:B------:R-:W2:Y:S11]  /*621e0*/  LDL.LU.64 R8, [R1+0x7530] ;  /* 0x0075300001087983 */ /* 0x000eb60000300a00 */
[----:B------:R-:W-:Y:S10]  /*621f0*/  @!UPT UIADD3 URZ, URZ, URZ, URZ ;  /* 0x0000003f3f3ff290 */ /* 0x000ff4000fffe03f */
[----:B------:R-:W-:Y:S01]  /*62200*/  STL.64 [R1+0x280], R12 ;  /* 0x0002800c01007387 */ /* 0x000fe20000100a00 */
[----:B------:R0:W-:Y:S03]  /*62210*/  STL.64 [R1+0x288], R14 ;  /* 0x0002880e01007387 */ /* 0x0001e60000100a00 */
[----:B0-----:R-:W3:Y:S01]  /*62220*/  LDL.LU.64 R14, [R1+0x7528] ;  /* 0x00752800010e7983 */ /* 0x001ee20000300a00 */
[----:B------:R-:W2:Y:S02]  /*62230*/  LDL.LU.64 R12, [R1+0x7520] ;  /* 0x00752000010c7983 */ /* 0x000ea40000300a00 */
[C---:B--2---:R-:W-:Y:S11]  /*62240*/  HMMA.16816.F32 R8, R16.reuse, R12, R8 ;  /* 0x0000000c1008723c */ /* 0x044ff60000001808 */
[----:B------:R-:W-:Y:S11]  /*62250*/  @!UPT UIADD3 URZ, URZ, URZ, URZ ;  /* 0x0000003f3f3ff290 */ /* 0x000ff6000fffe03f */
[----:B------:R-:W-:Y:S01]  /*62260*/  @!UPT UIADD3 URZ, URZ, URZ, URZ ;  /* 0x0000003f3f3ff290 */ /* 0x000fe2000fffe03f */
[----:B------:R-:W-:Y:S01]  /*62270*/  STL.64 [R1+0x270], R8 ;  /* 0x0002700801007387 */ /* 0x000fe20000100a00 */
[----:B------:R0:W-:Y:S03]  /*62280*/  STL.64 [R1+0x278], R10 ;  /* 0x0002780a01007387 */ /* 0x0001e60000100a00 */
[----:B0-----:R-:W2:Y:S01]  /*62290*/  LDL.LU.64 R10, [R1+0x7518] ;  /* 0x00751800010a7983 */ /* 0x001ea20000300a00 */
[----:B------:R-:W4:Y:S02]  /*622a0*/  LDL.LU.64 R8, [R1+0x7510] ;  /* 0x0075100001087983 */ /* 0x000f240000300a00 */
[----:B---3--:R-:W-:Y:S02]  /*622b0*/  STL.64 [R1+0x7440], R14 ;  /* 0x0074400e01007387 */ /* 0x008fe40000100a00 */
[----:B------:R0:W-:Y:S02]  /*622c0*/  STL.64 [R1+0x7438], R12 ;  /* 0x0074380c01007387 */ /* 0x0001e40000100a00 */
[----:B0-----:R-:W3:Y:S04]  /*622d0*/  LDL.64 R12, [R1+0xa0] ;  /* 0x0000a000010c7983 */ /* 0x001ee80000100a00 */
[----:B---3--:R0:W-:Y:S04]  /*622e0*/  STL.64 [R1+0x7500], R12 ;  /* 0x0075000c01007387 */ /* 0x0081e80000100a00 */
[----:B0-----:R-:W3:Y:S01]  /*622f0*/  LDL.LU.64 R12, [R1+0xb20] ;  /* 0x000b2000010c7983 */ /* 0x001ee20000300a00 */
[----:B------:R-:W3:Y:S01]  /*62300*/  LDL.LU.64 R14, [R1+0xb28] ;  /* 0x000b2800010e7983 */ /* 0x000ee20000300a00 */
[C---:B------:R-:W-:Y:S01]  /*62310*/  HMMA.16816.F32 R24, R16.reuse, R4, R24 ;  /* 0x000000041018723c */ /* 0x040fe20000001818 */
[----:B--2---:R-:W-:Y:S01]  /*62320*/  STL.64 [R1+0x7430], R10 ;  /* 0x0074300a01007387 */ /* 0x004fe20000100a00 */
[----:B----4-:R0:W-:Y:S06]  /*62330*/  STL.64 [R1+0x7428], R8 ;  /* 0x0074280801007387 */ /* 0x0101ec0000100a00 */
[C---:B---3--:R-:W-:Y:S11]  /*62340*/  HMMA.16816.F32 R12, R16.reuse, R8, R12 ;  /* 0x00000008100c723c */ /* 0x048ff6000000180c */
[----:B------:R-:W-:Y:S11]  /*62350*/  @!UPT UIADD3 URZ, URZ, URZ, URZ ;  /* 0x0000003f3f3ff290 */ /* 0x000ff6000fffe03f */
[----:B------:R-:W-:Y:S01]  /*62360*/  @!UPT UIADD3 URZ, URZ, URZ, URZ ;  /* 0x0000003f3f3ff290 */ /* 0x000fe2000fffe03f */
[----:B------:R1:W-:Y:S01]  /*62370*/  STL.64 [R1+0x260], R12 ;  /* 0x0002600c01007387 */ /* 0x0003e20000100a00 */
[----:B------:R2:W-:Y:S02]  /*62380*/  STL.64 [R1+0x268], R14 ;  /* 0x0002680e01007387 */ /* 0x0005e40000100a00 */
[----:B0-----:R-:W3:Y:S02]  /*62390*/  LDL.LU.64 R8, [R1+0xb10] ;  /* 0x000b100001087983 */ /* 0x001ee40000300a00 */
[----:B------:R-:W3:Y:S01]  /*623a0*/  LDL.LU.64 R10, [R1+0xb18] ;  /* 0x000b1800010a7983 */ /* 0x000ee20000300a00 */
[----:B-1----:R-:W4:Y:S01]  /*623b0*/  LDL.LU.64 R12, [R1+0xb00] ;  /* 0x000b0000010c7983 */ /* 0x002f220000300a00 */
[----:B--2---:R-:W4:Y:S02]  /*623c0*/  LDL.LU.64 R14, [R1+0xb08] ;  /* 0x000b0800010e7983 */ /* 0x004f240000300a00 */
[----:B------:R-:W-:Y:S02]  /*623d0*/  STL.64 [R1+0x250], R24 ;  /* 0x0002501801007387 */ /* 0x000fe40000100a00 */
[----:B------:R-:W-:Y:S02]  /*623e0*/  STL.64 [R1+0x258], R26 ;  /* 0x0002581a01007387 */ /* 0x000fe40000100a00 */
[----:B------:R-:W0:Y:S04]  /*623f0*/  LDSM.16.MT88.4 R24, [R0+0x20080] ;  /* 0x020080000018783b */ /* 0x000e280000004200 */
[----:B------:R-:W-:Y:S04]  /*62400*/  STL [R1+0x7424], R5 ;  /* 0x0074240501007387 */ /* 0x000fe80000100800 */
[----:B0-----:R-:W-:Y:S01]  /*62410*/  STL.64 [R1+0x73c8], R26 ;  /* 0x0073c81a01007387 */ /* 0x001fe20000100a00 */
[----:B------:R0:W-:Y:S03]  /*62420*/  STL.64 [R1+0x73c0], R24 ;  /* 0x0073c01801007387 */ /* 0x0001e60000100a00 */
[----:B0-----:R-:W2:Y:S01]  /*62430*/  LDL.64 R24, [R1+0x40] ;  /* 0x0000400001187983 */ /* 0x001ea20000100a00 */
[C---:B---3--:R-:W-:Y:S03]  /*62440*/  HMMA.16816.F32 R8, R16.reuse, R20, R8 ;  /* 0x000000141008723c */ /* 0x048fe60000001808 */
[----:B--2---:R-:W-:Y:S01]  /*62450*/  STL.64 [R1+0x7490], R24 ;  /* 0x0074901801007387 */ /* 0x004fe20000100a00 */
[----:B------:R-:W-:Y:S11]  /*62460*/  STL [R1+0x6f78], R0 ;  /* 0x006f780001007387 */ /* 0x000ff60000100800 */
[----:B------:R-:W-:Y:S08]  /*62470*/  @!UPT UIADD3 URZ, URZ, URZ, URZ ;  /* 0x0000003f3f3ff290 */ /* 0x000ff0000fffe03f */
[----:B------:R0:W-:Y:S02]  /*62480*/  STL.64 [R1+0x680], R8 ;  /* 0x0006800801007387 */ /* 0x0001e40000100a00 */
[----:B------:R-:W-:Y:S01]  /*62490*/  STL [R1+0x688], R10 ;  /* 0x0006880a01007387 */ /* 0x000fe20000100800 */
[----:B------:R-:W2:Y:S01]  /*624a0*/  LDL.LU.64 R20, [R1+0x730] ;  /* 0x0007300001147983 */ /* 0x000ea20000300a00 */
[----:B------:R-:W2:Y:S02]  /*624b0*/  LDL.LU.64 R22, [R1+0x738] ;  /* 0x0007380001167983 */ /* 0x000ea40000300a00 */
[----:B0-----:R-:W-:Y:S02]  /*624c0*/  IMAD.MOV.U32 R8, RZ, RZ, R28 ;  /* 0x000000ffff087224 */ /* 0x001fe400078e001c */
[----:B------:R-:W-:Y:S01]  /*624d0*/  IMAD.MOV.U32 R9, RZ, RZ, R7 ;  /* 0x000000ffff097224 */ /* 0x000fe200078e0007 */
[----:B------:R-:W3:Y:S04]  /*624e0*/  LDL.LU R28, [R1+0x7508] ;  /* 0x00750800011c7983 */ /* 0x000ee80000300800 */
[----:B------:R0:W-:Y:S01]  /*624f0*/  STL.64 [R1+0x74a8], R8 ;  /* 0x0074a80801007387 */ /* 0x0001e20000100a00 */
[----:B------:R-:W2:Y:S03]  /*62500*/  LDL.64 R24, [R1+0x50] ;  /* 0x0000500001187983 */ /* 0x000ea60000100a00 */
[----:B0-----:R-:W4:Y:S01]  /*62510*/  LDL.64 R8, [R1+0xc0] ;  /* 0x0000c00001087983 */ /* 0x001f220000100a00 */
[----:B------:R-:W-:Y:S01]  /*62520*/  IMAD.MOV.U32 R29, RZ, RZ, R11 ;  /* 0x000000ffff1d7224 */ /* 0x000fe200078e000b */
[----:B----4-:R-:W-:Y:S02]  /*62530*/  HMMA.16816.F32 R12, R16, R8, R12 ;  /* 0x00000008100c723c */ /* 0x010fe4000000180c */
[----:B--2---:R0:W-:Y:S01]  /*62540*/  STL.64 [R1+0x74a0], R24 ;  /* 0x0074a01801007387 */ /* 0x0041e20000100a00 */
[----:B------:R-:W-:-:S03]  /*62550*/  IMAD.MOV.U32 R5, RZ, RZ, R8 ;  /* 0x000000ffff057224 */ /* 0x000fc600078e0008 */
[----:B0-----:R-:W2:Y:S01]  /*62560*/  LDL.LU.64 R24, [R1+0x720] ;  /* 0x0007200001187983 */ /* 0x001ea20000300a00 */
[----:B------:R-:W2:Y:S02]  /*62570*/  LDL.LU.64 R26, [R1+0x728] ;  /* 0x00072800011a7983 */ /* 0x000ea40000300a00 */
[----:B------:R0:W-:Y:S11]  /*62580*/  STL [R1+0x6d60], R29 ;  /* 0x006d601d01007387 */ /* 0x0001f60000100800 */
[----:B------:R-:W-:Y:S03]  /*62590*/  @!UPT UIADD3 URZ, URZ, URZ, URZ ;  /* 0x0000003f3f3ff290 */ /* 0x000fe6000fffe03f */
[----:B------:R1:W-:Y:S01]  /*625a0*/  STL.64 [R1+0x670], R12 ;  /* 0x0006700c01007387 */ /* 0x0003e20000100a00 */
[----:B------:R-:W-:Y:S02]  /*625b0*/  STL.64 [R1+0x678], R14 ;  /* 0x0006780e01007387 */ /* 0x000fe40000100a00 */
[----:B0-----:R-:W-:Y:S01]  /*625c0*/  IMAD.MOV.U32 R29, RZ, RZ, R9 ;  /* 0x000000ffff1d7224 */ /* 0x001fe200078e0009 */
[----:B-1----:R-:W4:Y:S01]  /*625d0*/  LDL.LU.64 R12, [R1+0x7500] ;  /* 0x00750000010c7983 */ /* 0x002f220000300a00 */
[----:B------:R-:W2:Y:S02]  /*625e0*/  LDL R8, [R1+0x70] ;  /* 0x0000700001087983 */ /* 0x000ea40000100800 */
[----:B------:R-:W2:Y:S02]  /*625f0*/  LDL R9, [R1+0x74] ;  /* 0x0000740001097983 */ /* 0x000ea40000100800 */
[----:B--2---:R0:W-:Y:S04]  /*62600*/  STL.64 [R1+0x74c0], R8 ;  /* 0x0074c00801007387 */ /* 0x0041e80000100a00 */
[----:B0-----:R-:W2:Y:S04]  /*62610*/  LDL R8, [R1+0xb0] ;  /* 0x0000b00001087983 */ /* 0x001ea80000100800 */
[----:B------:R-:W2:Y:S02]  /*62620*/  LDL R9, [R1+0xb4] ;  /* 0x0000b40001097983 */ /* 0x000ea40000100800 */
[----:B--2---:R-:W-:Y:S02]  /*62630*/  HMMA.16816.F32 R8, R16, R8, R20 ;  /* 0x000000081008723c */ /* 0x004fe40000001814 */
[----:B------:R-:W2:Y:S01]  /*62640*/  LDL.LU.64 R22, [R1+0x74f8] ;  /* 0x0074f80001167983 */ /* 0x000ea20000300a00 */
[----:B------:R-:W2:Y:S11]  /*62650*/  LDL.LU.64 R20, [R1+0x74f0] ;  /* 0x0074f00001147983 */ /* 0x000eb60000300a00 */
[----:B------:R-:W-:Y:S09]  /*62660*/  @!UPT UIADD3 URZ, URZ, URZ, URZ ;  /* 0x0000003f3f3ff290 */ /* 0x000ff2000fffe03f */
[----:B------:R3:W-:Y:S01]  /*62670*/  STL.64 [R1+0x660], R8 ;  /* 0x0006600801007387 */ /* 0x0007e20000100a00 */
[----:B------:R-:W-:Y:S02]  /*62680*/  STL.64 [R1+0x668], R10 ;  /* 0x0006680a01007387 */ /* 0x000fe40000100a00 */
[----:B---3--:R-:W-:Y:S02]  /*62690*/  IMAD.MOV.U32 R8, RZ, RZ, R28 ;  /* 0x000000ffff087224 */ /* 0x008fe400078e001c */
[----:B----4-:R-:W-:Y:S02]  /*626a0*/  IMAD.MOV.U32 R7, RZ, RZ, R13 ;  /* 0x000000ffff077224 */ /* 0x010fe400078e000d */
[----:B--2---:R-:W-:-:S05]  /*626b0*/  IMAD.MOV.U32 R9, RZ, RZ, R23 ;  /* 0x000000ffff097224 */ /* 0x004fca00078e0017 */
[----:B------:R0:W-:Y:S02]  /*626c0*/  STL.64 [R1+0x74d8], R8 ;  /* 0x0074d80801007387 */ /* 0x0001e40000100a00 */
[----:B0-----:R-:W-:Y:S11]  /*626d0*/  HMMA.16816.F32 R8, R16, R12, R24 ;  /* 0x0000000c1008723c */ /* 0x001ff60000001818 */
[----:B------:R-:W-:Y:S11]  /*626e0*/  @!UPT UIADD3 URZ, URZ, URZ, URZ ;  /* 0x0000003f3f3ff290 */ /* 0x000ff6000fffe03f */
[----:B------:R-:W-:Y:S01]  /*626f0*/  @!UPT UIADD3 URZ, URZ, URZ, URZ ;  /* 0x0000003f3f3ff290 */ /* 0x000fe2000fffe03f */
[----:B------:R-:W-:Y:S01]  /*62700*/  STL.64 [R1+0x650], R8 ;  /* 0x0006500801007387 */ /* 0x000fe20000100a00 */
[----:B------:R-:W-:Y:S02]  /*62710*/  STL.64 [R1+0x658], R10 ;  /* 0x0006580a01007387 */ /* 0x000fe40000100a00 */
[----:B------:R-:W-:Y:S02]  /*62720*/  STL [R1+0x7450], R7 ;  /* 0x0074500701007387 */ /* 0x000fe40000100800 */
[----:B------:R0:W-:Y:S02]  /*62730*/  STL.64 [R1+0x7448], R4 ;  /* 0x0074480401007387 */ /* 0x0001e40000100a00 */
[----:B0-----:R-:W-:Y:S02]  /*62740*/  IMAD.MOV.U32 R4, RZ, RZ, R20 ;  /* 0x000000ffff047224 */ /* 0x001fe400078e0014 */
[----:B------:R-:W-:-:S05]  /*62750*/  IMAD.MOV.U32 R5, RZ, RZ, R6 ;  /* 0x000000ffff057224 */ /* 0x000fca00078e0006 */
[----:B------:R-:W-:Y:S01]  /*62760*/  STL.64 [R1+0x7468], R4 ;  /* 0x0074680401007387 */ /* 0x000fe20000100a00 */
[----:B------:R-:W2:Y:S02]  /*62770*/  LDL.LU.64 R24, [R1+0x550] ;  /* 0x0005500001187983 */ /* 0x000ea40000300a00 */
[----:B------:R-:W3:Y:S02]  /*62780*/  LDL.LU.64 R26, [R1+0x558] ;  /* 0x00055800011a7983 */ /* 0x000ee40000300a00 */
[----:B---3--:R-:W-:Y:S01]  /*62790*/  STL.64 [R1+0x74b8], R26 ;  /* 0x0074b81a01007387 */ /* 0x008fe20000100a00 */
[----:B--2---:R0:W-:Y:S03]  /*627a0*/  STL.64 [R1+0x74b0], R24 ;  /* 0x0074b01801007387 */ /* 0x0041e60000100a00 */
[----:B0-----:R-:W2:Y:S01]  /*627b0*/  LDL.LU.64 R24, [R1+0x560] ;  /* 0x0005600001187983 */ /* 0x001ea20000300a00 */
[----:B------:R-:W3:Y:S03]  /*627c0*/  LDL.LU.64 R26, [R1+0x568] ;  /* 0x00056800011a7983 */ /* 0x000ee60000300a00 */
[----:B---3--:R-:W-:Y:S01]  /*627d0*/  STL.64 [R1+0x74d0], R26 ;  /* 0x0074d01a01007387 */ /* 0x008fe20000100a00 */
[----:B--2---:R0:W-:Y:S03]  /*627e0*/  STL.64 [R1+0x74c8], R24 ;  /* 0x0074c81801007387 */ /* 0x0041e60000100a00 */
[----:B0-----:R-:W2:Y:S01]  /*627f0*/  LDL.LU.64 R24, [R1+0x700] ;  /* 0x0007000001187983 */ /* 0x001ea20000300a00 */
[----:B------:R-:W3:Y:S02]  /*62800*/  LDL.LU.64 R26, [R1+0x708] ;  /* 0x00070800011a7983 */ /* 0x000ee40000300a00 */
[----:B------:R-:W-:-:S02]  /*62810*/  IMAD.MOV.U32 R4, RZ, RZ, R3 ;  /* 0x000000ffff047224 */ /* 0x000fc400078e0003 */
[----:B------:R-:W-:Y:S02]  /*62820*/  IMAD.MOV.U32 R5, RZ, RZ, R2 ;  /* 0x000000ffff057224 */ /* 0x000fe400078e0002 */
[----:B------:R-:W-:Y:S02]  /*62830*/  IMAD.MOV.U32 R9, RZ, RZ, R21 ;  /* 0x000000ffff097224 */ /* 0x000fe400078e0015 */
[----:B------:R-:W-:Y:S02]  /*62840*/  IMAD.MOV.U32 R8, RZ, RZ, R22 ;  /* 0x000000ffff087224 */ /* 0x000fe400078e0016 */
[----:B------:R-:W-:Y:S01]  /*62850*/  IMAD.MOV.U32 R28, RZ, RZ, R12 ;  /* 0x000000ffff1c7224 */ /* 0x000fe200078e000c */
[----:B---3--:R-:W-:Y:S01]  /*62860*/  STL.64 [R1+0x74e8], R26 ;  /* 0x0074e81a01007387 */ /* 0x008fe20000100a00 */
[----:B--2---:R0:W-:Y:S03]  /*62870*/  STL.64 [R1+0x74e0], R24 ;  /* 0x0074e01801007387 */ /* 0x0041e60000100a00 */
[----:B0-----:R-:W2:Y:S01]  /*62880*/  LDL.LU.64 R24, [R1+0x710] ;  /* 0x0007100001187983 */ /* 0x001ea20000300a00 */
[----:B------:R-:W2:Y:S02]  /*62890*/  LDL.LU.64 R26, [R1+0x718] ;  /* 0x00071800011a7983 */ /* 0x000ea40000300a00 */
[----:B------:R0:W-:Y:S02]  /*628a0*/  STL.64 [R1+0x7498], R4 ;  /* 0x0074980401007387 */ /* 0x0001e40000100a00 */
[----:B0-----:R-:W3:Y:S01]  /*628b0*/  LDL.LU.64 R4, [R1+0x540] ;  /* 0x0005400001047983 */ /* 0x001ee20000300a00 */
[----:B------:R-:W3:Y:S02]  /*628c0*/  LDL.LU.64 R6, [R1+0x548] ;  /* 0x0005480001067983 */ /* 0x000ee40000300a00 */
[----:B------:R-:W4:Y:S02]  /*628d0*/  LDL.LU.64 R20, [R1+0x2e0] ;  /* 0x0002e00001147983 */ /* 0x000f240000300a00 */
[----:B------:R-:W4:Y:S01]  /*628e0*/  LDL.LU.64 R22, [R1+0x2e8] ;  /* 0x0002e80001167983 */ /* 0x000f220000300a00 */
[----:B------:R-:W2:Y:S01]  /*628f0*/  LDL.LU.64 R12, [R1+0xdd0] ;  /* 0x000dd000010c7983 */ /* 0x000ea20000300a00 */
[----:B------:R-:W2:Y:S03]  /*62900*/  LDL.LU.64 R14, [R1+0xdd8] ;  /* 0x000dd800010e7983 */ /* 0x000ea60000300a00 */
[----:B--2---:R-:W-:Y:S01]  /*62910*/  STL.64 [R1+0x7460], R14 ;  /* 0x0074600e01007387 */ /* 0x004fe20000100a00 */
[----:B------:R0:W-:Y:S03]  /*62920*/  STL.64 [R1+0x7458], R12 ;  /* 0x0074580c01007387 */ /* 0x0001e60000100a00 */
[----:B0-----:R-:W2:Y:S01]  /*62930*/  LDL.LU.64 R12, [R1+0xde0] ;  /* 0x000de000010c7983 */ /* 0x001ea20000300a00 */
[----:B------:R-:W2:Y:S01]  /*62940*/  LDL.LU.64 R14, [R1+0xde8] ;  /* 0x000de800010e7983 */ /* 0x000ea20000300a00 */
[C---:B------:R-:W-:Y:S02]  /*62950*/  HMMA.16816.F32 R8, R16.reuse, R8, R24 ;  /* 0x000000081008723c */ /* 0x040fe40000001818 */
[----:B--2---:R-:W-:Y:S01]  /*62960*/  STL.64 [R1+0x7478], R14 ;  /* 0x0074780e01007387 */ /* 0x004fe20000100a00 */
[----:B------:R0:W-:Y:S03]  /*62970*/  STL.64 [R1+0x7470], R12 ;  /* 0x0074700c01007387 */ /* 0x0001e60000100a00 */
[----:B0-----:R-:W2:Y:S01]  /*62980*/  LDL.LU.64 R12, [R1+0xdf0] ;  /* 0x000df000010c7983 */ /* 0x001ea20000300a00 */
[----:B------:R-:W2:Y:S02]  /*62990*/  LDL.LU.64 R14, [R1+0xdf8] ;  /* 0x000df800010e7983 */ /* 0x000ea40000300a00 */
[----:B------:R-:W2:Y:S02]  /*629a0*/  LDL.LU.64 R26, [R1+0x74e8] ;  /* 0x0074e800011a7983 */ /* 0x000ea40000300a00 */
[----:B------:R-:W2:Y:S11]  /*629b0*/  LDL.LU.64 R24, [R1+0x74e0] ;  /* 0x0074e00001187983 */ /* 0x000eb60000300a00 */
[----:B------:R-:W-:Y:S01]  /*629c0*/  @!UPT UIADD3 URZ, URZ, URZ, URZ ;  /* 0x0000003f3f3ff290 */ /* 0x000fe2000fffe03f */
[----:B------:R0:W-:Y:S01]  /*629d0*/  STL.64 [R1+0x640], R8 ;  /* 0x0006400801007387 */ /* 0x0001e20000100a00 */
[----:B------:R2:W-:Y:S03]  /*629e0*/  STL.64 [R1+0x648], R10 ;  /* 0x0006480a01007387 */ /* 0x0005e60000100a00 */
[----:B0-----:R-:W2:Y:S02]  /*629f0*/  LDL.LU.64 R8, [R1+0x74d8] ;  /* 0x0074d80001087983 */ /* 0x001ea40000300a00 */
[C---:B--2---:R-:W-:Y:S02]  /*62a00*/  HMMA.16816.F32 R8, R16.reuse, R8, R24 ;  /* 0x000000081008723c */ /* 0x044fe40000001818 */
[----:B------:R-:W2:Y:S01]  /*62a10*/  LDL.LU.64 R26, [R1+0x74d0] ;  /* 0x0074d000011a7983 */ /* 0x000ea20000300a00 */
[----:B------:R-:W2:Y:S11]  /*62a20*/  LDL.LU.64 R24, [R1+0x74c8] ;  /* 0x0074c80001187983 */ /* 0x000eb60000300a00 */
[----:B------:R-:W-:Y:S09]  /*62a30*/  @!UPT UIADD3 URZ, URZ, URZ, URZ ;  /* 0x0000003f3f3ff290 */ /* 0x000ff2000fffe03f */
        /* <DEDUP_REMOVED lines=11> */
[----:B------:R-:W3:Y:S11]  /*62af0*/  LDL.LU.64 R24, [R1+0x74a0] ;  /* 0x0074a00001187983 */ /* 0x000ef60000300a00 */
[----:B------:R-:W-:Y:S10]  /*62b00*/  @!UPT UIADD3 URZ, URZ, URZ, URZ ;  /* 0x0000003f3f3ff290 */ /* 0x000ff4000fffe03f */
[----:B------:R0:W-:Y:S01]  /*62b10*/  STL.64 [R1+0x610], R8 ;  /* 0x0006100801007387 */ /* 0x0001e20000100a00 */
[----:B------:R1:W-:Y:S03]  /*62b20*/  STL.64 [R1+0x618], R10 ;  /* 0x0006180a01007387 */ /* 0x0003e60000100a00 */
[----:B0-----:R-:W2:Y:S01]  /*62b30*/  LDL.LU.64 R8, [R1+0xdc0] ;  /* 0x000dc00001087983 */ /* 0x001ea20000300a00 */
[----:B-1----:R-:W2:Y:S01]  /*62b40*/  LDL.LU.64 R10, [R1+0xdc8] ;  /* 0x000dc800010a7983 */ /* 0x002ea20000300a00 */
[C---:B---3--:R-:W-:Y:S01]  /*62b50*/  HMMA.16816.F32 R4, R16.reuse, R24, R4 ;  /* 0x000000181004723c */ /* 0x048fe20000001804 */
[----:B------:R-:W-:Y:S02]  /*62b60*/  IMAD.MOV.U32 R2, RZ, RZ, R24 ;  /* 0x000000ffff027224 */ /* 0x000fe400078e0018 */
[----:B------:R-:W-:Y:S11]  /*62b70*/  IMAD.MOV.U32 R0, RZ, RZ, R25 ;  /* 0x000000ffff007224 */ /* 0x000ff600078e0019 */
[----:B------:R-:W-:Y:S09]  /*62b80*/  @!UPT UIADD3 URZ, URZ, URZ, URZ ;  /* 0x0000003f3f3ff290 */ /* 0x000ff2000fffe03f */
[----:B------:R0:W-:Y:S01]  /*62b90*/  STL.64 [R1+0x600], R4 ;  /* 0x0006000401007387 */ /* 0x0001e20000100a00 */
[----:B------:R-:W-:Y:S03]  /*62ba0*/  STL.64 [R1+0x608], R6 ;  /* 0x0006080601007387 */ /* 0x000fe60000100a00 */
[----:B0-----:R-:W3:Y:S01]  /*62bb0*/  LDL.LU.64 R4, [R1+0x7498] ;  /* 0x0074980001047983 */ /* 0x001ee20000300a00 */
[----:B------:R-:W4:Y:S02]  /*62bc0*/  LDL.LU.64 R24, [R1+0x7490] ;  /* 0x0074900001187983 */ /* 0x000f240000300a00 */
[----:B----4-:R-:W-:Y:S01]  /*62bd0*/  HMMA.16816.F32 R16, R16, R24, R20 ;  /* 0x000000181010723c */ /* 0x010fe20000001814 */
[----:B------:R-:W3:Y:S01]  /*62be0*/  LDL.LU.64 R22, [R1+0x7488] ;  /* 0x0074880001167983 */ /* 0x000ee20000300a00 */
[----:B------:R-:W3:Y:S11]  /*62bf0*/  LDL.LU.64 R20, [R1+0x7480] ;  /* 0x0074800001147983 */ /* 0x000ef60000300a00 */
[----:B------:R-:W-:Y:S10]  /*62c00*/  @!UPT UIADD3 URZ, URZ, URZ, URZ ;  /* 0x0000003f3f3ff290 */ /* 0x000ff4000fffe03f */
[----:B------:R0:W-:Y:S01]  /*62c10*/  STL.64 [R1+0x240], R16 ;  /* 0x0002401001007387 */ /* 0x0001e20000100a00 */
[----:B------:R-:W-:Y:S03]  /*62c20*/  STL.64 [R1+0x248], R18 ;  /* 0x0002481201007387 */ /* 0x000fe60000100a00 */
[----:B0-----:R-:W4:Y:S01]  /*62c30*/  LDL.64 R16, [R1] ;  /* 0x0000000001107983 */ /* 0x001f220000100a00 */
[----:B------:R0:W-:Y:S03]  /*62c40*/  STL.64 [R1+0x73d8], R24 ;  /* 0x0073d81801007387 */ /* 0x0001e60000100a00 */
[----:B0-----:R-:W2:Y:S01]  /*62c50*/  LDL.LU.64 R24, [R1+0xc10] ;  /* 0x000c100001187983 */ /* 0x001ea20000300a00 */
[----:B------:R-:W2:Y:S01]  /*62c60*/  LDL.LU.64 R26, [R1+0xc18] ;  /* 0x000c1800011a7983 */ /* 0x000ea20000300a00 */
[C---:B---3--:R-:W-:Y:S02]  /*62c70*/  HMMA.16816.F32 R4, R20.reuse, R4, R12 ;  /* 0x000000041404723c */ /* 0x048fe4000000180c */
[----:B------:R-:W3:Y:S01]  /*62c80*/  LDL.LU.64 R14, [R1+0x7478] ;  /* 0x00747800010e7983 */ /* 0x000ee20000300a00 */
[----:B------:R-:W3:Y:S11]  /*62c90*/  LDL.LU.64 R12, [R1+0x7470] ;  /* 0x00747000010c7983 */ /* 0x000ef60000300a00 */
[----:B------:R-:W-:Y:S09]  /*62ca0*/  @!UPT UIADD3 URZ, URZ, URZ, URZ ;  /* 0x0000003f3f3ff290 */ /* 0x000ff2000fffe03f */
[----:B------:R0:W-:Y:S01]  /*62cb0*/  STL.64 [R1+0x480], R4 ;  /* 0x0004800401007387 */ /* 0x0001e20000100a00 */
[----:B------:R3:W-:Y:S03]  /*62cc0*/  STL.64 [R1+0x488], R6 ;  /* 0x0004880601007387 */ /* 0x0007e60000100a00 */
[----:B0-----:R-:W3:Y:S02]  /*62cd0*/  LDL.LU.64 R4, [R1+0x7468] ;  /* 0x0074680001047983 */ /* 0x001ee40000300a00 */
[C---:B---3--:R-:W-:Y:S02]  /*62ce0*/  HMMA.16816.F32 R4, R20.reuse, R4, R12 ;  /* 0x000000041404723c */ /* 0x048fe4000000180c */
[----:B------:R-:W3:Y:S01]  /*62cf0*/  LDL.LU.64 R14, [R1+0x7460] ;  /* 0x00746000010e7983 */ /* 0x000ee20000300a00 */
[----:B------:R-:W3:Y:S11]  /*62d00*/  LDL.LU.64 R12, [R1+0x7458] ;  /* 0x00745800010c7983 */ /* 0x000ef60000300a00 */
[----:B------:R-:W-:Y:S09]  /*62d10*/  @!UPT UIADD3 URZ, URZ, URZ, URZ ;  /* 0x0000003f3f3ff290 */ /* 0x000ff2000fffe03f */
[----:B------:R-:W-:Y:S01]  /*62d20*/  STL.64 [R1+0x470], R4 ;  /* 0x0004700401007387 */ /* 0x000fe20000100a00 */
[----:B------:R0:W-:Y:S03]  /*62d30*/  STL.64 [R1+0x478], R6 ;  /* 0x0004780601007387 */ /* 0x0001e60000100a00 */
[----:B0-----:R-:W2:Y:S01]  /*62d40*/  LDL.LU R7, [R1+0x7450] ;  /* 0x0074500001077983 */ /* 0x001ea20000300800 */
[----:B------:R-:W2:Y:S02]  /*62d50*/  LDL.LU.64 R4, [R1+0x7448] ;  /* 0x0074480001047983 */ /* 0x000ea40000300a00 */
[----:B----4-:R-:W-:Y:S01]  /*62d60*/  IMAD.MOV.U32 R6, RZ, RZ, R16 ;  /* 0x000000ffff067224 */ /* 0x010fe200078e0010 */
[C---:B---3--:R-:W-:Y:S11]  /*62d70*/  HMMA.16816.F32 R12, R20.reuse, R16, R12 ;  /* 0x00000010140c723c */ /* 0x048ff6000000180c */
[----:B------:R-:W-:Y:S11]  /*62d80*/  @!UPT UIADD3 URZ, URZ, URZ, URZ ;  /* 0x0000003f3f3ff290 */ /* 0x000ff6000fffe03f */
[----:B------:R-:W-:Y:S01]  /*62d90*/  @!UPT UIADD3 URZ, URZ, URZ, URZ ;  /* 0x0000003f3f3ff290 */ /* 0x000fe2000fffe03f */
[----:B------:R-:W-:Y:S01]  /*62da0*/  STL.64 [R1+0x460], R12 ;  /* 0x0004600c01007387 */ /* 0x000fe20000100a00 */
[----:B------:R0:W-:Y:S03]  /*62db0*/  STL.64 [R1+0x468], R14 ;  /* 0x0004680e01007387 */ /* 0x0001e60000100a00 */
[----:B0-----:R-:W3:Y:S01]  /*62dc0*/  LDL.LU.64 R14, [R1+0x7440] ;  /* 0x00744000010e7983 */ /* 0x001ee20000300a00 */
[----:B------:R-:W2:Y:S02]  /*62dd0*/  LDL.LU.64 R12, [R1+0x7438] ;  /* 0x00743800010c7983 */ /* 0x000ea40000300a00 */
[----:B------:R-:W4:Y:S02]  /*62de0*/  LDL R16, [R1+0x22bc] ;  /* 0x0022bc0001107983 */ /* 0x000f240000100800 */
[----:B------:R-:W-:Y:S01]  /*62df0*/  IMAD.MOV.U32 R3, RZ, RZ, R17 ;  /* 0x000000ffff037224 */ /* 0x000fe200078e0011 */
[----:B--2---:R-:W-:Y:S01]  /*62e00*/  HMMA.16816.F32 R8, R20, R12, R8 ;  /* 0x0000000c1408723c */ /* 0x004fe20000001808 */
[----:B----4-:R0:W-:Y:S04]  /*62e10*/  STL [R1+0x7420], R16 ;  /* 0x0074201001007387 */ /* 0x0101e80000100800 */
[----:B0-----:R-:W2:Y:S01]  /*62e20*/  LDL.LU.64 R16, [R1+0xbc0] ;  /* 0x000bc00001107983 */ /* 0x001ea20000300a00 */
[----:B------:R-:W2:Y:S11]  /*62e30*/  LDL.LU.64 R18, [R1+0xbc8] ;  /* 0x000bc80001127983 */ /* 0x000eb60000300a00 */
[----:B------:R-:W-:Y:S06]  /*62e40*/  @!UPT UIADD3 URZ, URZ, URZ, URZ ;  /* 0x0000003f3f3ff290 */ /* 0x000fec000fffe03f */
[----:B------:R-:W-:Y:S01]  /*62e50*/  STL.64 [R1+0x450], R8 ;  /* 0x0004500801007387 */ /* 0x000fe20000100a00 */
[----:B------:R0:W-:Y:S03]  /*62e60*/  STL.64 [R1+0x458], R10 ;  /* 0x0004580a01007387 */ /* 0x0001e60000100a00 */
[----:B0-----:R-:W4:Y:S01]  /*62e70*/  LDL.LU.64 R10, [R1+0x7430] ;  /* 0x00743000010a7983 */ /* 0x001f220000300a00 */
[----:B------:R-:W2:Y:S02]  /*62e80*/  LDL.LU.64 R8, [R1+0x7428] ;  /* 0x0074280001087983 */ /* 0x000ea40000300a00 */
[----:B---3--:R-:W-:Y:S02]  /*62e90*/  STL.64 [R1+0x7380], R14 ;  /* 0x0073800e01007387 */ /* 0x008fe40000100a00 */
[----:B------:R0:W-:Y:S02]  /*62ea0*/  STL.64 [R1+0x7378], R12 ;  /* 0x0073780c01007387 */ /* 0x0001e40000100a00 */
[----:B0-----:R-:W-:-:S02]  /*62eb0*/  IMAD.MOV.U32 R12, RZ, RZ, R5 ;  /* 0x000000ffff0c7224 */ /* 0x001fc400078e0005 */
[----:B------:R-:W3:Y:S01]  /*62ec0*/  LDL.LU R5, [R1+0x7424] ;  /* 0x0074240001057983 */ /* 0x000ee20000300800 */
[C---:B--2---:R-:W-:Y:S11]  /*62ed0*/  HMMA.16816.F32 R24, R20.reuse, R8, R24 ;  /* 0x000000081418723c */ /* 0x044ff60000001818 */
[----:B------:R-:W-:Y:S11]  /*62ee0*/  @!UPT UIADD3 URZ, URZ, URZ, URZ ;  /* 0x0000003f3f3ff290 */ /* 0x000ff6000fffe03f */
[----:B------:R-:W-:Y:S01]  /*62ef0*/  @!UPT UIADD3 URZ, URZ, URZ, URZ ;  /* 0x0000003f3f3ff290 */ /* 0x000fe2000fffe03f */
[----:B------:R0:W-:Y:S01]  /*62f00*/  STL.64 [R1+0x440], R24 ;  /* 0x0004401801007387 */ /* 0x0001e20000100a00 */
[----:B------:R-:W-:Y:S03]  /*62f10*/  STL.64 [R1+0x448], R26 ;  /* 0x0004481a01007387 */ /* 0x000fe60000100a00 */
[----:B0-----:R-:W2:Y:S01]  /*62f20*/  LDL.64 R24, [R1+0x60] ;  /* 0x0000600001187983 */ /* 0x001ea20000100a00 */
[----:B---3--:R-:W-:Y:S03]  /*62f30*/  HMMA.16816.F32 R16, R20, R4, R16 ;  /* 0x000000041410723c */ /* 0x008fe60000001810 */
[----:B--2---:R0:W-:Y:S04]  /*62f40*/  STL.64 [R1+0x73e0], R24 ;  /* 0x0073e01801007387 */ /* 0x0041e80000100a00 */
[----:B0-----:R-:W2:Y:S01]  /*62f50*/  LDL.LU.64 R24, [R1+0xbf0] ;  /* 0x000bf00001187983 */ /* 0x001ea20000300a00 */
[----:B------:R-:W2:Y:S02]  /*62f60*/  LDL.LU.64 R26, [R1+0xbf8] ;  /* 0x000bf800011a7983 */ /* 0x000ea40000300a00 */
[----:B----4-:R-:W-:Y:S02]  /*62f70*/  STL.64 [R1+0x7370], R10 ;  /* 0x0073700a01007387 */ /* 0x010fe40000100a00 */
[----:B------:R0:W-:Y:S02]  /*62f80*/  STL.64 [R1+0x7368], R8 ;  /* 0x0073680801007387 */ /* 0x0001e40000100a00 */
[----:B0-----:R-:W3:Y:S09]  /*62f90*/  LDL.64 R8, [R1+0x30] ;  /* 0x0000300001087983 */ /* 0x001ef20000100a00 */
[----:B------:R0:W-:Y:S02]  /*62fa0*/  STL.64 [R1+0x430], R16 ;  /* 0x0004301001007387 */ /* 0x0001e40000100a00 */
[----:B------:R-:W-:Y:S01]  /*62fb0*/  STL.64 [R1+0x438], R18 ;  /* 0x0004381201007387 */ /* 0x000fe20000100a00 */
[----:B0-----:R-:W4:Y:S01]  /*62fc0*/  LDL.LU R16, [R1+0x7420] ;  /* 0x0074200001107983 */ /* 0x001f220000300800 */
[----:B------:R-:W-:Y:S03]  /*62fd0*/  STL.64 [R1+0x73b8], R4 ;  /* 0x0073b80401007387 */ /* 0x000fe60000100a00 */
[----:B----4-:R-:W0:Y:S04]  /*62fe0*/  LDSM.16.MT88.4 R16, [R16+0x20000] ;  /* 0x020000001010783b */ /* 0x010e280000004200 */
[----:B0-----:R-:W-:Y:S01]  /*62ff0*/  STL.64 [R1+0x72c8], R18 ;  /* 0x0072c81201007387 */ /* 0x001fe20000100a00 */
[----:B------:R0:W-:Y:S03]  /*63000*/  STL.64 [R1+0x72c0], R16 ;  /* 0x0072c01001007387 */ /* 0x0001e60000100a00 */
[----:B0-----:R-:W4:Y:S04]  /*63010*/  LDL.64 R16, [R1+0x70] ;  /* 0x0000700001107983 */ /* 0x001f280000100a00 */
[----:B----4-:R0:W-:Y:S04]  /*63020*/  STL.64 [R1+0x73e8], R16 ;  /* 0x0073e81001007387 */ /* 0x0101e80000100a00 */
[----:B0-----:R-:W4:Y:S04]  /*63030*/  LDL.64 R16, [R1+0x90] ;  /* 0x0000900001107983 */ /* 0x001f280000100a00 */
[----:B----4-:R0:W-:Y:S02]  /*63040*/  STL.64 [R1+0x7400], R16 ;  /* 0x0074001001007387 */ /* 0x0101e40000100a00 */
[----:B0-----:R-:W-:-:S02]  /*63050*/  IMAD.MOV.U32 R16, RZ, RZ, R28 ;  /* 0x000000ffff107224 */ /* 0x001fc400078e001c */
[----:B------:R-:W-:-:S05]  /*63060*/  IMAD.MOV.U32 R17, RZ, RZ, R7 ;  /* 0x000000ffff117224 */ /* 0x000fca00078e0007 */
[----:B------:R0:W-:Y:S04]  /*63070*/  STL.64 [R1+0x7418], R16 ;  /* 0x0074181001007387 */ /* 0x0001e80000100a00 */
[----:B0-----:R-:W4:Y:S01]  /*63080*/  LDL.LU.64 R16, [R1+0xc00] ;  /* 0x000c000001107983 */ /* 0x001f220000300a00 */
[----:B------:R-:W4:Y:S02]  /*63090*/  LDL.LU.64 R18, [R1+0xc08] ;  /* 0x000c080001127983 */ /* 0x000f240000300a00 */
[----:B------:R-:W-:Y:S02]  /*630a0*/  IMAD.MOV.U32 R13, RZ, RZ, R29 ;  /* 0x000000ffff0d7224 */ /* 0x000fe400078e001d */
[----:B---3--:R-:W-:-:S05]  /*630b0*/  IMAD.MOV.U32 R29, RZ, RZ, R9 ;  /* 0x000000ffff1d7224 */ /* 0x008fca00078e0009 */
[----:B------:R-:W-:Y:S01]  /*630c0*/  STL [R1+0x7358], R29 ;  /* 0x0073581d01007387 */ /* 0x000fe20000100800 */
[C---:B----4-:R-:W-:Y:S08]  /*630d0*/  HMMA.16816.F32 R16, R20.reuse, R8, R16 ;  /* 0x000000081410723c */ /* 0x050ff00000001810 */
[----:B--2---:R-:W-:Y:S11]  /*630e0*/  HMMA.16816.F32 R8, R20, R12, R24 ;  /* 0x0000000c1408723c */ /* 0x004ff60000001818 */
[----:B------:R-:W-:Y:S04]  /*630f0*/  @!UPT UIADD3 URZ, URZ, URZ, URZ ;  /* 0x0000003f3f3ff290 */ /* 0x000fe8000fffe03f */
[----:B------:R0:W-:Y:S01]  /*63100*/  STL.64 [R1+0x790], R16 ;  /* 0x0007901001007387 */ /* 0x0001e20000100a00 */
[----:B------:R1:W-:Y:S03]  /*63110*/  STL.64 [R1+0x798], R18 ;  /* 0x0007981201007387 */ /* 0x0003e60000100a00 */
[----:B0-----:R-:W2:Y:S01]  /*63120*/  LDL.LU.64 R16, [R1+0xa20] ;  /* 0x000a200001107983 */ /* 0x001ea20000300a00 */
[----:B-1----:R-:W2:Y:S03]  /*63130*/  LDL.LU.64 R18, [R1+0xa28] ;  /* 0x000a280001127983 */ /* 0x002ea60000300a00 */
[----:B------:R-:W-:Y:S02]  /*63140*/  STL.64 [R1+0x780], R8 ;  /* 0x0007800801007387 */ /* 0x000fe40000100a00 */
[----:B------:R-:W-:Y:S01]  /*63150*/  STL.64 [R1+0x788], R10 ;  /* 0x0007880a01007387 */ /* 0x000fe20000100a00 */
[----:B------:R-:W3:Y:S01]  /*63160*/  LDL.LU.64 R24, [R1+0x740] ;  /* 0x0007400001187983 */ /* 0x000ee20000300a00 */
[----:B------:R-:W4:Y:S03]  /*63170*/  LDL.LU.64 R26, [R1+0x748] ;  /* 0x00074800011a7983 */ /* 0x000f260000300a00 */
[----:B----4-:R-:W-:Y:S01]  /*63180*/  STL.64 [R1+0x73f8], R26 ;  /* 0x0073f81a01007387 */ /* 0x010fe20000100a00 */
[----:B---3--:R0:W-:Y:S03]  /*63190*/  STL.64 [R1+0x73f0], R24 ;  /* 0x0073f01801007387 */ /* 0x0081e60000100a00 */
[----:B0-----:R-:W3:Y:S01]  /*631a0*/  LDL.LU.64 R24, [R1+0xa00] ;  /* 0x000a000001187983 */ /* 0x001ee20000300a00 */
[----:B------:R-:W4:Y:S02]  /*631b0*/  LDL.LU.64 R26, [R1+0xa08] ;  /* 0x000a0800011a7983 */ /* 0x000f240000300a00 */
[----:B------:R-:W-:-:S02]  /*631c0*/  IMAD.MOV.U32 R12, RZ, RZ, R6 ;  /* 0x000000ffff0c7224 */ /* 0x000fc400078e0006 */
[----:B------:R-:W-:Y:S01]  /*631d0*/  IMAD.MOV.U32 R13, RZ, RZ, R3 ;  /* 0x000000ffff0d7224 */ /* 0x000fe200078e0003 */
[----:B----4-:R-:W-:Y:S01]  /*631e0*/  STL.64 [R1+0x7410], R26 ;  /* 0x0074101a01007387 */ /* 0x010fe20000100a00 */
[----:B---3--:R0:W-:Y:S03]  /*631f0*/  STL.64 [R1+0x7408], R24 ;  /* 0x0074081801007387 */ /* 0x0081e60000100a00 */
[----:B0-----:R-:W3:Y:S01]  /*63200*/  LDL.LU.64 R24, [R1+0xa10] ;  /* 0x000a100001187983 */ /* 0x001ee20000300a00 */
[----:B------:R-:W3:Y:S02]  /*63210*/  LDL.LU.64 R26, [R1+0xa18] ;  /* 0x000a1800011a7983 */ /* 0x000ee40000300a00 */
[----:B------:R-:W4:Y:S02]  /*63220*/  LDL.LU.64 R8, [R1+0x5a0] ;  /* 0x0005a00001087983 */ /* 0x000f240000300a00 */
[----:B------:R-:W4:Y:S01]  /*63230*/  LDL.LU.64 R10, [R1+0x5a8] ;  /* 0x0005a800010a7983 */ /* 0x000f220000300a00 */
[----:B------:R-:W2:Y:S01]  /*63240*/  LDL.LU.64 R4, [R1+0x590] ;  /* 0x0005900001047983 */ /* 0x000ea20000300a00 */
[----:B------:R-:W2:Y:S02]  /*63250*/  LDL.LU.64 R6, [R1+0x598] ;  /* 0x0005980001067983 */ /* 0x000ea40000300a00 */
[----:B------:R0:W-:Y:S02]  /*63260*/  STL.64 [R1+0x7398], R12 ;  /* 0x0073980c01007387 */ /* 0x0001e40000100a00 */
[----:B0-----:R-:W2:Y:S04]  /*63270*/  LDL.64 R12, [R1+0x10] ;  /* 0x00001000010c7983 */ /* 0x001ea80000100a00 */
[----:B--2---:R0:W-:Y:S04]  /*63280*/  STL.64 [R1+0x73b0], R12 ;  /* 0x0073b00c01007387 */ /* 0x0041e80000100a00 */
[----:B0-----:R-:W2:Y:S02]  /*63290*/  LDL.64 R12, [R1+0xb0] ;  /* 0x0000b000010c7983 */ /* 0x001ea40000100a00 */
[C---:B--2---:R-:W-:Y:S01]  /*632a0*/  HMMA.16816.F32 R16, R20.reuse, R12, R16 ;  /* 0x0000000c1410723c */ /* 0x044fe20000001810 */
[----:B------:R-:W-:Y:S11]  /*632b0*/  IMAD.MOV.U32 R29, RZ, RZ, R13 ;  /* 0x000000ffff1d7224 */ /* 0x000ff600078e000d */
[----:B------:R-:W-:Y:S11]  /*632c0*/  @!UPT UIADD3 URZ, URZ, URZ, URZ ;  /* 0x0000003f3f3ff290 */ /* 0x000ff6000fffe03f */
[----:B------:R0:W-:Y:S01]  /*632d0*/  STL.64 [R1+0x770], R16 ;  /* 0x0007701001007387 */ /* 0x0001e20000100a00 */
[----:B------:R3:W-:Y:S03]  /*632e0*/  STL.64 [R1+0x778], R18 ;  /* 0x0007781201007387 */ /* 0x0007e60000100a00 */
[----:B0-----:R-:W3:Y:S01]  /*632f0*/  LDL.LU.64 R16, [R1+0x7418] ;  /* 0x0074180001107983 */ /* 0x001ee20000300a00 */
[----:B------:R-:W2:Y:S01]  /*63300*/  LDL.64 R12, [R1+0x20] ;  /* 0x00002000010c7983 */ /* 0x000ea20000100a00 */
[C---:B---3--:R-:W-:Y:S02]  /*63310*/  HMMA.16816.F32 R16, R20.reuse, R16, R24 ;  /* 0x000000101410723c */ /* 0x048fe40000001818 */
[----:B--2---:R0:W-:Y:S04]  /*63320*/  STL.64 [R1+0x73d0], R12 ;  /* 0x0073d00c01007387 */ /* 0x0041e80000100a00 */
[----:B0-----:R-:W2:Y:S01]  /*63330*/  LDL.64 R12, [R1+0x80] ;  /* 0x00008000010c7983 */ /* 0x001ea20000100a00 */
[----:B------:R-:W-:Y:S02]  /*63340*/  STL [R1+0x735c], R29 ;  /* 0x00735c1d01007387 */ /* 0x000fe40000100800 */
[----:B------:R-:W3:Y:S02]  /*63350*/  LDL.LU.64 R26, [R1+0x7410] ;  /* 0x00741000011a7983 */ /* 0x000ee40000300a00 */
[----:B------:R-:W3:Y:S11]  /*63360*/  LDL.LU.64 R24, [R1+0x7408] ;  /* 0x0074080001187983 */ /* 0x000ef60000300a00 */
[----:B------:R-:W-:Y:S01]  /*63370*/  @!UPT UIADD3 URZ, URZ, URZ, URZ ;  /* 0x0000003f3f3ff290 */ /* 0x000fe2000fffe03f */
[----:B------:R0:W-:Y:S01]  /*63380*/  STL.64 [R1+0x760], R16 ;  /* 0x0007601001007387 */ /* 0x0001e20000100a00 */
[----:B------:R-:W-:Y:S03]  /*63390*/  STL.64 [R1+0x768], R18 ;  /* 0x0007681201007387 */ /* 0x000fe60000100a00 */
[----:B0-----:R-:W3:Y:S02]  /*633a0*/  LDL.LU.64 R16, [R1+0x7400] ;  /* 0x0074000001107983 */ /* 0x001ee40000300a00 */
[C---:B---3--:R-:W-:Y:S11]  /*633b0*/  HMMA.16816.F32 R24, R20.reuse, R16, R24 ;  /* 0x000000101418723c */ /* 0x048ff60000001818 */
[----:B------:R-:W-:Y:S11]  /*633c0*/  @!UPT UIADD3 URZ, URZ, URZ, URZ ;  /* 0x0000003f3f3ff290 */ /* 0x000ff6000fffe03f */
[----:B------:R-:W-:Y:S01]  /*633d0*/  @!UPT UIADD3 URZ, URZ, URZ, URZ ;  /* 0x0000003f3f3ff290 */ /* 0x000fe2000fffe03f */
[----:B------:R-:W-:Y:S01]  /*633e0*/  STL.64 [R1+0x750], R24 ;  /* 0x0007501801007387 */ /* 0x000fe20000100a00 */
[----:B------:R0:W-:Y:S03]  /*633f0*/  STL.64 [R1+0x758], R26 ;  /* 0x0007581a01007387 */ /* 0x0001e60000100a00 */
[----:B0-----:R-:W2:Y:S01]  /*63400*/  LDL.LU.64 R26, [R1+0x73f8] ;  /* 0x0073f800011a7983 */ /* 0x001ea20000300a00 */
[----:B------:R-:W2:Y:S02]  /*63410*/  LDL.LU.64 R24, [R1+0x73f0] ;  /* 0x0073f00001187983 */ /* 0x000ea40000300a00 */
[----:B------:R-:W-:Y:S02]  /*63420*/  IMAD.MOV.U32 R29, RZ, RZ, R17 ;  /* 0x000000ffff1d7224 */ /* 0x000fe400078e0011 */
[----:B------:R-:W4:Y:S01]  /*63430*/  LDL.LU.64 R16, [R1+0x73e8] ;  /* 0x0073e80001107983 */ /* 0x000f220000300a00 */
[C---:B--2---:R-:W-:Y:S11]  /*63440*/  HMMA.16816.F32 R24, R20.reuse, R12, R24 ;  /* 0x0000000c1418723c */ /* 0x044ff60000001818 */
[----:B------:R-:W-:Y:S11]  /*63450*/  @!UPT UIADD3 URZ, URZ, URZ, URZ ;  /* 0x0000003f3f3ff290 */ /* 0x000ff6000fffe03f */
[----:B------:R-:W-:Y:S01]  /*63460*/  @!UPT UIADD3 URZ, URZ, URZ, URZ ;  /* 0x0000003f3f3ff290 */ /* 0x000fe2000fffe03f */
[----:B------:R0:W-:Y:S01]  /*63470*/  STL.64 [R1+0x740], R24 ;  /* 0x0007401801007387 */ /* 0x0001e20000100a00 */
[----:B------:R1:W-:Y:S03]  /*63480*/  STL.64 [R1+0x748], R26 ;  /* 0x0007481a01007387 */ /* 0x0003e60000100a00 */
[----:B0-----:R-:W2:Y:S01]  /*63490*/  LDL.LU.64 R24, [R1+0x73e0] ;  /* 0x0073e00001187983 */ /* 0x001ea20000300a00 */
[C---:B----4-:R-:W-:Y:S01]  /*634a0*/  HMMA.16816.F32 R8, R20.reuse, R16, R8 ;  /* 0x000000101408723c */ /* 0x050fe20000001808 */
[----:B------:R-:W-:Y:S02]  /*634b0*/  STL.64 [R1+0x72e8], R16 ;  /* 0x0072e81001007387 */ /* 0x000fe40000100a00 */
[----:B------:R-:W-:Y:S02]  /*634c0*/  IMAD.MOV.U32 R18, RZ, RZ, R12 ;  /* 0x000000ffff127224 */ /* 0x000fe400078e000c */
[----:B------:R-:W-:Y:S11]  /*634d0*/  IMAD.MOV.U32 R3, RZ, RZ, R13 ;  /* 0x000000ffff037224 */ /* 0x000ff600078e000d */
[----:B------:R-:W-:Y:S07]  /*634e0*/  @!UPT UIADD3 URZ, URZ, URZ, URZ ;  /* 0x0000003f3f3ff290 */ /* 0x000fee000fffe03f */
[----:B------:R-:W-:Y:S01]  /*634f0*/  STL.64 [R1+0x730], R8 ;  /* 0x0007300801007387 */ /* 0x000fe20000100a00 */
[----:B------:R-:W-:Y:S01]  /*63500*/  STL.64 [R1+0x738], R10 ;  /* 0x0007380a01007387 */ /* 0x000fe20000100a00 */
[----:B--2---:R-:W-:Y:S01]  /*63510*/  HMMA.16816.F32 R4, R20, R24, R4 ;  /* 0x000000181404723c */ /* 0x004fe20000001804 */
[----:B------:R-:W-:Y:S02]  /*63520*/  IMAD.MOV.U32 R28, RZ, RZ, R24 ;  /* 0x000000ffff1c7224 */ /* 0x000fe400078e0018 */
[----:B------:R-:W-:Y:S11]  /*63530*/  IMAD.MOV.U32 R19, RZ, RZ, R25 ;  /* 0x000000ffff137224 */ /* 0x000ff600078e0019 */
[----:B------:R-:W-:Y:S09]  /*63540*/  @!UPT UIADD3 URZ, URZ, URZ, URZ ;  /* 0x0000003f3f3ff290 */ /* 0x000ff2000fffe03f */
[----:B------:R0:W-:Y:S01]  /*63550*/  STL.64 [R1+0x720], R4 ;  /* 0x0007200401007387 */ /* 0x0001e20000100a00 */
[----:B------:R2:W-:Y:S02]  /*63560*/  STL.64 [R1+0x728], R6 ;  /* 0x0007280601007387 */ /* 0x0005e40000100a00 */
[----:B------:R-:W3:Y:S02]  /*63570*/  LDL.LU.64 R24, [R1+0x580] ;  /* 0x0005800001187983 */ /* 0x000ee40000300a00 */
[----:B-1----:R-:W3:Y:S01]  /*63580*/  LDL.LU.64 R26, [R1+0x588] ;  /* 0x00058800011a7983 */ /* 0x002ee20000300a00 */
[----:B------:R-:W4:Y:S01]  /*63590*/  LDL.LU.64 R12, [R1+0x2f0] ;  /* 0x0002f000010c7983 */ /* 0x000f220000300a00 */
[----:B------:R-:W4:Y:S03]  /*635a0*/  LDL.LU.64 R14, [R1+0x2f8] ;  /* 0x0002f800010e7983 */ /* 0x000f260000300a00 */
[----:B0-----:R-:W3:Y:S01]  /*635b0*/  LDL.LU.64 R4, [R1+0xcf0] ;  /* 0x000cf00001047983 */ /* 0x001ee20000300a00 */
[----:B--2---:R-:W2:Y:S02]  /*635c0*/  LDL.LU.64 R6, [R1+0xcf8] ;  /* 0x000cf80001067983 */ /* 0x004ea40000300a00 */
[----:B------:R-:W2:Y:S02]  /*635d0*/  LDL.LU.64 R8, [R1+0xcc0] ;  /* 0x000cc00001087983 */ /* 0x000ea40000300a00 */
[----:B------:R-:W2:Y:S02]  /*635e0*/  LDL.LU.64 R10, [R1+0xcc8] ;  /* 0x000cc800010a7983 */ /* 0x000ea40000300a00 */
[----:B--2---:R-:W-:Y:S01]  /*635f0*/  STL.64 [R1+0x7390], R10 ;  /* 0x0073900a01007387 */ /* 0x004fe20000100a00 */
[----:B------:R0:W-:Y:S03]  /*63600*/  STL.64 [R1+0x7388], R8 ;  /* 0x0073880801007387 */ /* 0x0001e60000100a00 */
[----:B0-----:R-:W2:Y:S01]  /*63610*/  LDL.LU.64 R8, [R1+0xcd0] ;  /* 0x000cd00001087983 */ /* 0x001ea20000300a00 */
[----:B------:R-:W2:Y:S02]  /*63620*/  LDL.LU.64 R10, [R1+0xcd8] ;  /* 0x000cd800010a7983 */ /* 0x000ea40000300a00 */
[----:B------:R-:W-:-:S02]  /*63630*/  IMAD.MOV.U32 R16, RZ, RZ, R2 ;  /* 0x000000ffff107224 */ /* 0x000fc400078e0002 */
[----:B------:R-:W-:Y:S01]  /*63640*/  IMAD.MOV.U32 R17, RZ, RZ, R0 ;  /* 0x000000ffff117224 */ /* 0x000fe200078e0000 */
[----:B--2---:R-:W-:Y:S01]  /*63650*/  STL.64 [R1+0x73a8], R10 ;  /* 0x0073a80a01007387 */ /* 0x004fe20000100a00 */
[----:B------:R0:W-:Y:S03]  /*63660*/  STL.64 [R1+0x73a0], R8 ;  /* 0x0073a00801007387 */ /* 0x0001e60000100a00 */
[----:B0-----:R-:W2:Y:S01]  /*63670*/  LDL.LU.64 R8, [R1+0xce0] ;  /* 0x000ce00001087983 */ /* 0x001ea20000300a00 */
[----:B------:R-:W2:Y:S02]  /*63680*/  LDL.LU.64 R10, [R1+0xce8] ;  /* 0x000ce800010a7983 */ /* 0x000ea40000300a00 */
[----:B------:R3:W-:Y:S02]  /*63690*/  STL.64 [R1+0x7360], R18 ;  /* 0x0073601201007387 */ /* 0x0007e40000100a00 */
[C---:B---3--:R-:W-:Y:S01]  /*636a0*/  HMMA.16816.F32 R16, R20.reuse, R16, R24 ;  /* 0x000000101410723c */ /* 0x048fe20000001818 */
[----:B------:R-:W4:Y:S11]  /*636b0*/  LDL.LU.64 R24, [R1+0x73d8] ;  /* 0x0073d80001187983 */ /* 0x000f360000300a00 */
[----:B------:R-:W-:Y:S11]  /*636c0*/  @!UPT UIADD3 URZ, URZ, URZ, URZ ;  /* 0x0000003f3f3ff290 */ /* 0x000ff6000fffe03f */
[----:B------:R0:W-:Y:S01]  /*636d0*/  STL.64 [R1+0x710], R16 ;  /* 0x0007101001007387 */ /* 0x0001e20000100a00 */
[----:B------:R1:W-:Y:S03]  /*636e0*/  STL.64 [R1+0x718], R18 ;  /* 0x0007181201007387 */ /* 0x0003e60000100a00 */
[----:B0-----:R-:W3:Y:S01]  /*636f0*/  LDL.LU.64 R16, [R1+0xae0] ;  /* 0x000ae00001107983 */ /* 0x001ee20000300a00 */
[----:B-1----:R-:W3:Y:S01]  /*63700*/  LDL.LU.64 R18, [R1+0xae8] ;  /* 0x000ae80001127983 */ /* 0x002ee20000300a00 */
[----:B----4-:R-:W-:Y:S02]  /*63710*/  HMMA.16816.F32 R20, R20, R24, R12 ;  /* 0x000000181414723c */ /* 0x010fe4000000180c */
[----:B------:R-:W4:Y:S01]  /*63720*/  LDL.LU.64 R12, [R1+0x73d0] ;  /* 0x0073d000010c7983 */ /* 0x000f220000300a00 */
[----:B------:R-:W-:Y:S02]  /*63730*/  IMAD.MOV.U32 R2, RZ, RZ, R24 ;  /* 0x000000ffff027224 */ /* 0x000fe400078e0018 */
[----:B------:R-:W-:Y:S11]  /*63740*/  IMAD.MOV.U32 R0, RZ, RZ, R25 ;  /* 0x000000ffff007224 */ /* 0x000ff600078e0019 */
[----:B------:R-:W-:Y:S07]  /*63750*/  @!UPT UIADD3 URZ, URZ, URZ, URZ ;  /* 0x0000003f3f3ff290 */ /* 0x000fee000fffe03f */
[----:B------:R-:W-:Y:S01]  /*63760*/  STL.64 [R1+0x420], R20 ;  /* 0x0004201401007387 */ /* 0x000fe20000100a00 */
[----:B------:R0:W-:Y:S02]  /*63770*/  STL.64 [R1+0x428], R22 ;  /* 0x0004281601007387 */ /* 0x0001e40000100a00 */
[----:B------:R-:W4:Y:S02]  /*63780*/  LDL.LU.64 R26, [R1+0x73c8] ;  /* 0x0073c800011a7983 */ /* 0x000f240000300a00 */
[----:B------:R-:W4:Y:S01]  /*63790*/  LDL.LU.64 R24, [R1+0x73c0] ;  /* 0x0073c00001187983 */ /* 0x000f220000300a00 */
[----:B0-----:R-:W2:Y:S01]  /*637a0*/  LDL R23, [R1+0x22bc] ;  /* 0x0022bc0001177983 */ /* 0x001ea20000100800 */
[C---:B----4-:R-:W-:Y:S11]  /*637b0*/  HMMA.16816.F32 R4, R24.reuse, R12, R4 ;  /* 0x0000000c1804723c */ /* 0x050ff60000001804 */
[----:B------:R-:W-:Y:S11]  /*637c0*/  @!UPT UIADD3 URZ, URZ, URZ, URZ ;  /* 0x0000003f3f3ff290 */ /* 0x000ff6000fffe03f */
[----:B------:R-:W-:Y:S01]  /*637d0*/  @!UPT UIADD3 URZ, URZ, URZ, URZ ;  /* 0x0000003f3f3ff290 */ /* 0x000fe2000fffe03f */
[----:B------:R0:W-:Y:S01]  /*637e0*/  STL.64 [R1+0x230], R4 ;  /* 0x0002300401007387 */ /* 0x0001e20000100a00 */
[----:B------:R1:W-:Y:S03]  /*637f0*/  STL.64 [R1+0x238], R6 ;  /* 0x0002380601007387 */ /* 0x0003e60000100a00 */
[----:B0-----:R-:W4:Y:S01]  /*63800*/  LDL.LU.64 R4, [R1+0x73b8] ;  /* 0x0073b80001047983 */ /* 0x001f220000300a00 */
[----:B-1----:R-:W-:Y:S02]  /*63810*/  IMAD.MOV.U32 R7, RZ, RZ, R12 ;  /* 0x000000ffff077224 */ /* 0x002fe400078e000c */
[----:B------:R-:W-:Y:S02]  /*63820*/  IMAD.MOV.U32 R6, RZ, RZ, R13 ;  /* 0x000000ffff067224 */ /* 0x000fe400078e000d */
[----:B------:R-:W2:Y:S02]  /*63830*/  LDL.LU.64 R12, [R1+0x73b0] ;  /* 0x0073b000010c7983 */ /* 0x000ea40000300a00 */
[----:B--2---:R-:W-:Y:S01]  /*63840*/  HMMA.16816.F32 R8, R24, R12, R8 ;  /* 0x0000000c1808723c */ /* 0x004fe20000001808 */
[----:B------:R-:W-:-:S02]  /*63850*/  IMAD.MOV.U32 R21, RZ, RZ, R12 ;  /* 0x000000ffff157224 */ /* 0x000fc400078e000c */
[----:B------:R-:W-:Y:S11]  /*63860*/  IMAD.MOV.U32 R20, RZ, RZ, R13 ;  /* 0x000000ffff147224 */ /* 0x000ff600078e000d */
[----:B------:R-:W-:Y:S09]  /*63870*/  @!UPT UIADD3 URZ, URZ, URZ, URZ ;  /* 0x0000003f3f3ff290 */ /* 0x000ff2000fffe03f */
[----:B------:R-:W-:Y:S01]  /*63880*/  STL.64 [R1+0x220], R8 ;  /* 0x0002200801007387 */ /* 0x000fe20000100a00 */
[----:B------:R0:W-:Y:S03]  /*63890*/  STL.64 [R1+0x228], R10 ;  /* 0x0002280a01007387 */ /* 0x0001e60000100a00 */
[----:B0-----:R-:W2:Y:S01]  /*638a0*/  LDL.LU.64 R10, [R1+0x73a8] ;  /* 0x0073a800010a7983 */ /* 0x001ea20000300a00 */
[----:B------:R-:W2:Y:S02]  /*638b0*/  LDL.LU.64 R8, [R1+0x73a0] ;  /* 0x0073a00001087983 */ /* 0x000ea40000300a00 */
[----:B------:R-:W2:Y:S02]  /*638c0*/  LDL.LU.64 R12, [R1+0x7398] ;  /* 0x00739800010c7983 */ /* 0x000ea40000300a00 */
[C---:B--2---:R-:W-:Y:S01]  /*638d0*/  HMMA.16816.F32 R12, R24.reuse, R12, R8 ;  /* 0x0000000c180c723c */ /* 0x044fe20000001808 */
[----:B------:R-:W2:Y:S01]  /*638e0*/  LDL.LU.64 R10, [R1+0x7390] ;  /* 0x00739000010a7983 */ /* 0x000ea20000300a00 */
[----:B------:R-:W2:Y:S11]  /*638f0*/  LDL.LU.64 R8, [R1+0x7388] ;  /* 0x0073880001087983 */ /* 0x000eb60000300a00 */
[----:B------:R-:W-:Y:S10]  /*63900*/  @!UPT UIADD3 URZ, URZ, URZ, URZ ;  /* 0x0000003f3f3ff290 */ /* 0x000ff4000fffe03f */
[----:B------:R-:W-:Y:S01]  /*63910*/  STL.64 [R1+0x210], R12 ;  /* 0x0002100c01007387 */ /* 0x000fe20000100a00 */
[----:B------:R0:W-:Y:S03]  /*63920*/  STL.64 [R1+0x218], R14 ;  /* 0x0002180e01007387 */ /* 0x0001e60000100a00 */
[----:B0-----:R-:W2:Y:S01]  /*63930*/  LDL.LU.64 R14, [R1+0x7380] ;  /* 0x00738000010e7983 */ /* 0x001ea20000300a00 */
[----:B------:R-:W2:Y:S02]  /*63940*/  LDL.LU.64 R12, [R1+0x7378] ;  /* 0x00737800010c7983 */ /* 0x000ea40000300a00 */
[C---:B--2---:R-:W-:Y:S11]  /*63950*/  HMMA.16816.F32 R8, R24.reuse, R12, R8 ;  /* 0x0000000c1808723c */ /* 0x044ff60000001808 */
[----:B------:R-:W-:Y:S11]  /*63960*/  @!UPT UIADD3 URZ, URZ, URZ, URZ ;  /* 0x0000003f3f3ff290 */ /* 0x000ff6000fffe03f */
[----:B------:R-:W-:Y:S01]  /*63970*/  @!UPT UIADD3 URZ, URZ, URZ, URZ ;  /* 0x0000003f3f3ff290 */ /* 0x000fe2000fffe03f */
[----:B------:R-:W-:Y:S01]  /*63980*/  STL.64 [R1+0x200], R8 ;  /* 0x0002000801007387 */ /* 0x000fe20000100a00 */
[----:B------:R0:W-:Y:S03]  /*63990*/  STL.64 [R1+0x208], R10 ;  /* 0x0002080a01007387 */ /* 0x0001e60000100a00 */
[----:B0-----:R-:W2:Y:S01]  /*639a0*/  LDL.LU.64 R10, [R1+0x7370] ;  /* 0x00737000010a7983 */ /* 0x001ea20000300a00 */
[----:B------:R-:W3:Y:S02]  /*639b0*/  LDL.LU.64 R8, [R1+0x7368] ;  /* 0x0073680001087983 */ /* 0x000ee40000300a00 */
[----:B------:R-:W-:Y:S02]  /*639c0*/  STL.64 [R1+0x7288], R14 ;  /* 0x0072880e01007387 */ /* 0x000fe40000100a00 */
[----:B------:R0:W-:Y:S02]  /*639d0*/  STL.64 [R1+0x7280], R12 ;  /* 0x0072800c01007387 */ /* 0x0001e40000100a00 */
[----:B0-----:R-:W4:Y:S01]  /*639e0*/  LDL.LU.64 R12, [R1+0xab0] ;  /* 0x000ab000010c7983 */ /* 0x001f220000300a00 */
[----:B------:R-:W4:Y:S01]  /*639f0*/  LDL.LU.64 R14, [R1+0xab8] ;  /* 0x000ab800010e7983 */ /* 0x000f220000300a00 */
[C---:B---3--:R-:W-:Y:S11]  /*63a00*/  HMMA.16816.F32 R16, R24.reuse, R8, R16 ;  /* 0x000000081810723c */ /* 0x048ff60000001810 */
[----:B------:R-:W-:Y:S11]  /*63a10*/  @!UPT UIADD3 URZ, URZ, URZ, URZ ;  /* 0x0000003f3f3ff290 */ /* 0x000ff6000fffe03f */
[----:B------:R-:W-:Y:S01]  /*63a20*/  @!UPT UIADD3 URZ, URZ, URZ, URZ ;  /* 0x0000003f3f3ff290 */ /* 0x000fe2000fffe03f */
[----:B------:R-:W-:Y:S01]  /*63a30*/  STL.64 [R1+0x1f0], R16 ;  /* 0x0001f01001007387 */ /* 0x000fe20000100a00 */
[----:B------:R0:W-:Y:S03]  /*63a40*/  STL.64 [R1+0x1f8], R18 ;  /* 0x0001f81201007387 */ /* 0x0001e60000100a00 */
[----:B0-----:R-:W3:Y:S01]  /*63a50*/  LDL.LU.64 R18, [R1+0x7360] ;  /* 0x0073600001127983 */ /* 0x001ee20000300a00 */
[----:B--2---:R-:W-:Y:S02]  /*63a60*/  STL.64 [R1+0x7278], R10 ;  /* 0x0072780a01007387 */ /* 0x004fe40000100a00 */
[----:B------:R4:W-:Y:S02]  /*63a70*/  STL.64 [R1+0x7270], R8 ;  /* 0x0072700801007387 */ /* 0x0009e40000100a00 */
[----:B------:R-:W2:Y:S01]  /*63a80*/  LDL R16, [R1+0x90] ;  /* 0x0000900001107983 */ /* 0x000ea20000100800 */
[----:B----4-:R-:W-:Y:S01]  /*63a90*/  HMMA.16816.F32 R8, R24, R4, R12 ;  /* 0x000000041808723c */ /* 0x010fe2000000180c */
[----:B------:R-:W-:Y:S11]  /*63aa0*/  IMAD.MOV.U32 R17, RZ, RZ, R29 ;  /* 0x000000ffff117224 */ /* 0x000ff600078e001d */
[----:B------:R-:W-:Y:S11]  /*63ab0*/  @!UPT UIADD3 URZ, URZ, URZ, URZ ;  /* 0x0000003f3f3ff290 */ /* 0x000ff6000fffe03f */
[----:B------:R-:W-:Y:S01]  /*63ac0*/  STL.64 [R1+0x1e0], R8 ;  /* 0x0001e00801007387 */ /* 0x000fe20000100a00 */
[----:B------:R-:W-:Y:S02]  /*63ad0*/  STL.64 [R1+0x1e8], R10 ;  /* 0x0001e80a01007387 */ /* 0x000fe40000100a00 */
[----:B------:R-:W4:Y:S01]  /*63ae0*/  LDL.LU R29, [R1+0x735c] ;  /* 0x00735c00011d7983 */ /* 0x000f220000300800 */
[----:B--2---:R0:W-:Y:S04]  /*63af0*/  STL.64 [R1+0x72f8], R16 ;  /* 0x0072f81001007387 */ /* 0x0041e80000100a00 */
[----:B0-----:R-:W2:Y:S04]  /*63b00*/  LDL R16, [R1+0xa0] ;  /* 0x0000a00001107983 */ /* 0x001ea80000100800 */
[----:B------:R-:W2:Y:S04]  /*63b10*/  LDL R17, [R1+0xa4] ;  /* 0x0000a40001117983 */ /* 0x000ea80000100800 */
[----:B--2---:R0:W-:Y:S01]  /*63b20*/  STL.64 [R1+0x7310], R16 ;  /* 0x0073101001007387 */ /* 0x0041e20000100a00 */
[----:B------:R-:W2:Y:S03]  /*63b30*/  LDL.64 R12, [R1] ;  /* 0x00000000010c7983 */ /* 0x000ea60000100a00 */
[----:B--2---:R-:W-:Y:S01]  /*63b40*/  STL.64 [R1+0x7290], R12 ;  /* 0x0072900c01007387 */ /* 0x004fe20000100a00 */
[----:B0-----:R-:W2:Y:S02]  /*63b50*/  LDL R16, [R1+0xb0] ;  /* 0x0000b00001107983 */ /* 0x001ea40000100800 */
[----:B----4-:R-:W-:-:S02]  /*63b60*/  IMAD.MOV.U32 R17, RZ, RZ, R29 ;  /* 0x000000ffff117224 */ /* 0x010fc400078e001d */
[----:B------:R-:W4:Y:S04]  /*63b70*/  LDL.LU R29, [R1+0x7358] ;  /* 0x00735800011d7983 */ /* 0x000f280000300800 */
[----:B--2---:R0:W-:Y:S04]  /*63b80*/  STL.64 [R1+0x7328], R16 ;  /* 0x0073281001007387 */ /* 0x0041e80000100a00 */
[----:B0-----:R-:W2:Y:S04]  /*63b90*/  LDL R16, [R1+0xc0] ;  /* 0x0000c00001107983 */ /* 0x001ea80000100800 */
[----:B------:R-:W2:Y:S01]  /*63ba0*/  LDL R17, [R1+0xc4] ;  /* 0x0000c40001117983 */ /* 0x000ea20000100800 */
[----:B------:R-:W-:-:S02]  /*63bb0*/  IMAD.MOV.U32 R12, RZ, RZ, R21 ;  /* 0x000000ffff0c7224 */ /* 0x000fc400078e0015 */
[----:B------:R-:W-:Y:S02]  /*63bc0*/  IMAD.MOV.U32 R13, RZ, RZ, R20 ;  /* 0x000000ffff0d7224 */ /* 0x000fe400078e0014 */
[----:B------:R-:W0:Y:S04]  /*63bd0*/  LDSM.16.MT88.4 R20, [R23+0x20080] ;  /* 0x020080001714783b */ /* 0x000e280000004200 */
[----:B--2---:R-:W-:Y:S01]  /*63be0*/  STL.64 [R1+0x7340], R16 ;  /* 0x0073401001007387 */ /* 0x004fe20000100a00 */
[----:B------:R-:W-:Y:S02]  /*63bf0*/  STL.64 [R1+0x72a8], R12 ;  /* 0x0072a80c01007387 */ /* 0x000fe40000100a00 */
[----:B------:R1:W-:Y:S02]  /*63c00*/  STL.64 [R1+0x7268], R4 ;  /* 0x0072680401007387 */ /* 0x0003e40000100a00 */
[----:B-1----:R-:W2:Y:S01]  /*63c10*/  LDL.64 R4, [R1+0x50] ;  /* 0x0000500001047983 */ /* 0x002ea20000100a00 */
[----:B------:R-:W-:-:S02]  /*63c20*/  IMAD.MOV.U32 R12, RZ, RZ, R7 ;  /* 0x000000ffff0c7224 */ /* 0x000fc400078e0007 */
[----:B------:R-:W-:Y:S01]  /*63c30*/  IMAD.MOV.U32 R13, RZ, RZ, R6 ;  /* 0x000000ffff0d7224 */ /* 0x000fe200078e0006 */
[----:B--2---:R1:W-:Y:S01]  /*63c40*/  STL.64 [R1+0x72d8], R4 ;  /* 0x0072d80401007387 */ /* 0x0043e20000100a00 */
[----:B------:R-:W2:Y:S02]  /*63c50*/  LDL R16, [R1+0x30] ;  /* 0x0000300001107983 */ /* 0x000ea40000100800 */
[----:B-1----:R-:W-:Y:S02]  /*63c60*/  IMAD.MOV.U32 R4, RZ, RZ, R28 ;  /* 0x000000ffff047224 */ /* 0x002fe400078e001c */
[----:B---3--:R-:W-:-:S05]  /*63c70*/  IMAD.MOV.U32 R5, RZ, RZ, R19 ;  /* 0x000000ffff057224 */ /* 0x008fca00078e0013 */
[----:B------:R1:W-:Y:S04]  /*63c80*/  STL.64 [R1+0x72f0], R4 ;  /* 0x0072f00401007387 */ /* 0x0003e80000100a00 */
[----:B-1----:R-:W3:Y:S01]  /*63c90*/  LDL.LU.64 R4, [R1+0x6d0] ;  /* 0x0006d00001047983 */ /* 0x002ee20000300a00 */
[----:B------:R-:W2:Y:S03]  /*63ca0*/  LDL.LU.64 R6, [R1+0x6d8] ;  /* 0x0006d80001067983 */ /* 0x000ea60000300a00 */
[----:B--2---:R-:W-:Y:S01]  /*63cb0*/  STL.64 [R1+0x7308], R6 ;  /* 0x0073080601007387 */ /* 0x004fe20000100a00 */
[----:B---3--:R1:W-:Y:S03]  /*63cc0*/  STL.64 [R1+0x7300], R4 ;  /* 0x0073000401007387 */ /* 0x0083e60000100a00 */
[----:B-1----:R-:W2:Y:S01]  /*63cd0*/  LDL.LU.64 R4, [R1+0x6e0] ;  /* 0x0006e00001047983 */ /* 0x002ea20000300a00 */
[----:B------:R-:W3:Y:S03]  /*63ce0*/  LDL.LU.64 R6, [R1+0x6e8] ;  /* 0x0006e80001067983 */ /* 0x000ee60000300a00 */
[----:B---3--:R-:W-:Y:S01]  /*63cf0*/  STL.64 [R1+0x7320], R6 ;  /* 0x0073200601007387 */ /* 0x008fe20000100a00 */
[----:B--2---:R1:W-:Y:S03]  /*63d00*/  STL.64 [R1+0x7318], R4 ;  /* 0x0073180401007387 */ /* 0x0043e60000100a00 */
[----:B-1----:R-:W2:Y:S01]  /*63d10*/  LDL.LU.64 R4, [R1+0x6f0] ;  /* 0x0006f00001047983 */ /* 0x002ea20000300a00 */
[----:B------:R-:W3:Y:S03]  /*63d20*/  LDL.LU.64 R6, [R1+0x6f8] ;  /* 0x0006f80001067983 */ /* 0x000ee60000300a00 */
[----:B---3--:R-:W-:Y:S01]  /*63d30*/  STL.64 [R1+0x7338], R6 ;  /* 0x0073380601007387 */ /* 0x008fe20000100a00 */
[----:B--2---:R1:W-:Y:S03]  /*63d40*/  STL.64 [R1+0x7330], R4 ;  /* 0x0073300401007387 */ /* 0x0043e60000100a00 */
[----:B-1----:R-:W2:Y:S01]  /*63d50*/  LDL.LU.64 R4, [R1+0xac0] ;  /* 0x000ac00001047983 */ /* 0x002ea20000300a00 */
[----:B------:R-:W3:Y:S02]  /*63d60*/  LDL.LU.64 R6, [R1+0xac8] ;  /* 0x000ac80001067983 */ /* 0x000ee40000300a00 */
[----:B----4-:R-:W-:Y:S01]  /*63d70*/  IMAD.MOV.U32 R17, RZ, RZ, R29 ;  /* 0x000000ffff117224 */ /* 0x010fe200078e001d */
[----:B---3--:R-:W-:Y:S01]  /*63d80*/  STL.64 [R1+0x7350], R6 ;  /* 0x0073500601007387 */ /* 0x008fe20000100a00 */
[----:B--2---:R1:W-:Y:S03]  /*63d90*/  STL.64 [R1+0x7348], R4 ;  /* 0x0073480401007387 */ /* 0x0043e60000100a00 */
[----:B-1----:R-:W2:Y:S01]  /*63da0*/  LDL.LU.64 R4, [R1+0xad0] ;  /* 0x000ad00001047983 */ /* 0x002ea20000300a00 */
[----:B------:R-:W2:Y:S02]  /*63db0*/  LDL.LU.64 R6, [R1+0xad8] ;  /* 0x000ad80001067983 */ /* 0x000ea40000300a00 */
[----:B------:R-:W3:Y:S02]  /*63dc0*/  LDL.LU.64 R8, [R1+0x500] ;  /* 0x0005000001087983 */ /* 0x000ee40000300a00 */
[----:B------:R-:W3:Y:S01]  /*63dd0*/  LDL.LU.64 R10, [R1+0x508] ;  /* 0x00050800010a7983 */ /* 0x000ee20000300a00 */
[----:B------:R1:W-:Y:S02]  /*63de0*/  STL.64 [R1+0x72d0], R12 ;  /* 0x0072d00c01007387 */ /* 0x0003e40000100a00 */
[----:B-1----:R-:W-:-:S02]  /*63df0*/  IMAD.MOV.U32 R12, RZ, RZ, R18 ;  /* 0x000000ffff0c7224 */ /* 0x002fc400078e0012 */
[----:B0-----:R-:W-:Y:S01]  /*63e00*/  STL.64 [R1+0x7200], R22 ;  /* 0x0072001601007387 */ /* 0x001fe20000100a00 */
[----:B------:R0:W-:Y:S02]  /*63e10*/  STL.64 [R1+0x71f8], R20 ;  /* 0x0071f81401007387 */ /* 0x0001e40000100a00 */
[----:B0-----:R-:W-:Y:S02]  /*63e20*/  IMAD.MOV.U32 R20, RZ, RZ, R2 ;  /* 0x000000ffff147224 */ /* 0x001fe400078e0002 */
[----:B------:R-:W-:-:S05]  /*63e30*/  IMAD.MOV.U32 R21, RZ, RZ, R0 ;  /* 0x000000ffff157224 */ /* 0x000fca00078e0000 */
[----:B------:R0:W-:Y:S04]  /*63e40*/  STL.64 [R1+0x72e0], R20 ;  /* 0x0072e01401007387 */ /* 0x0001e80000100a00 */
[----:B0-----:R-:W4:Y:S01]  /*63e50*/  LDL.LU.64 R20, [R1+0x6c0] ;  /* 0x0006c00001147983 */ /* 0x001f220000300a00 */
[----:B------:R-:W4:Y:S01]  /*63e60*/  LDL.LU.64 R22, [R1+0x6c8] ;  /* 0x0006c80001167983 */ /* 0x000f220000300a00 */
        /* <DEDUP_REMOVED lines=8> */
[----:B------:R-:W3:Y:S01]  /*63ef0*/  LDL R3, [R1+0x22b8] ;  /* 0x0022b80001037983 */ /* 0x000ee20000100800 */
[C---:B--2---:R-:W-:Y:S01]  /*63f00*/  HMMA.16816.F32 R16, R24.reuse, R16, R4 ;  /* 0x000000101810723c */ /* 0x044fe20000001804 */
[----:B------:R-:W2:Y:S01]  /*63f10*/  LDL.LU.64 R6, [R1+0x7338] ;  /* 0x0073380001067983 */ /* 0x000ea20000300a00 */
[----:B------:R-:W2:Y:S11]  /*63f20*/  LDL.LU.64 R4, [R1+0x7330] ;  /* 0x0073300001047983 */ /* 0x000eb60000300a00 */
[----:B------:R-:W-:Y:S10]  /*63f30*/  @!UPT UIADD3 URZ, URZ, URZ, URZ ;  /* 0x0000003f3f3ff290 */ /* 0x000ff4000fffe03f */
        /* <DEDUP_REMOVED lines=18> */
[----:B------:R-:W2:Y:S11]  /*64060*/  LDL.LU.64 R4, [R1+0x72f0] ;  /* 0x0072f00001047983 */ /* 0x000eb60000300a00 */
[----:B------:R-:W-:Y:S10]  /*64070*/  @!UPT UIADD3 URZ, URZ, URZ, URZ ;  /* 0x0000003f3f3ff290 */ /* 0x000ff4000fffe03f */
[----:B------:R0:W-:Y:S01]  /*64080*/  STL.64 [R1+0x190], R16 ;  /* 0x0001901001007387 */ /* 0x0001e20000100a00 */
[----:B------:R-:W-:Y:S03]  /*64090*/  STL.64 [R1+0x198], R18 ;  /* 0x0001981201007387 */ /* 0x000fe60000100a00 */
[----:B0-----:R-:W3:Y:S01]  /*640a0*/  LDL.LU.64 R16, [R1+0x72e8] ;  /* 0x0072e80001107983 */ /* 0x001ee20000300a00 */
[C---:B----4-:R-:W-:Y:S01]  /*640b0*/  HMMA.16816.F32 R12, R24.reuse, R12, R20 ;  /* 0x0000000c180c723c */ /* 0x050fe20000001814 */
[----:B------:R-:W2:Y:S02]  /*640c0*/  LDL.LU.64 R20, [R1+0x340] ;  /* 0x0003400001147983 */ /* 0x000ea40000300a00 */
[----:B------:R-:W2:Y:S11]  /*640d0*/  LDL.LU.64 R22, [R1+0x348] ;  /* 0x0003480001167983 */ /* 0x000eb60000300a00 */
[----:B------:R-:W-:Y:S09]  /*640e0*/  @!UPT UIADD3 URZ, URZ, URZ, URZ ;  /* 0x0000003f3f3ff290 */ /* 0x000ff2000fffe03f */
[----:B------:R0:W-:Y:S01]  /*640f0*/  STL.64 [R1+0x180], R12 ;  /* 0x0001800c01007387 */ /* 0x0001e20000100a00 */
[----:B------:R1:W-:Y:S03]  /*64100*/  STL.64 [R1+0x188], R14 ;  /* 0x0001880e01007387 */ /* 0x0003e60000100a00 */
[----:B0-----:R-:W4:Y:S01]  /*64110*/  LDL.LU.64 R12, [R1+0x330] ;  /* 0x00033000010c7983 */ /* 0x001f220000300a00 */
[----:B-1----:R-:W4:Y:S01]  /*64120*/  LDL.LU.64 R14, [R1+0x338] ;  /* 0x00033800010e7983 */ /* 0x002f220000300a00 */
[C---:B---3--:R-:W-:Y:S01]  /*64130*/  HMMA.16816.F32 R8, R24.reuse, R16, R8 ;  /* 0x000000101808723c */ /* 0x048fe20000001808 */
[----:B------:R-:W-:Y:S02]  /*64140*/  IMAD.MOV.U32 R29, RZ, RZ, R16 ;  /* 0x000000ffff1d7224 */ /* 0x000fe400078e0010 */
[----:B------:R-:W-:Y:S11]  /*64150*/  IMAD.MOV.U32 R28, RZ, RZ, R17 ;  /* 0x000000ffff1c7224 */ /* 0x000ff600078e0011 */
[----:B------:R-:W-:Y:S09]  /*64160*/  @!UPT UIADD3 URZ, URZ, URZ, URZ ;  /* 0x0000003f3f3ff290 */ /* 0x000ff2000fffe03f */
[----:B------:R0:W-:Y:S01]  /*64170*/  STL.64 [R1+0x170], R8 ;  /* 0x0001700801007387 */ /* 0x0001e20000100a00 */
[----:B------:R1:W-:Y:S02]  /*64180*/  STL.64 [R1+0x178], R10 ;  /* 0x0001780a01007387 */ /* 0x0003e40000100a00 */
[----:B------:R-:W3:Y:S02]  /*64190*/  LDL.LU.64 R16, [R1+0x2c0] ;  /* 0x0002c00001107983 */ /* 0x000ee40000300a00 */
[----:B------:R-:W3:Y:S01]  /*641a0*/  LDL.LU.64 R18, [R1+0x2c8] ;  /* 0x0002c80001127983 */ /* 0x000ee20000300a00 */
[----:B0-----:R-:W3:Y:S01]  /*641b0*/  LDL.LU.64 R8, [R1+0xd80] ;  /* 0x000d800001087983 */ /* 0x001ee20000300a00 */
[----:B-1----:R-:W3:Y:S01]  /*641c0*/  LDL.LU.64 R10, [R1+0xd88] ;  /* 0x000d8800010a7983 */ /* 0x002ee20000300a00 */
[C---:B--2---:R-:W-:Y:S02]  /*641d0*/  HMMA.16816.F32 R4, R24.reuse, R4, R20 ;  /* 0x000000041804723c */ /* 0x044fe40000001814 */
[----:B---3--:R-:W-:Y:S01]  /*641e0*/  STL.64 [R1+0x72a0], R10 ;  /* 0x0072a00a01007387 */ /* 0x008fe20000100a00 */
[----:B------:R0:W-:Y:S03]  /*641f0*/  STL.64 [R1+0x7298], R8 ;  /* 0x0072980801007387 */ /* 0x0001e60000100a00 */
[----:B0-----:R-:W2:Y:S01]  /*64200*/  LDL.LU.64 R8, [R1+0xda0] ;  /* 0x000da00001087983 */ /* 0x001ea20000300a00 */
[----:B------:R-:W3:Y:S03]  /*64210*/  LDL.LU.64 R10, [R1+0xda8] ;  /* 0x000da800010a7983 */ /* 0x000ee60000300a00 */
[----:B---3--:R-:W-:Y:S01]  /*64220*/  STL.64 [R1+0x72b8], R10 ;  /* 0x0072b80a01007387 */ /* 0x008fe20000100a00 */
[----:B--2---:R0:W-:Y:S03]  /*64230*/  STL.64 [R1+0x72b0], R8 ;  /* 0x0072b00801007387 */ /* 0x0041e60000100a00 */
[----:B0-----:R-:W2:Y:S01]  /*64240*/  LDL.LU.64 R8, [R1+0xdb0] ;  /* 0x000db00001087983 */ /* 0x001ea20000300a00 */
[----:B------:R-:W2:Y:S02]  /*64250*/  LDL.LU.64 R10, [R1+0xdb8] ;  /* 0x000db800010a7983 */ /* 0x000ea40000300a00 */
[----:B------:R-:W3:Y:S06]  /*64260*/  LDL.LU.64 R20, [R1+0x72e0] ;  /* 0x0072e00001147983 */ /* 0x000eec0000300a00 */
[----:B------:R0:W-:Y:S01]  /*64270*/  STL.64 [R1+0x160], R4 ;  /* 0x0001600401007387 */ /* 0x0001e20000100a00 */
[----:B------:R-:W-:Y:S04]  /*64280*/  STL.64 [R1+0x168], R6 ;  /* 0x0001680601007387 */ /* 0x000fe80000100a00 */
[----:B0-----:R-:W4:Y:S02]  /*64290*/  LDL.LU.64 R4, [R1+0x72d8] ;  /* 0x0072d80001047983 */ /* 0x001f240000300a00 */
[----:B----4-:R-:W-:Y:S01]  /*642a0*/  HMMA.16816.F32 R12, R24, R4, R12 ;  /* 0x00000004180c723c */ /* 0x010fe2000000180c */
[----:B------:R-:W-:-:S02]  /*642b0*/  IMAD.MOV.U32 R2, RZ, RZ, R4 ;  /* 0x000000ffff027224 */ /* 0x000fc400078e0004 */
[----:B------:R-:W-:-:S05]  /*642c0*/  IMAD.MOV.U32 R0, RZ, RZ, R5 ;  /* 0x000000ffff007224 */ /* 0x000fca00078e0005 */
[----:B---3--:R-:W-:Y:S11]  /*642d0*/  HMMA.16816.F32 R24, R24, R20, R16 ;  /* 0x000000141818723c */ /* 0x008ff60000001810 */
[----:B------:R-:W-:Y:S04]  /*642e0*/  @!UPT UIADD3 URZ, URZ, URZ, URZ ;  /* 0x0000003f3f3ff290 */ /* 0x000fe8000fffe03f */
[----:B------:R0:W-:Y:S01]  /*642f0*/  STL.64 [R1+0x5f0], R12 ;  /* 0x0005f00c01007387 */ /* 0x0001e20000100a00 */
[----:B------:R-:W-:Y:S03]  /*64300*/  STL.64 [R1+0x5f8], R14 ;  /* 0x0005f80e01007387 */ /* 0x000fe60000100a00 */
[----:B0-----:R-:W2:Y:S01]  /*64310*/  LDL.LU.64 R12, [R1+0x72d0] ;  /* 0x0072d000010c7983 */ /* 0x001ea20000300a00 */
[----:B------:R-:W3:Y:S02]  /*64320*/  LDL.LU.64 R4, [R1+0xba0] ;  /* 0x000ba00001047983 */ /* 0x000ee40000300a00 */
[----:B------:R-:W3:Y:S02]  /*64330*/  LDL.LU.64 R6, [R1+0xba8] ;  /* 0x000ba80001067983 */ /* 0x000ee40000300a00 */
[----:B------:R-:W2:Y:S01]  /*64340*/  LDL.LU.64 R18, [R1+0x72c8] ;  /* 0x0072c80001127983 */ /* 0x000ea20000300a00 */
[----:B------:R-:W2:Y:S01]  /*64350*/  LDL.LU.64 R16, [R1+0x72c0] ;  /* 0x0072c00001107983 */ /* 0x000ea20000300a00 */
[----:B------:R0:W-:Y:S02]  /*64360*/  STL.64 [R1+0x150], R24 ;  /* 0x0001501801007387 */ /* 0x0001e40000100a00 */
[----:B------:R1:W-:Y:S01]  /*64370*/  STL.64 [R1+0x158], R26 ;  /* 0x0001581a01007387 */ /* 0x0003e20000100a00 */
[----:B0-----:R-:W4:Y:S01]  /*64380*/  LDL.LU.64 R24, [R1+0xb70] ;  /* 0x000b700001187983 */ /* 0x001f220000300a00 */
[----:B-1----:R-:W4:Y:S02]  /*64390*/  LDL.LU.64 R26, [R1+0xb78] ;  /* 0x000b7800011a7983 */ /* 0x002f240000300a00 */
[----:B------:R0:W-:Y:S02]  /*643a0*/  STL.64 [R1+0x7210], R20 ;  /* 0x0072101401007387 */ /* 0x0001e40000100a00 */
        /* <DEDUP_REMOVED lines=19> */
[----:B------:R-:W-:Y:S01]  /*644e0*/  STL.64 [R1+0x3f0], R20 ;  /* 0x0003f01401007387 */ /* 0x000fe20000100a00 */
[----:B------:R0:W-:Y:S02]  /*644f0*/  STL.64 [R1+0x3f8], R22 ;  /* 0x0003f81601007387 */ /* 0x0001e40000100a00 */
[----:B-1----:R-:W3:Y:S02]  /*64500*/  LDL.LU.64 R14, [R1+0x7288] ;  /* 0x00728800010e7983 */ /* 0x002ee40000300a00 */
[----:B0-----:R-:W-:Y:S02]  /*64510*/  IMAD.MOV.U32 R23, RZ, RZ, R12 ;  /* 0x000000ffff177224 */ /* 0x001fe400078e000c */
[----:B------:R-:W-:Y:S02]  /*64520*/  IMAD.MOV.U32 R22, RZ, RZ, R13 ;  /* 0x000000ffff167224 */ /* 0x000fe400078e000d */
[----:B------:R-:W2:Y:S02]  /*64530*/  LDL.LU.64 R12, [R1+0x7280] ;  /* 0x00728000010c7983 */ /* 0x000ea40000300a00 */
[C---:B--2---:R-:W-:Y:S11]  /*64540*/  HMMA.16816.F32 R8, R16.reuse, R12, R8 ;  /* 0x0000000c1008723c */ /* 0x044ff60000001808 */
[----:B------:R-:W-:Y:S11]  /*64550*/  @!UPT UIADD3 URZ, URZ, URZ, URZ ;  /* 0x0000003f3f3ff290 */ /* 0x000ff6000fffe03f */
[----:B------:R-:W-:Y:S01]  /*64560*/  @!UPT UIADD3 URZ, URZ, URZ, URZ ;  /* 0x0000003f3f3ff290 */ /* 0x000fe2000fffe03f */
[----:B------:R-:W-:Y:S01]  /*64570*/  STL.64 [R1+0x3e0], R8 ;  /* 0x0003e00801007387 */ /* 0x000fe20000100a00 */
[----:B------:R0:W-:Y:S03]  /*64580*/  STL.64 [R1+0x3e8], R10 ;  /* 0x0003e80a01007387 */ /* 0x0001e60000100a00 */
[----:B0-----:R-:W2:Y:S01]  /*64590*/  LDL.LU.64 R10, [R1+0x7278] ;  /* 0x00727800010a7983 */ /* 0x001ea20000300a00 */
[----:B------:R-:W2:Y:S02]  /*645a0*/  LDL.LU.64 R8, [R1+0x7270] ;  /* 0x0072700001087983 */ /* 0x000ea40000300a00 */
[----:B------:R-:W4:Y:S02]  /*645b0*/  LDL.64 R20, [R1+0xc0] ;  /* 0x0000c00001147983 */ /* 0x000f240000100a00 */
[----:B---3--:R-:W-:Y:S01]  /*645c0*/  STL.64 [R1+0x71c0], R14 ;  /* 0x0071c00e01007387 */ /* 0x008fe20000100a00 */
[----:B------:R0:W-:Y:S04]  /*645d0*/  STL.64 [R1+0x71b8], R12 ;  /* 0x0071b80c01007387 */ /* 0x0001e80000100a00 */
[----:B0-----:R-:W3:Y:S01]  /*645e0*/  LDL.64 R12, [R1+0x30] ;  /* 0x00003000010c7983 */ /* 0x001ee20000100a00 */
[C---:B--2---:R-:W-:Y:S11]  /*645f0*/  HMMA.16816.F32 R4, R16.reuse, R8, R4 ;  /* 0x000000081004723c */ /* 0x044ff60000001804 */
[----:B------:R-:W-:Y:S11]  /*64600*/  @!UPT UIADD3 URZ, URZ, URZ, URZ ;  /* 0x0000003f3f3ff290 */ /* 0x000ff6000fffe03f */
[----:B------:R-:W-:Y:S01]  /*64610*/  @!UPT UIADD3 URZ, URZ, URZ, URZ ;  /* 0x0000003f3f3ff290 */ /* 0x000fe2000fffe03f */
[----:B------:R0:W-:Y:S01]  /*64620*/  STL.64 [R1+0x3d0], R4 ;  /* 0x0003d00401007387 */ /* 0x0001e20000100a00 */
[----:B------:R-:W-:Y:S03]  /*64630*/  STL.64 [R1+0x3d8], R6 ;  /* 0x0003d80601007387 */ /* 0x000fe60000100a00 */
[----:B0-----:R-:W4:Y:S01]  /*64640*/  LDL.LU.64 R4, [R1+0x7268] ;  /* 0x0072680001047983 */ /* 0x001f220000300a00 */
[----:B------:R-:W-:Y:S02]  /*64650*/  STL.64 [R1+0x71b0], R10 ;  /* 0x0071b00a01007387 */ /* 0x000fe40000100a00 */
[----:B------:R4:W-:Y:S02]  /*64660*/  STL.64 [R1+0x71a8], R8 ;  /* 0x0071a80801007387 */ /* 0x0009e40000100a00 */
[C---:B----4-:R-:W-:Y:S01]  /*64670*/  HMMA.16816.F32 R8, R16.reuse, R4, R24 ;  /* 0x000000041008723c */ /* 0x050fe20000001818 */
[----:B------:R-:W0:Y:S04]  /*64680*/  LDSM.16.MT88.4 R24, [R3+0x20000] ;  /* 0x020000000318783b */ /* 0x000e280000004200 */
[----:B------:R-:W-:Y:S01]  /*64690*/  STL [R1+0x71a0], R4 ;  /* 0x0071a00401007387 */ /* 0x000fe20000100800 */
[----:B------:R1:W-:Y:S11]  /*646a0*/  STL [R1+0x719c], R5 ;  /* 0x00719c0501007387 */ /* 0x0003f60000100800 */
[----:B------:R-:W-:Y:S06]  /*646b0*/  @!UPT UIADD3 URZ, URZ, URZ, URZ ;  /* 0x0000003f3f3ff290 */ /* 0x000fec000fffe03f */
[----:B------:R2:W-:Y:S01]  /*646c0*/  STL.64 [R1+0x3c0], R8 ;  /* 0x0003c00801007387 */ /* 0x0005e20000100a00 */
[----:B------:R-:W-:Y:S02]  /*646d0*/  STL.64 [R1+0x3c8], R10 ;  /* 0x0003c80a01007387 */ /* 0x000fe40000100a00 */
[----:B-1----:R-:W3:Y:S02]  /*646e0*/  LDL.LU.64 R4, [R1+0xb90] ;  /* 0x000b900001047983 */ /* 0x002ee40000300a00 */
[----:B------:R-:W3:Y:S01]  /*646f0*/  LDL.LU.64 R6, [R1+0xb98] ;  /* 0x000b980001067983 */ /* 0x000ee20000300a00 */
[----:B------:R-:W-:Y:S04]  /*64700*/  STL [R1+0x7188], R3 ;  /* 0x0071880301007387 */ /* 0x000fe80000100800 */
[----:B0-----:R-:W-:Y:S01]  /*64710*/  STL.64 [R1+0x70e8], R26 ;  /* 0x0070e81a01007387 */ /* 0x001fe20000100a00 */
[----:B------:R-:W-:Y:S02]  /*64720*/  STL.64 [R1+0x70e0], R24 ;  /* 0x0070e01801007387 */ /* 0x000fe40000100a00 */
[----:B--2---:R-:W2:Y:S02]  /*64730*/  LDL.64 R8, [R1+0x80] ;  /* 0x0000800001087983 */ /* 0x004ea40000100a00 */
[----:B--2---:R0:W-:Y:S04]  /*64740*/  STL.64 [R1+0x7238], R8 ;  /* 0x0072380801007387 */ /* 0x0041e80000100a00 */
[----:B0-----:R-:W2:Y:S01]  /*64750*/  LDL.64 R8, [R1+0xa0] ;  /* 0x0000a00001087983 */ /* 0x001ea20000100a00 */
[----:B---3--:R-:W-:Y:S03]  /*64760*/  HMMA.16816.F32 R4, R16, R12, R4 ;  /* 0x0000000c1004723c */ /* 0x008fe60000001804 */
[----:B--2---:R0:W-:Y:S04]  /*64770*/  STL.64 [R1+0x7250], R8 ;  /* 0x0072500801007387 */ /* 0x0041e80000100a00 */
[----:B0-----:R-:W2:Y:S11]  /*64780*/  LDL.64 R8, [R1+0xb0] ;  /* 0x0000b00001087983 */ /* 0x001eb60000100a00 */
[----:B------:R-:W-:Y:S05]  /*64790*/  @!UPT UIADD3 URZ, URZ, URZ, URZ ;  /* 0x0000003f3f3ff290 */ /* 0x000fea000fffe03f */
[----:B------:R-:W-:Y:S02]  /*647a0*/  STL.64 [R1+0x3b0], R4 ;  /* 0x0003b00401007387 */ /* 0x000fe40000100a00 */
[----:B------:R0:W-:Y:S02]  /*647b0*/  STL.64 [R1+0x3b8], R6 ;  /* 0x0003b80601007387 */ /* 0x0001e40000100a00 */
[----:B0-----:R-:W-:Y:S02]  /*647c0*/  IMAD.MOV.U32 R7, RZ, RZ, R12 ;  /* 0x000000ffff077224 */ /* 0x001fe400078e000c */
[----:B------:R-:W-:Y:S02]  /*647d0*/  IMAD.MOV.U32 R6, RZ, RZ, R13 ;  /* 0x000000ffff067224 */ /* 0x000fe400078e000d */
[----:B------:R-:W-:Y:S02]  /*647e0*/  IMAD.MOV.U32 R12, RZ, RZ, R23 ;  /* 0x000000ffff0c7224 */ /* 0x000fe400078e0017 */
[----:B------:R-:W-:-:S05]  /*647f0*/  IMAD.MOV.U32 R13, RZ, RZ, R22 ;  /* 0x000000ffff0d7224 */ /* 0x000fca00078e0016 */
[----:B------:R0:W-:Y:S04]  /*64800*/  STL.64 [R1+0x71d8], R12 ;  /* 0x0071d80c01007387 */ /* 0x0001e80000100a00 */
[----:B0-----:R-:W3:Y:S04]  /*64810*/  LDL.64 R12, [R1+0x10] ;  /* 0x00001000010c7983 */ /* 0x001ee80000100a00 */
[----:B---3--:R0:W-:Y:S04]  /*64820*/  STL.64 [R1+0x71e0], R12 ;  /* 0x0071e00c01007387 */ /* 0x0081e80000100a00 */
[----:B0-----:R-:W3:Y:S04]  /*64830*/  LDL.64 R12, [R1+0x20] ;  /* 0x00002000010c7983 */ /* 0x001ee80000100a00 */
[----:B---3--:R0:W-:Y:S04]  /*64840*/  STL.64 [R1+0x7208], R12 ;  /* 0x0072080c01007387 */ /* 0x0081e80000100a00 */
[----:B0-----:R-:W3:Y:S01]  /*64850*/  LDL.LU.64 R12, [R1+0xb80] ;  /* 0x000b8000010c7983 */ /* 0x001ee20000300a00 */
[----:B------:R-:W3:Y:S02]  /*64860*/  LDL.LU.64 R14, [R1+0xb88] ;  /* 0x000b8800010e7983 */ /* 0x000ee40000300a00 */
[----:B------:R-:W-:Y:S02]  /*64870*/  STL [R1+0x7190], R6 ;  /* 0x0071900601007387 */ /* 0x000fe40000100800 */
[----:B------:R3:W-:Y:S02]  /*64880*/  STL [R1+0x718c], R7 ;  /* 0x00718c0701007387 */ /* 0x0007e40000100800 */
[----:B---3--:R-:W-:Y:S11]  /*64890*/  HMMA.16816.F32 R4, R16, R20, R12 ;  /* 0x000000141004723c */ /* 0x008ff6000000180c */
[----:B------:R-:W-:Y:S11]  /*648a0*/  @!UPT UIADD3 URZ, URZ, URZ, URZ ;  /* 0x0000003f3f3ff290 */ /* 0x000ff6000fffe03f */
[----:B------:R-:W-:Y:S01]  /*648b0*/  @!UPT UIADD3 URZ, URZ, URZ, URZ ;  /* 0x0000003f3f3ff290 */ /* 0x000fe2000fffe03f */
[----:B------:R0:W-:Y:S01]  /*648c0*/  STL.64 [R1+0x700], R4 ;  /* 0x0007000401007387 */ /* 0x0001e20000100a00 */
[----:B------:R1:W-:Y:S03]  /*648d0*/  STL.64 [R1+0x708], R6 ;  /* 0x0007080601007387 */ /* 0x0003e60000100a00 */
[----:B0-----:R-:W3:Y:S01]  /*648e0*/  LDL.LU.64 R4, [R1+0x9c0] ;  /* 0x0009c00001047983 */ /* 0x001ee20000300a00 */
[----:B-1----:R-:W4:Y:S03]  /*648f0*/  LDL.LU.64 R6, [R1+0x9c8] ;  /* 0x0009c80001067983 */ /* 0x002f260000300a00 */
[----:B----4-:R-:W-:Y:S01]  /*64900*/  STL.64 [R1+0x7248], R6 ;  /* 0x0072480601007387 */ /* 0x010fe20000100a00 */
[----:B---3--:R0:W-:Y:S03]  /*64910*/  STL.64 [R1+0x7240], R4 ;  /* 0x0072400401007387 */ /* 0x0081e60000100a00 */
[----:B0-----:R-:W3:Y:S01]  /*64920*/  LDL.LU.64 R4, [R1+0x9d0] ;  /* 0x0009d00001047983 */ /* 0x001ee20000300a00 */
[----:B------:R-:W4:Y:S02]  /*64930*/  LDL.LU.64 R6, [R1+0x9d8] ;  /* 0x0009d80001067983 */ /* 0x000f240000300a00 */
[----:B------:R-:W-:-:S02]  /*64940*/  IMAD.MOV.U32 R27, RZ, RZ, R20 ;  /* 0x000000ffff1b7224 */ /* 0x000fc400078e0014 */
[----:B------:R-:W-:Y:S02]  /*64950*/  IMAD.MOV.U32 R26, RZ, RZ, R21 ;  /* 0x000000ffff1a7224 */ /* 0x000fe400078e0015 */
[----:B------:R-:W-:Y:S02]  /*64960*/  IMAD.MOV.U32 R20, RZ, RZ, R2 ;  /* 0x000000ffff147224 */ /* 0x000fe400078e0002 */
[----:B------:R-:W-:Y:S01]  /*64970*/  IMAD.MOV.U32 R21, RZ, RZ, R0 ;  /* 0x000000ffff157224 */ /* 0x000fe200078e0000 */
[----:B----4-:R-:W-:Y:S01]  /*64980*/  STL.64 [R1+0x7260], R6 ;  /* 0x0072600601007387 */ /* 0x010fe20000100a00 */
[----:B---3--:R0:W-:Y:S03]  /*64990*/  STL.64 [R1+0x7258], R4 ;  /* 0x0072580401007387 */ /* 0x0081e60000100a00 */
[----:B0-----:R-:W3:Y:S01]  /*649a0*/  LDL.LU.64 R4, [R1+0x9f0] ;  /* 0x0009f00001047983 */ /* 0x001ee20000300a00 */
[----:B------:R-:W3:Y:S02]  /*649b0*/  LDL.LU.64 R6, [R1+0x9f8] ;  /* 0x0009f80001067983 */ /* 0x000ee40000300a00 */
[----:B------:R-:W4:Y:S02]  /*649c0*/  LDL.LU.64 R12, [R1+0x6b0] ;  /* 0x0006b000010c7983 */ /* 0x000f240000300a00 */
[----:B------:R-:W4:Y:S01]  /*649d0*/  LDL.LU.64 R14, [R1+0x6b8] ;  /* 0x0006b800010e7983 */ /* 0x000f220000300a00 */
[----:B------:R0:W-:Y:S04]  /*649e0*/  STL.64 [R1+0x7228], R20 ;  /* 0x0072281401007387 */ /* 0x0001e80000100a00 */
[----:B0-----:R-:W4:Y:S01]  /*649f0*/  LDL.64 R20, [R1+0x60] ;  /* 0x0000600001147983 */ /* 0x001f220000100a00 */
[----:B------:R-:W-:-:S02]  /*64a00*/  IMAD.MOV.U32 R24, RZ, RZ, R29 ;  /* 0x000000ffff187224 */ /* 0x000fc400078e001d */
[----:B------:R-:W-:Y:S02]  /*64a10*/  IMAD.MOV.U32 R25, RZ, RZ, R28 ;  /* 0x000000ffff197224 */ /* 0x000fe400078e001c */
[----:B--2---:R-:W-:Y:S02]  /*64a20*/  IMAD.MOV.U32 R29, RZ, RZ, R8 ;  /* 0x000000ffff1d7224 */ /* 0x004fe400078e0008 */
[----:B------:R-:W-:Y:S01]  /*64a30*/  IMAD.MOV.U32 R28, RZ, RZ, R9 ;  /* 0x000000ffff1c7224 */ /* 0x000fe200078e0009 */
[C---:B---3--:R-:W-:Y:S01]  /*64a40*/  HMMA.16816.F32 R4, R16.reuse, R8, R4 ;  /* 0x000000081004723c */ /* 0x048fe20000001804 */
[----:B----4-:R0:W-:Y:S04]  /*64a50*/  STL.64 [R1+0x7230], R20 ;  /* 0x0072301401007387 */ /* 0x0101e80000100a00 */
[----:B0-----:R-:W2:Y:S01]  /*64a60*/  LDL.64 R20, [R1+0x90] ;  /* 0x0000900001147983 */ /* 0x001ea20000100a00 */
[----:B------:R-:W-:Y:S02]  /*64a70*/  STL [R1+0x7198], R26 ;  /* 0x0071981a01007387 */ /* 0x000fe40000100800 */
[----:B------:R-:W-:Y:S11]  /*64a80*/  STL [R1+0x7194], R27 ;  /* 0x0071941b01007387 */ /* 0x000ff60000100800 */
[----:B------:R-:W-:Y:S04]  /*64a90*/  @!UPT UIADD3 URZ, URZ, URZ, URZ ;  /* 0x0000003f3f3ff290 */ /* 0x000fe8000fffe03f */
[----:B------:R-:W-:Y:S01]  /*64aa0*/  STL.64 [R1+0x6f0], R4 ;  /* 0x0006f00401007387 */ /* 0x000fe20000100a00 */
[----:B------:R0:W-:Y:S04]  /*64ab0*/  STL.64 [R1+0x6f8], R6 ;  /* 0x0006f80601007387 */ /* 0x0001e80000100a00 */
[----:B0-----:R-:W3:Y:S01]  /*64ac0*/  LDL.LU.64 R6, [R1+0x7260] ;  /* 0x0072600001067983 */ /* 0x001ee20000300a00 */
[----:B------:R-:W3:Y:S02]  /*64ad0*/  LDL.LU.64 R4, [R1+0x7258] ;  /* 0x0072580001047983 */ /* 0x000ee40000300a00 */
[----:B------:R-:W3:Y:S02]  /*64ae0*/  LDL.LU.64 R8, [R1+0x7250] ;  /* 0x0072500001087983 */ /* 0x000ee40000300a00 */
[C---:B---3--:R-:W-:Y:S01]  /*64af0*/  HMMA.16816.F32 R4, R16.reuse, R8, R4 ;  /* 0x000000081004723c */ /* 0x048fe20000001804 */
[----:B------:R-:W-:Y:S11]  /*64b00*/  IMAD.MOV.U32 R3, RZ, RZ, R8 ;  /* 0x000000ffff037224 */ /* 0x000ff600078e0008 */
[----:B------:R-:W-:Y:S11]  /*64b10*/  @!UPT UIADD3 URZ, URZ, URZ, URZ ;  /* 0x0000003f3f3ff290 */ /* 0x000ff6000fffe03f */
[----:B------:R-:W-:Y:S01]  /*64b20*/  STL.64 [R1+0x6e0], R4 ;  /* 0x0006e00401007387 */ /* 0x000fe20000100a00 */
[----:B------:R0:W-:Y:S03]  /*64b30*/  STL.64 [R1+0x6e8], R6 ;  /* 0x0006e80601007387 */ /* 0x0001e60000100a00 */
[----:B0-----:R-:W2:Y:S01]  /*64b40*/  LDL.LU.64 R6, [R1+0x7248] ;  /* 0x0072480001067983 */ /* 0x001ea20000300a00 */
[----:B------:R-:W2:Y:S02]  /*64b50*/  LDL.LU.64 R4, [R1+0x7240] ;  /* 0x0072400001047983 */ /* 0x000ea40000300a00 */
[----:B------:R-:W3:Y:S01]  /*64b60*/  LDL.LU.64 R8, [R1+0x7238] ;  /* 0x0072380001087983 */ /* 0x000ee20000300a00 */
[C---:B--2---:R-:W-:Y:S08]  /*64b70*/  HMMA.16816.F32 R4, R16.reuse, R20, R4 ;  /* 0x000000141004723c */ /* 0x044ff00000001804 */
[----:B---3--:R-:W-:Y:S11]  /*64b80*/  HMMA.16816.F32 R12, R16, R8, R12 ;  /* 0x00000008100c723c */ /* 0x008ff6000000180c */
[----:B------:R-:W-:Y:S04]  /*64b90*/  @!UPT UIADD3 URZ, URZ, URZ, URZ ;  /* 0x0000003f3f3ff290 */ /* 0x000fe8000fffe03f */
[----:B------:R-:W-:Y:S01]  /*64ba0*/  STL.64 [R1+0x6d0], R4 ;  /* 0x0006d00401007387 */ /* 0x000fe20000100a00 */
[----:B------:R0:W-:Y:S07]  /*64bb0*/  STL.64 [R1+0x6d8], R6 ;  /* 0x0006d80601007387 */ /* 0x0001ee0000100a00 */
[----:B------:R1:W-:Y:S02]  /*64bc0*/  STL.64 [R1+0x6c0], R12 ;  /* 0x0006c00c01007387 */ /* 0x0003e40000100a00 */
[----:B------:R2:W-:Y:S02]  /*64bd0*/  STL.64 [R1+0x6c8], R14 ;  /* 0x0006c80e01007387 */ /* 0x0005e40000100a00 */
[----:B0-----:R-:W-:-:S02]  /*64be0*/  IMAD.MOV.U32 R6, RZ, RZ, R20 ;  /* 0x000000ffff067224 */ /* 0x001fc400078e0014 */
[----:B------:R-:W-:Y:S02]  /*64bf0*/  IMAD.MOV.U32 R7, RZ, RZ, R21 ;  /* 0x000000ffff077224 */ /* 0x000fe400078e0015 */
[----:B------:R-:W3:Y:S01]  /*64c00*/  LDL.LU.64 R20, [R1+0x570] ;  /* 0x0005700001147983 */ /* 0x000ee20000300a00 */
[----:B------:R-:W3:Y:S02]  /*64c10*/  LDL.LU.64 R22, [R1+0x578] ;  /* 0x0005780001167983 */ /* 0x000ee40000300a00 */
[----:B-1----:R-:W4:Y:S02]  /*64c20*/  LDL.LU.64 R12, [R1+0x2d0] ;  /* 0x0002d000010c7983 */ /* 0x002f240000300a00 */
[----:B--2---:R-:W2:Y:S02]  /*64c30*/  LDL.LU.64 R14, [R1+0x2d8] ;  /* 0x0002d800010e7983 */ /* 0x004ea40000300a00 */
[----:B------:R-:W-:Y:S02]  /*64c40*/  IMAD.MOV.U32 R4, RZ, RZ, R8 ;  /* 0x000000ffff047224 */ /* 0x000fe400078e0008 */
[----:B------:R-:W-:Y:S01]  /*64c50*/  IMAD.MOV.U32 R5, RZ, RZ, R9 ;  /* 0x000000ffff057224 */ /* 0x000fe200078e0009 */
[----:B--2---:R-:W-:Y:S01]  /*64c60*/  STL.64 [R1+0x7220], R14 ;  /* 0x0072200e01007387 */ /* 0x004fe20000100a00 */
[----:B----4-:R0:W-:Y:S03]  /*64c70*/  STL.64 [R1+0x7218], R12 ;  /* 0x0072180c01007387 */ /* 0x0101e60000100a00 */
[----:B0-----:R-:W2:Y:S01]  /*64c80*/  LDL.LU.64 R12, [R1+0x510] ;  /* 0x00051000010c7983 */ /* 0x001ea20000300a00 */
[----:B------:R-:W2:Y:S02]  /*64c90*/  LDL.LU.64 R14, [R1+0x518] ;  /* 0x00051800010e7983 */ /* 0x000ea40000300a00 */
[----:B------:R-:W-:Y:S02]  /*64ca0*/  STL.64 [R1+0x71d0], R6 ;  /* 0x0071d00601007387 */ /* 0x000fe40000100a00 */
[----:B------:R0:W-:Y:S02]  /*64cb0*/  STL.64 [R1+0x71c8], R4 ;  /* 0x0071c80401007387 */ /* 0x0001e40000100a00 */
[----:B0-----:R-:W4:Y:S01]  /*64cc0*/  LDL.LU.64 R4, [R1+0xc90] ;  /* 0x000c900001047983 */ /* 0x001f220000300a00 */
[----:B------:R-:W2:Y:S01]  /*64cd0*/  LDL.LU.64 R6, [R1+0xc98] ;  /* 0x000c980001067983 */ /* 0x000ea20000300a00 */
[C---:B---3--:R-:W-:Y:S02]  /*64ce0*/  HMMA.16816.F32 R20, R16.reuse, R24, R20 ;  /* 0x000000181014723c */ /* 0x048fe40000001814 */
[----:B--2---:R-:W-:Y:S01]  /*64cf0*/  STL.64 [R1+0x71f0], R6 ;  /* 0x0071f00601007387 */ /* 0x004fe20000100a00 */
[----:B----4-:R0:W-:Y:S03]  /*64d00*/  STL.64 [R1+0x71e8], R4 ;  /* 0x0071e80401007387 */ /* 0x0101e60000100a00 */
[----:B0-----:R-:W2:Y:S01]  /*64d10*/  LDL.LU.64 R4, [R1+0xcb0] ;  /* 0x000cb00001047983 */ /* 0x001ea20000300a00 */
[----:B------:R-:W2:Y:S02]  /*64d20*/  LDL.LU.64 R6, [R1+0xcb8] ;  /* 0x000cb80001067983 */ /* 0x000ea40000300a00 */
[----:B------:R-:W3:Y:S02]  /*64d30*/  LDL.LU.64 R8, [R1+0xc80] ;  /* 0x000c800001087983 */ /* 0x000ee40000300a00 */
[----:B------:R-:W3:Y:S11]  /*64d40*/  LDL.LU.64 R10, [R1+0xc88] ;  /* 0x000c8800010a7983 */ /* 0x000ef60000300a00 */
[----:B------:R-:W-:Y:S01]  /*64d50*/  @!UPT UIADD3 URZ, URZ, URZ, URZ ;  /* 0x0000003f3f3ff290 */ /* 0x000fe2000fffe03f */
[----:B------:R0:W-:Y:S01]  /*64d60*/  STL.64 [R1+0x6b0], R20 ;  /* 0x0006b01401007387 */ /* 0x0001e20000100a00 */
[----:B------:R-:W-:Y:S03]  /*64d70*/  STL.64 [R1+0x6b8], R22 ;  /* 0x0006b81601007387 */ /* 0x000fe60000100a00 */
[----:B0-----:R-:W4:Y:S01]  /*64d80*/  LDL.LU.64 R20, [R1+0x7230] ;  /* 0x0072300001147983 */ /* 0x001f220000300a00 */
[----:B------:R0:W-:Y:S03]  /*64d90*/  STL.64 [R1+0x7108], R24 ;  /* 0x0071081801007387 */ /* 0x0001e60000100a00 */
[----:B0-----:R-:W4:Y:S01]  /*64da0*/  LDL.LU.64 R24, [R1+0x520] ;  /* 0x0005200001187983 */ /* 0x001f220000300a00 */
[----:B------:R-:W4:Y:S02]  /*64db0*/  LDL.LU.64 R26, [R1+0x528] ;  /* 0x00052800011a7983 */ /* 0x000f240000300a00 */
[C---:B----4-:R-:W-:Y:S11]  /*64dc0*/  HMMA.16816.F32 R24, R16.reuse, R20, R24 ;  /* 0x000000141018723c */ /* 0x050ff60000001818 */
[----:B------:R-:W-:Y:S11]  /*64dd0*/  @!UPT UIADD3 URZ, URZ, URZ, URZ ;  /* 0x0000003f3f3ff290 */ /* 0x000ff6000fffe03f */
[----:B------:R-:W-:Y:S01]  /*64de0*/  @!UPT UIADD3 URZ, URZ, URZ, URZ ;  /* 0x0000003f3f3ff290 */ /* 0x000fe2000fffe03f */
[----:B------:R-:W-:Y:S01]  /*64df0*/  STL.64 [R1+0x6a0], R24 ;  /* 0x0006a01801007387 */ /* 0x000fe20000100a00 */
[----:B------:R0:W-:Y:S02]  /*64e00*/  STL.64 [R1+0x6a8], R26 ;  /* 0x0006a81a01007387 */ /* 0x0001e40000100a00 */
[----:B0-----:R-:W-:Y:S02]  /*64e10*/  IMAD.MOV.U32 R26, RZ, RZ, R20 ;  /* 0x000000ffff1a7224 */ /* 0x001fe400078e0014 */
[----:B------:R-:W-:Y:S02]  /*64e20*/  IMAD.MOV.U32 R27, RZ, RZ, R21 ;  /* 0x000000ffff1b7224 */ /* 0x000fe400078e0015 */
[----:B------:R-:W4:Y:S02]  /*64e30*/  LDL.LU.64 R20, [R1+0x7228] ;  /* 0x0072280001147983 */ /* 0x000f240000300a00 */
[C---:B----4-:R-:W-:Y:S02]  /*64e40*/  HMMA.16816.F32 R20, R16.reuse, R20, R12 ;  /* 0x000000141014723c */ /* 0x050fe4000000180c */
[----:B------:R-:W4:Y:S01]  /*64e50*/  LDL.LU.64 R14, [R1+0x7220] ;  /* 0x00722000010e7983 */ /* 0x000f220000300a00 */
[----:B------:R-:W4:Y:S11]  /*64e60*/  LDL.LU.64 R12, [R1+0x7218] ;  /* 0x00721800010c7983 */ /* 0x000f360000300a00 */
[----:B------:R-:W-:Y:S09]  /*64e70*/  @!UPT UIADD3 URZ, URZ, URZ, URZ ;  /* 0x0000003f3f3ff290 */ /* 0x000ff2000fffe03f */
        /* <DEDUP_REMOVED lines=9> */
[----:B------:R1:W-:Y:S03]  /*64f10*/  STL.64 [R1+0x3a8], R18 ;  /* 0x0003a81201007387 */ /* 0x0003e60000100a00 */
[----:B0-----:R-:W4:Y:S01]  /*64f20*/  LDL.LU.64 R16, [R1+0xca0] ;  /* 0x000ca00001107983 */ /* 0x001f220000300a00 */
[----:B-1----:R-:W4:Y:S01]  /*64f30*/  LDL.LU.64 R18, [R1+0xca8] ;  /* 0x000ca80001127983 */ /* 0x002f220000300a00 */
[C---:B--2---:R-:W-:Y:S01]  /*64f40*/  HMMA.16816.F32 R4, R20.reuse, R12, R4 ;  /* 0x0000000c1404723c */ /* 0x044fe20000001804 */
[----:B------:R-:W-:Y:S02]  /*64f50*/  IMAD.MOV.U32 R2, RZ, RZ, R12 ;  /* 0x000000ffff027224 */ /* 0x000fe400078e000c */
[----:B------:R-:W-:Y:S11]  /*64f60*/  IMAD.MOV.U32 R0, RZ, RZ, R13 ;  /* 0x000000ffff007224 */ /* 0x000ff600078e000d */
[----:B------:R-:W-:Y:S09]  /*64f70*/  @!UPT UIADD3 URZ, URZ, URZ, URZ ;  /* 0x0000003f3f3ff290 */ /* 0x000ff2000fffe03f */
[----:B------:R-:W-:Y:S01]  /*64f80*/  STL.64 [R1+0x5e0], R4 ;  /* 0x0005e00401007387 */ /* 0x000fe20000100a00 */
[----:B------:R0:W-:Y:S03]  /*64f90*/  STL.64 [R1+0x5e8], R6 ;  /* 0x0005e80601007387 */ /* 0x0001e60000100a00 */
[----:B0-----:R-:W2:Y:S01]  /*64fa0*/  LDL.LU.64 R6, [R1+0x71f0] ;  /* 0x0071f00001067983 */ /* 0x001ea20000300a00 */
[----:B------:R-:W2:Y:S02]  /*64fb0*/  LDL.LU.64 R4, [R1+0x71e8] ;  /* 0x0071e80001047983 */ /* 0x000ea40000300a00 */
[----:B------:R-:W4:Y:S02]  /*64fc0*/  LDL.LU.64 R12, [R1+0x71e0] ;  /* 0x0071e000010c7983 */ /* 0x000f240000300a00 */
[C---:B----4-:R-:W-:Y:S11]  /*64fd0*/  HMMA.16816.F32 R16, R20.reuse, R12, R16 ;  /* 0x0000000c1410723c */ /* 0x050ff60000001810 */
[----:B------:R-:W-:Y:S11]  /*64fe0*/  @!UPT UIADD3 URZ, URZ, URZ, URZ ;  /* 0x0000003f3f3ff290 */ /* 0x000ff6000fffe03f */
[----:B------:R-:W-:Y:S01]  /*64ff0*/  @!UPT UIADD3 URZ, URZ, URZ, URZ ;  /* 0x0000003f3f3ff290 */ /* 0x000fe2000fffe03f */
[----:B------:R0:W-:Y:S01]  /*65000*/  STL.64 [R1+0x5d0], R16 ;  /* 0x0005d01001007387 */ /* 0x0001e20000100a00 */
[----:B------:R-:W-:Y:S02]  /*65010*/  STL.64 [R1+0x5d8], R18 ;  /* 0x0005d81201007387 */ /* 0x000fe40000100a00 */
[----:B0-----:R-:W-:Y:S02]  /*65020*/  IMAD.MOV.U32 R17, RZ, RZ, R12 ;  /* 0x000000ffff117224 */ /* 0x001fe400078e000c */
[----:B------:R-:W-:Y:S02]  /*65030*/  IMAD.MOV.U32 R16, RZ, RZ, R13 ;  /* 0x000000ffff107224 */ /* 0x000fe400078e000d */
[----:B------:R-:W2:Y:S02]  /*65040*/  LDL.LU.64 R12, [R1+0x71d8] ;  /* 0x0071d800010c7983 */ /* 0x000ea40000300a00 */
[C---:B--2---:R-:W-:Y:S02]  /*65050*/  HMMA.16816.F32 R12, R20.reuse, R12, R4 ;  /* 0x0000000c140c723c */ /* 0x044fe40000001804 */
[----:B------:R-:W2:Y:S01]  /*65060*/  LDL.LU.64 R6, [R1+0x71d0] ;  /* 0x0071d00001067983 */ /* 0x000ea20000300a00 */
[----:B------:R-:W4:Y:S11]  /*65070*/  LDL.LU.64 R4, [R1+0x71c8] ;  /* 0x0071c80001047983 */ /* 0x000f360000300a00 */
[----:B------:R-:W-:Y:S09]  /*65080*/  @!UPT UIADD3 URZ, URZ, URZ, URZ ;  /* 0x0000003f3f3ff290 */ /* 0x000ff2000fffe03f */
[----:B------:R-:W-:Y:S01]  /*65090*/  STL.64 [R1+0x5c0], R12 ;  /* 0x0005c00c01007387 */ /* 0x000fe20000100a00 */
[----:B------:R0:W-:Y:S03]  /*650a0*/  STL.64 [R1+0x5c8], R14 ;  /* 0x0005c80e01007387 */ /* 0x0001e60000100a00 */
[----:B0-----:R-:W2:Y:S01]  /*650b0*/  LDL.LU.64 R14, [R1+0x71c0] ;  /* 0x0071c000010e7983 */ /* 0x001ea20000300a00 */
[----:B------:R-:W3:Y:S02]  /*650c0*/  LDL.LU.64 R12, [R1+0x71b8] ;  /* 0x0071b800010c7983 */ /* 0x000ee40000300a00 */
[----:B---3--:R-:W-:Y:S11]  /*650d0*/  HMMA.16816.F32 R8, R20, R12, R8 ;  /* 0x0000000c1408723c */ /* 0x008ff60000001808 */
[----:B------:R-:W-:Y:S11]  /*650e0*/  @!UPT UIADD3 URZ, URZ, URZ, URZ ;  /* 0x0000003f3f3ff290 */ /* 0x000ff6000fffe03f */
[----:B------:R-:W-:Y:S01]  /*650f0*/  @!UPT UIADD3 URZ, URZ, URZ, URZ ;  /* 0x0000003f3f3ff290 */ /* 0x000fe2000fffe03f */
[----:B------:R-:W-:Y:S01]  /*65100*/  STL.64 [R1+0x5b0], R8 ;  /* 0x0005b00801007387 */ /* 0x000fe20000100a00 */
[----:B------:R0:W-:Y:S03]  /*65110*/  STL.64 [R1+0x5b8], R10 ;  /* 0x0005b80a01007387 */ /* 0x0001e60000100a00 */
[----:B0-----:R-:W3:Y:S01]  /*65120*/  LDL.LU.64 R10, [R1+0x71b0] ;  /* 0x0071b000010a7983 */ /* 0x001ee20000300a00 */
[----:B------:R-:W3:Y:S02]  /*65130*/  LDL.LU.64 R8, [R1+0x71a8] ;  /* 0x0071a80001087983 */ /* 0x000ee40000300a00 */
[----:B--2---:R-:W-:Y:S02]  /*65140*/  STL.64 [R1+0x70a8], R14 ;  /* 0x0070a80e01007387 */ /* 0x004fe40000100a00 */
[----:B------:R0:W-:Y:S02]  /*65150*/  STL.64 [R1+0x70a0], R12 ;  /* 0x0070a00c01007387 */ /* 0x0001e40000100a00 */
[----:B0-----:R-:W3:Y:S01]  /*65160*/  LDL.LU.64 R12, [R1+0xaa0] ;  /* 0x000aa000010c7983 */ /* 0x001ee20000300a00 */
[----:B------:R-:W3:Y:S02]  /*65170*/  LDL.LU.64 R14, [R1+0xaa8] ;  /* 0x000aa800010e7983 */ /* 0x000ee40000300a00 */
[----:B----4-:R-:W-:-:S02]  /*65180*/  IMAD.MOV.U32 R24, RZ, RZ, R4 ;  /* 0x000000ffff187224 */ /* 0x010fc400078e0004 */
[----:B------:R-:W-:Y:S01]  /*65190*/  IMAD.MOV.U32 R25, RZ, RZ, R5 ;  /* 0x000000ffff197224 */ /* 0x000fe200078e0005 */
[----:B------:R-:W2:Y:S01]  /*651a0*/  LDL.LU R4, [R1+0x71a0] ;  /* 0x0071a00001047983 */ /* 0x000ea20000300800 */
[----:B---3--:R-:W-:Y:S11]  /*651b0*/  HMMA.16816.F32 R12, R20, R8, R12 ;  /* 0x00000008140c723c */ /* 0x008ff6000000180c */
[----:B------:R-:W-:Y:S11]  /*651c0*/  @!UPT UIADD3 URZ, URZ, URZ, URZ ;  /* 0x0000003f3f3ff290 */ /* 0x000ff6000fffe03f */
[----:B------:R-:W-:Y:S01]  /*651d0*/  @!UPT UIADD3 URZ, URZ, URZ, URZ ;  /* 0x0000003f3f3ff290 */ /* 0x000fe2000fffe03f */
[----:B------:R0:W-:Y:S01]  /*651e0*/  STL.64 [R1+0x5a0], R12 ;  /* 0x0005a00c01007387 */ /* 0x0001e20000100a00 */
[----:B------:R-:W-:Y:S02]  /*651f0*/  STL.64 [R1+0x5a8], R14 ;  /* 0x0005a80e01007387 */ /* 0x000fe40000100a00 */
[----:B------:R-:W2:Y:S02]  /*65200*/  LDL.LU R5, [R1+0x719c] ;  /* 0x00719c0001057983 */ /* 0x000ea40000300800 */
[----:B------:R-:W-:Y:S01]  /*65210*/  STL.64 [R1+0x7120], R24 ;  /* 0x0071201801007387 */ /* 0x000fe20000100a00 */
[----:B0-----:R-:W3:Y:S04]  /*65220*/  LDL.LU.64 R12, [R1] ;  /* 0x00000000010c7983 */ /* 0x001ee80000300a00 */
[----:B---3--:R0:W-:Y:S04]  /*65230*/  STL.64 [R1+0x70b0], R12 ;  /* 0x0070b00c01007387 */ /* 0x0081e80000100a00 */
[----:B0-----:R-:W2:Y:S01]  /*65240*/  LDL.LU.64 R12, [R1+0xa70] ;  /* 0x000a7000010c7983 */ /* 0x001ea20000300a00 */
[----:B------:R-:W2:Y:S02]  /*65250*/  LDL.LU.64 R14, [R1+0xa78] ;  /* 0x000a7800010e7983 */ /* 0x000ea40000300a00 */
[----:B------:R-:W-:Y:S02]  /*65260*/  STL.64 [R1+0x7098], R10 ;  /* 0x0070980a01007387 */ /* 0x000fe40000100a00 */
[----:B------:R0:W-:Y:S02]  /*65270*/  STL.64 [R1+0x7090], R8 ;  /* 0x0070900801007387 */ /* 0x0001e40000100a00 */
[----:B0-----:R-:W-:-:S02]  /*65280*/  IMAD.MOV.U32 R8, RZ, RZ, R26 ;  /* 0x000000ffff087224 */ /* 0x001fc400078e001a */
[----:B------:R-:W-:Y:S01]  /*65290*/  IMAD.MOV.U32 R9, RZ, RZ, R27 ;  /* 0x000000ffff097224 */ /* 0x000fe200078e001b */
[----:B------:R-:W3:Y:S01]  /*652a0*/  LDL.LU R26, [R1+0x7198] ;  /* 0x00719800011a7983 */ /* 0x000ee20000300800 */
[----:B------:R-:W4:Y:S03]  /*652b0*/  LDL.LU R27, [R1+0x7194] ;  /* 0x00719400011b7983 */ /* 0x000f260000300800 */
[----:B------:R2:W-:Y:S02]  /*652c0*/  STL.64 [R1+0x7100], R8 ;  /* 0x0071000801007387 */ /* 0x0005e40000100a00 */
[----:B--2---:R-:W-:Y:S07]  /*652d0*/  HMMA.16816.F32 R8, R20, R4, R12 ;  /* 0x000000041408723c */ /* 0x004fee000000180c */
[----:B------:R-:W-:-:S02]  /*652e0*/  IMAD.MOV.U32 R12, RZ, RZ, R17 ;  /* 0x000000ffff0c7224 */ /* 0x000fc400078e0011 */
[----:B------:R-:W-:Y:S11]  /*652f0*/  IMAD.MOV.U32 R13, RZ, RZ, R16 ;  /* 0x000000ffff0d7224 */ /* 0x000ff600078e0010 */
[----:B------:R-:W-:Y:S03]  /*65300*/  @!UPT UIADD3 URZ, URZ, URZ, URZ ;  /* 0x0000003f3f3ff290 */ /* 0x000fe6000fffe03f */
[----:B------:R-:W-:Y:S01]  /*65310*/  STL.64 [R1+0x590], R8 ;  /* 0x0005900801007387 */ /* 0x000fe20000100a00 */
[----:B------:R-:W-:Y:S02]  /*65320*/  STL.64 [R1+0x598], R10 ;  /* 0x0005980a01007387 */ /* 0x000fe40000100a00 */
[----:B------:R-:W-:Y:S02]  /*65330*/  STL.64 [R1+0x70c8], R12 ;  /* 0x0070c80c01007387 */ /* 0x000fe40000100a00 */
[----:B------:R0:W-:Y:S02]  /*65340*/  STL.64 [R1+0x7088], R4 ;  /* 0x0070880401007387 */ /* 0x0001e40000100a00 */
[----:B0-----:R-:W2:Y:S04]  /*65350*/  LDL.LU.64 R4, [R1+0x40] ;  /* 0x0000400001047983 */ /* 0x001ea80000300a00 */
[----:B--2---:R0:W-:Y:S02]  /*65360*/  STL.64 [R1+0x70f0], R4 ;  /* 0x0070f00401007387 */ /* 0x0041e40000100a00 */
[----:B0-----:R-:W-:-:S02]  /*65370*/  IMAD.MOV.U32 R4, RZ, RZ, R6 ;  /* 0x000000ffff047224 */ /* 0x001fc400078e0006 */
[----:B------:R-:W-:Y:S01]  /*65380*/  IMAD.MOV.U32 R5, RZ, RZ, R7 ;  /* 0x000000ffff057224 */ /* 0x000fe200078e0007 */
[----:B------:R-:W2:Y:S01]  /*65390*/  LDL.LU R6, [R1+0x7190] ;  /* 0x0071900001067983 */ /* 0x000ea20000300800 */
[----:B------:R-:W2:Y:S03]  /*653a0*/  LDL.LU R7, [R1+0x718c] ;  /* 0x00718c0001077983 */ /* 0x000ea60000300800 */
[----:B------:R0:W-:Y:S02]  /*653b0*/  STL.64 [R1+0x7128], R4 ;  /* 0x0071280401007387 */ /* 0x0001e40000100a00 */
[----:B0-----:R-:W-:Y:S02]  /*653c0*/  IMAD.MOV.U32 R4, RZ, RZ, R3 ;  /* 0x000000ffff047224 */ /* 0x001fe400078e0003 */
[----:B------:R-:W2:Y:S01]  /*653d0*/  LDL.LU R3, [R1+0x7188] ;  /* 0x0071880001037983 */ /* 0x000ea20000300800 */
[----:B------:R-:W3:Y:S02]  /*653e0*/  LDL R5, [R1+0xa4] ;  /* 0x0000a40001057983 */ /* 0x000ee40000100800 */
[----:B------:R-:W-:-:S02]  /*653f0*/  IMAD.MOV.U32 R12, RZ, RZ, R2 ;  /* 0x000000ffff0c7224 */ /* 0x000fc400078e0002 */
[----:B------:R-:W-:Y:S01]  /*65400*/  IMAD.MOV.U32 R13, RZ, RZ, R0 ;  /* 0x000000ffff0d7224 */ /* 0x000fe200078e0000 */
[----:B--2---:R-:W0:Y:S04]  /*65410*/  LDSM.16.MT88.4 R16, [R3+0x20080] ;  /* 0x020080000310783b */ /* 0x004e280000004200 */
[----:B---3--:R1:W-:Y:S02]  /*65420*/  STL.64 [R1+0x7140], R4 ;  /* 0x0071400401007387 */ /* 0x0083e40000100a00 */
[----:B-1----:R-:W-:Y:S02]  /*65430*/  IMAD.MOV.U32 R4, RZ, RZ, R29 ;  /* 0x000000ffff047224 */ /* 0x002fe400078e001d */
[----:B------:R-:W-:-:S05]  /*65440*/  IMAD.MOV.U32 R5, RZ, RZ, R28 ;  /* 0x000000ffff057224 */ /* 0x000fca00078e001c */
[----:B------:R4:W-:Y:S02]  /*65450*/  STL.64 [R1+0x7158], R4 ;  /* 0x0071580401007387 */ /* 0x0009e40000100a00 */
[----:B----4-:R-:W-:Y:S02]  /*65460*/  IMAD.MOV.U32 R4, RZ, RZ, R27 ;  /* 0x000000ffff047224 */ /* 0x010fe400078e001b */
[----:B------:R-:W-:-:S05]  /*65470*/  IMAD.MOV.U32 R5, RZ, RZ, R26 ;  /* 0x000000ffff057224 */ /* 0x000fca00078e001a */
[----:B------:R-:W-:Y:S01]  /*65480*/  STL.64 [R1+0x7170], R4 ;  /* 0x0071700401007387 */ /* 0x000fe20000100a00 */
[----:B------:R-:W2:Y:S02]  /*65490*/  LDL.LU.64 R24, [R1+0x920] ;  /* 0x0009200001187983 */ /* 0x000ea40000300a00 */
[----:B------:R-:W3:Y:S02]  /*654a0*/  LDL.LU.64 R26, [R1+0x928] ;  /* 0x00092800011a7983 */ /* 0x000ee40000300a00 */
[----:B---3--:R-:W-:Y:S01]  /*654b0*/  STL.64 [R1+0x7138], R26 ;  /* 0x0071381a01007387 */ /* 0x008fe20000100a00 */
[----:B--2---:R1:W-:Y:S03]  /*654c0*/  STL.64 [R1+0x7130], R24 ;  /* 0x0071301801007387 */ /* 0x0043e60000100a00 */
        /* <DEDUP_REMOVED lines=10> */
[----:B------:R-:W-:-:S02]  /*65570*/  IMAD.MOV.U32 R4, RZ, RZ, R7 ;  /* 0x000000ffff047224 */ /* 0x000fc400078e0007 */
[----:B------:R-:W-:Y:S01]  /*65580*/  IMAD.MOV.U32 R5, RZ, RZ, R6 ;  /* 0x000000ffff057224 */ /* 0x000fe200078e0006 */
[----:B---3--:R-:W-:Y:S01]  /*65590*/  STL.64 [R1+0x7180], R26 ;  /* 0x0071801a01007387 */ /* 0x008fe20000100a00 */
[----:B--2---:R1:W-:Y:S03]  /*655a0*/  STL.64 [R1+0x7178], R24 ;  /* 0x0071781801007387 */ /* 0x0043e60000100a00 */
[----:B-1----:R-:W2:Y:S01]  /*655b0*/  LDL.LU.64 R24, [R1+0xa90] ;  /* 0x000a900001187983 */ /* 0x002ea20000300a00 */
[----:B------:R-:W2:Y:S02]  /*655c0*/  LDL.LU.64 R26, [R1+0xa98] ;  /* 0x000a9800011a7983 */ /* 0x000ea40000300a00 */
[----:B------:R-:W3:Y:S02]  /*655d0*/  LDL.LU.64 R8, [R1+0x320] ;  /* 0x0003200001087983 */ /* 0x000ee40000300a00 */
[----:B------:R-:W4:Y:S01]  /*655e0*/  LDL.LU.64 R10, [R1+0x328] ;  /* 0x00032800010a7983 */ /* 0x000f220000300a00 */
[C---:B--2---:R-:W-:Y:S01]  /*655f0*/  HMMA.16816.F32 R4, R20.reuse, R4, R24 ;  /* 0x000000041404723c */ /* 0x044fe20000001818 */
[----:B----4-:R-:W-:Y:S01]  /*65600*/  STL.64 [R1+0x7118], R10 ;  /* 0x0071180a01007387 */ /* 0x010fe20000100a00 */
[----:B---3--:R1:W-:Y:S03]  /*65610*/  STL.64 [R1+0x7110], R8 ;  /* 0x0071100801007387 */ /* 0x0083e60000100a00 */
[----:B-1----:R-:W2:Y:S01]  /*65620*/  LDL.LU.64 R8, [R1+0x910] ;  /* 0x0009100001087983 */ /* 0x002ea20000300a00 */
[----:B------:R-:W2:Y:S02]  /*65630*/  LDL.LU.64 R10, [R1+0x918] ;  /* 0x00091800010a7983 */ /* 0x000ea40000300a00 */
[----:B------:R1:W-:Y:S02]  /*65640*/  STL.64 [R1+0x70f8], R12 ;  /* 0x0070f80c01007387 */ /* 0x0003e40000100a00 */
[----:B-1----:R-:W3:Y:S01]  /*65650*/  LDL.LU.64 R12, [R1+0x310] ;  /* 0x00031000010c7983 */ /* 0x002ee20000300a00 */
[----:B------:R-:W3:Y:S02]  /*65660*/  LDL.LU.64 R14, [R1+0x318] ;  /* 0x00031800010e7983 */ /* 0x000ee40000300a00 */
[----:B0-----:R-:W-:Y:S02]  /*65670*/  STL.64 [R1+0x7020], R18 ;  /* 0x0070201201007387 */ /* 0x001fe40000100a00 */
[----:B------:R0:W-:Y:S02]  /*65680*/  STL.64 [R1+0x7018], R16 ;  /* 0x0070181001007387 */ /* 0x0001e40000100a00 */
[----:B0-----:R-:W4:Y:S01]  /*65690*/  LDL.LU.64 R16, [R1+0x50] ;  /* 0x0000500001107983 */ /* 0x001f220000300a00 */
[----:B------:R-:W2:Y:S02]  /*656a0*/  LDL.LU.64 R26, [R1+0x7180] ;  /* 0x00718000011a7983 */ /* 0x000ea40000300a00 */
[----:B------:R-:W2:Y:S03]  /*656b0*/  LDL.LU.64 R24, [R1+0x7178] ;  /* 0x0071780001187983 */ /* 0x000ea60000300a00 */
[----:B------:R0:W-:Y:S01]  /*656c0*/  STL.64 [R1+0x580], R4 ;  /* 0x0005800401007387 */ /* 0x0001e20000100a00 */
[----:B------:R2:W-:Y:S04]  /*656d0*/  STL.64 [R1+0x588], R6 ;  /* 0x0005880601007387 */ /* 0x0005e80000100a00 */
        /* <DEDUP_REMOVED lines=26> */
[----:B------:R1:W-:Y:S03]  /*65880*/  STL.64 [R1+0x548], R6 ;  /* 0x0005480601007387 */ /* 0x0003e60000100a00 */
[----:B0-----:R-:W4:Y:S01]  /*65890*/  LDL.LU.64 R4, [R1+0x300] ;  /* 0x0003000001047983 */ /* 0x001f220000300a00 */
[----:B-1----:R-:W4:Y:S01]  /*658a0*/  LDL.LU.64 R6, [R1+0x308] ;  /* 0x0003080001067983 */ /* 0x002f220000300a00 */
        /* <DEDUP_REMOVED lines=13> */
[----:B-1----:R-:W2:Y:S02]  /*65980*/  LDL.LU.64 R26, [R1+0x2b8] ;  /* 0x0002b800011a7983 */ /* 0x002ea40000300a00 */
[----:B------:R-:W2:Y:S01]  /*65990*/  LDL R28, [R1+0xbd0] ;  /* 0x000bd000011c7983 */ /* 0x000ea20000100800 */
[C---:B---3--:R-:W-:Y:S01]  /*659a0*/  HMMA.16816.F32 R8, R20.reuse, R8, R12 ;  /* 0x000000081408723c */ /* 0x048fe2000000180c */
[----:B------:R-:W3:Y:S11]  /*659b0*/  LDL.LU.64 R12, [R1+0x70f8] ;  /* 0x0070f800010c7983 */ /* 0x000ef60000300a00 */
[----:B------:R-:W-:Y:S11]  /*659c0*/  @!UPT UIADD3 URZ, URZ, URZ, URZ ;  /* 0x0000003f3f3ff290 */ /* 0x000ff6000fffe03f */
[----:B------:R0:W-:Y:S01]  /*659d0*/  STL.64 [R1+0x510], R8 ;  /* 0x0005100801007387 */ /* 0x0001e20000100a00 */
[----:B------:R1:W-:Y:S03]  /*659e0*/  STL.64 [R1+0x518], R10 ;  /* 0x0005180a01007387 */ /* 0x0003e60000100a00 */
[----:B0-----:R-:W2:Y:S01]  /*659f0*/  LDL.LU.64 R8, [R1+0xd40] ;  /* 0x000d400001087983 */ /* 0x001ea20000300a00 */
[----:B-1----:R-:W2:Y:S01]  /*65a00*/  LDL.LU.64 R10, [R1+0xd48] ;  /* 0x000d4800010a7983 */ /* 0x002ea20000300a00 */
[C---:B----4-:R-:W-:Y:S02]  /*65a10*/  HMMA.16816.F32 R4, R20.reuse, R16, R4 ;  /* 0x000000101404723c */ /* 0x050fe40000001804 */
[----:B--2---:R-:W-:Y:S01]  /*65a20*/  STL.64 [R1+0x70c0], R10 ;  /* 0x0070c00a01007387 */ /* 0x004fe20000100a00 */
[----:B------:R0:W-:Y:S03]  /*65a30*/  STL.64 [R1+0x70b8], R8 ;  /* 0x0070b80801007387 */ /* 0x0001e60000100a00 */
[----:B0-----:R-:W2:Y:S01]  /*65a40*/  LDL.LU.64 R8, [R1+0xd60] ;  /* 0x000d600001087983 */ /* 0x001ea20000300a00 */
[----:B------:R-:W4:Y:S03]  /*65a50*/  LDL.LU.64 R10, [R1+0xd68] ;  /* 0x000d6800010a7983 */ /* 0x000f260000300a00 */
[----:B----4-:R-:W-:Y:S01]  /*65a60*/  STL.64 [R1+0x70d8], R10 ;  /* 0x0070d80a01007387 */ /* 0x010fe20000100a00 */
[----:B--2---:R0:W-:Y:S03]  /*65a70*/  STL.64 [R1+0x70d0], R8 ;  /* 0x0070d00801007387 */ /* 0x0041e60000100a00 */
[----:B0-----:R-:W3:Y:S01]  /*65a80*/  LDL.LU.64 R8, [R1+0xd70] ;  /* 0x000d700001087983 */ /* 0x001ee20000300a00 */
[----:B------:R-:W3:Y:S08]  /*65a90*/  LDL.LU.64 R10, [R1+0xd78] ;  /* 0x000d7800010a7983 */ /* 0x000ef00000300a00 */
[----:B------:R0:W-:Y:S02]  /*65aa0*/  STL.64 [R1+0x500], R4 ;  /* 0x0005000401007387 */ /* 0x0001e40000100a00 */
[----:B------:R-:W-:Y:S01]  /*65ab0*/  STL.64 [R1+0x508], R6 ;  /* 0x0005080601007387 */ /* 0x000fe20000100a00 */
[----:B0-----:R-:W2:Y:S01]  /*65ac0*/  LDL.LU.64 R4, [R1+0x70f0] ;  /* 0x0070f00001047983 */ /* 0x001ea20000300a00 */
[----:B------:R0:W-:Y:S03]  /*65ad0*/  STL.64 [R1+0x7028], R16 ;  /* 0x0070281001007387 */ /* 0x0001e60000100a00 */
[----:B0-----:R-:W4:Y:S01]  /*65ae0*/  LDL.LU.64 R16, [R1+0xd50] ;  /* 0x000d500001107983 */ /* 0x001f220000300a00 */
[----:B------:R-:W4:Y:S01]  /*65af0*/  LDL.LU.64 R18, [R1+0xd58] ;  /* 0x000d580001127983 */ /* 0x000f220000300a00 */
[----:B--2---:R-:W-:Y:S02]  /*65b00*/  HMMA.16816.F32 R20, R20, R4, R24 ;  /* 0x000000041414723c */ /* 0x004fe40000001818 */
[----:B------:R-:W3:Y:S01]  /*65b10*/  LDL.LU.64 R26, [R1+0x70e8] ;  /* 0x0070e800011a7983 */ /* 0x000ee20000300a00 */
[----:B------:R-:W3:Y:S02]  /*65b20*/  LDL.LU.64 R24, [R1+0x70e0] ;  /* 0x0070e00001187983 */ /* 0x000ee40000300a00 */
[----:B------:R-:W-:-:S02]  /*65b30*/  IMAD.MOV.U32 R3, RZ, RZ, R4 ;  /* 0x000000ffff037224 */ /* 0x000fc400078e0004 */
[----:B------:R-:W-:Y:S11]  /*65b40*/  IMAD.MOV.U32 R0, RZ, RZ, R5 ;  /* 0x000000ffff007224 */ /* 0x000ff600078e0005 */
[----:B------:R-:W-:Y:S05]  /*65b50*/  @!UPT UIADD3 URZ, URZ, URZ, URZ ;  /* 0x0000003f3f3ff290 */ /* 0x000fea000fffe03f */
[----:B------:R0:W-:Y:S01]  /*65b60*/  STL.64 [R1+0x140], R20 ;  /* 0x0001401401007387 */ /* 0x0001e20000100a00 */
[----:B------:R-:W-:Y:S02]  /*65b70*/  STL.64 [R1+0x148], R22 ;  /* 0x0001481601007387 */ /* 0x000fe40000100a00 */
[----:B------:R-:W2:Y:S02]  /*65b80*/  LDL.LU.64 R4, [R1+0xb60] ;  /* 0x000b600001047983 */ /* 0x000ea40000300a00 */
[----:B------:R-:W2:Y:S01]  /*65b90*/  LDL.LU.64 R6, [R1+0xb68] ;  /* 0x000b680001067983 */ /* 0x000ea20000300a00 */
[----:B0-----:R-:W2:Y:S01]  /*65ba0*/  LDL.LU.64 R20, [R1+0x30] ;  /* 0x0000300001147983 */ /* 0x001ea20000300a00 */
[C---:B---3--:R-:W-:Y:S03]  /*65bb0*/  HMMA.16816.F32 R12, R24.reuse, R12, R8 ;  /* 0x0000000c180c723c */ /* 0x048fe60000001808 */
[----:B--2---:R0:W-:Y:S04]  /*65bc0*/  STL.64 [R1+0x7080], R20 ;  /* 0x0070801401007387 */ /* 0x0041e80000100a00 */
[----:B0-----:R-:W2:Y:S01]  /*65bd0*/  LDL.LU.64 R20, [R1+0xb40] ;  /* 0x000b400001147983 */ /* 0x001ea20000300a00 */
[----:B------:R-:W2:Y:S02]  /*65be0*/  LDL.LU.64 R22, [R1+0xb48] ;  /* 0x000b480001167983 */ /* 0x000ea40000300a00 */
[----:B------:R-:W3:Y:S02]  /*65bf0*/  LDL.LU.64 R10, [R1+0x70d8] ;  /* 0x0070d800010a7983 */ /* 0x000ee40000300a00 */
[----:B------:R-:W3:Y:S11]  /*65c00*/  LDL.LU.64 R8, [R1+0x70d0] ;  /* 0x0070d00001087983 */ /* 0x000ef60000300a00 */
[----:B------:R0:W-:Y:S01]  /*65c10*/  STL.64 [R1+0x390], R12 ;  /* 0x0003900c01007387 */ /* 0x0001e20000100a00 */
[----:B------:R3:W-:Y:S03]  /*65c20*/  STL.64 [R1+0x398], R14 ;  /* 0x0003980e01007387 */ /* 0x0007e60000100a00 */
[----:B0-----:R-:W3:Y:S02]  /*65c30*/  LDL.LU.64 R12, [R1+0x70c8] ;  /* 0x0070c800010c7983 */ /* 0x001ee40000300a00 */
[C---:B---3--:R-:W-:Y:S02]  /*65c40*/  HMMA.16816.F32 R12, R24.reuse, R12, R8 ;  /* 0x0000000c180c723c */ /* 0x048fe40000001808 */
[----:B------:R-:W3:Y:S01]  /*65c50*/  LDL.LU.64 R10, [R1+0x70c0] ;  /* 0x0070c000010a7983 */ /* 0x000ee20000300a00 */
[----:B------:R-:W3:Y:S11]  /*65c60*/  LDL.LU.64 R8, [R1+0x70b8] ;  /* 0x0070b80001087983 */ /* 0x000ef60000300a00 */
[----:B------:R-:W-:Y:S09]  /*65c70*/  @!UPT UIADD3 URZ, URZ, URZ, URZ ;  /* 0x0000003f3f3ff290 */ /* 0x000ff2000fffe03f */
[----:B------:R0:W-:Y:S01]  /*65c80*/  STL.64 [R1+0x380], R12 ;  /* 0x0003800c01007387 */ /* 0x0001e20000100a00 */
[----:B------:R1:W-:Y:S03]  /*65c90*/  STL.64 [R1+0x388], R14 ;  /* 0x0003880e01007387 */ /* 0x0003e60000100a00 */
[----:B0-----:R-:W4:Y:S02]  /*65ca0*/  LDL.LU.64 R12, [R1+0x70b0] ;  /* 0x0070b000010c7983 */ /* 0x001f240000300a00 */
[C---:B----4-:R-:W-:Y:S11]  /*65cb0*/  HMMA.16816.F32 R16, R24.reuse, R12, R16 ;  /* 0x0000000c1810723c */ /* 0x050ff60000001810 */
[----:B------:R-:W-:Y:S11]  /*65cc0*/  @!UPT UIADD3 URZ, URZ, URZ, URZ ;  /* 0x0000003f3f3ff290 */ /* 0x000ff6000fffe03f */
[----:B------:R-:W-:Y:S01]  /*65cd0*/  @!UPT UIADD3 URZ, URZ, URZ, URZ ;  /* 0x0000003f3f3ff290 */ /* 0x000fe2000fffe03f */
[----:B------:R-:W-:Y:S01]  /*65ce0*/  STL.64 [R1+0x370], R16 ;  /* 0x0003701001007387 */ /* 0x000fe20000100a00 */
[----:B------:R0:W-:Y:S02]  /*65cf0*/  STL.64 [R1+0x378], R18 ;  /* 0x0003781201007387 */ /* 0x0001e40000100a00 */
[----:B-1----:R-:W4:Y:S02]  /*65d00*/  LDL.LU.64 R14, [R1+0x70a8] ;  /* 0x0070a800010e7983 */ /* 0x002f240000300a00 */
[----:B0-----:R-:W-:Y:S02]  /*65d10*/  IMAD.MOV.U32 R19, RZ, RZ, R12 ;  /* 0x000000ffff137224 */ /* 0x001fe400078e000c */
[----:B------:R-:W-:Y:S02]  /*65d20*/  IMAD.MOV.U32 R18, RZ, RZ, R13 ;  /* 0x000000ffff127224 */ /* 0x000fe400078e000d */
[----:B------:R-:W3:Y:S02]  /*65d30*/  LDL.LU.64 R12, [R1+0x70a0] ;  /* 0x0070a000010c7983 */ /* 0x000ee40000300a00 */
[C---:B---3--:R-:W-:Y:S11]  /*65d40*/  HMMA.16816.F32 R8, R24.reuse, R12, R8 ;  /* 0x0000000c1808723c */ /* 0x048ff60000001808 */
[----:B------:R-:W-:Y:S11]  /*65d50*/  @!UPT UIADD3 URZ, URZ, URZ, URZ ;  /* 0x0000003f3f3ff290 */ /* 0x000ff6000fffe03f */
[----:B------:R-:W-:Y:S01]  /*65d60*/  @!UPT UIADD3 URZ, URZ, URZ, URZ ;  /* 0x0000003f3f3ff290 */ /* 0x000fe2000fffe03f */
[----:B------:R-:W-:Y:S01]  /*65d70*/  STL.64 [R1+0x360], R8 ;  /* 0x0003600801007387 */ /* 0x000fe20000100a00 */
[----:B------:R0:W-:Y:S03]  /*65d80*/  STL.64 [R1+0x368], R10 ;  /* 0x0003680a01007387 */ /* 0x0001e60000100a00 */
[----:B0-----:R-:W3:Y:S01]  /*65d90*/  LDL.LU.64 R10, [R1+0x7098] ;  /* 0x00709800010a7983 */ /* 0x001ee20000300a00 */
[----:B------:R-:W2:Y:S02]  /*65da0*/  LDL.LU.64 R8, [R1+0x7090] ;  /* 0x0070900001087983 */ /* 0x000ea40000300a00 */
[----:B----4-:R-:W-:Y:S02]  /*65db0*/  STL.64 [R1+0x6fd0], R14 ;  /* 0x006fd00e01007387 */ /* 0x010fe40000100a00 */
[----:B------:R0:W-:Y:S02]  /*65dc0*/  STL.64 [R1+0x6fc8], R12 ;  /* 0x006fc80c01007387 */ /* 0x0001e40000100a00 */
[----:B0-----:R-:W4:Y:S01]  /*65dd0*/  LDL.LU.64 R12, [R1+0xb30] ;  /* 0x000b3000010c7983 */ /* 0x001f220000300a00 */
[----:B------:R-:W4:Y:S01]  /*65de0*/  LDL.LU.64 R14, [R1+0xb38] ;  /* 0x000b3800010e7983 */ /* 0x000f220000300a00 */
[C---:B--2---:R-:W-:Y:S11]  /*65df0*/  HMMA.16816.F32 R4, R24.reuse, R8, R4 ;  /* 0x000000081804723c */ /* 0x044ff60000001804 */
[----:B------:R-:W-:Y:S11]  /*65e00*/  @!UPT UIADD3 URZ, URZ, URZ, URZ ;  /* 0x0000003f3f3ff290 */ /* 0x000ff6000fffe03f */
[----:B------:R-:W-:Y:S01]  /*65e10*/  @!UPT UIADD3 URZ, URZ, URZ, URZ ;  /* 0x0000003f3f3ff290 */ /* 0x000fe2000fffe03f */
[----:B------:R0:W-:Y:S01]  /*65e20*/  STL.64 [R1+0x350], R4 ;  /* 0x0003500401007387 */ /* 0x0001e20000100a00 */
[----:B------:R-:W-:Y:S03]  /*65e30*/  STL.64 [R1+0x358], R6 ;  /* 0x0003580601007387 */ /* 0x000fe60000100a00 */
[----:B0-----:R-:W2:Y:S01]  /*65e40*/  LDL.LU.64 R4, [R1+0x7088] ;  /* 0x0070880001047983 */ /* 0x001ea20000300a00 */
[----:B---3--:R-:W-:Y:S02]  /*65e50*/  STL.64 [R1+0x6fc0], R10 ;  /* 0x006fc00a01007387 */ /* 0x008fe40000100a00 */
[----:B------:R0:W-:Y:S02]  /*65e60*/  STL.64 [R1+0x6fb8], R8 ;  /* 0x006fb80801007387 */ /* 0x0001e40000100a00 */
[----:B0-----:R-:W3:Y:S01]  /*65e70*/  LDL.LU.64 R8, [R1+0xc0] ;  /* 0x0000c00001087983 */ /* 0x001ee20000300a00 */
[C---:B--2---:R-:W-:Y:S11]  /*65e80*/  HMMA.16816.F32 R20, R24.reuse, R4, R20 ;  /* 0x000000041814723c */ /* 0x044ff60000001814 */
[----:B------:R-:W-:Y:S11]  /*65e90*/  @!UPT UIADD3 URZ, URZ, URZ, URZ ;  /* 0x0000003f3f3ff290 */ /* 0x000ff6000fffe03f */
[----:B------:R-:W-:Y:S01]  /*65ea0*/  @!UPT UIADD3 URZ, URZ, URZ, URZ ;  /* 0x0000003f3f3ff290 */ /* 0x000fe2000fffe03f */
[----:B------:R0:W-:Y:S01]  /*65eb0*/  STL.64 [R1+0x340], R20 ;  /* 0x0003401401007387 */ /* 0x0001e20000100a00 */
[----:B------:R-:W-:Y:S03]  /*65ec0*/  STL.64 [R1+0x348], R22 ;  /* 0x0003481601007387 */ /* 0x000fe60000100a00 */
[----:B0-----:R-:W4:Y:S01]  /*65ed0*/  LDL.LU.64 R20, [R1+0x7080] ;  /* 0x0070800001147983 */ /* 0x001f220000300a00 */
[----:B------:R4:W-:Y:S02]  /*65ee0*/  STL.64 [R1+0x7078], R4 ;  /* 0x0070780401007387 */ /* 0x0009e40000100a00 */
[----:B----4-:R-:W-:Y:S07]  /*65ef0*/  HMMA.16816.F32 R4, R24, R20, R12 ;  /* 0x000000141804723c */ /* 0x010fee000000180c */
[----:B------:R-:W-:Y:S11]  /*65f00*/  IMAD.MOV.U32 R14, RZ, RZ, R20 ;  /* 0x000000ffff0e7224 */ /* 0x000ff600078e0014 */
[----:B------:R-:W-:Y:S05]  /*65f10*/  @!UPT UIADD3 URZ, URZ, URZ, URZ ;  /* 0x0000003f3f3ff290 */ /* 0x000fea000fffe03f */
[----:B------:R-:W-:Y:S01]  /*65f20*/  STL.64 [R1+0x330], R4 ;  /* 0x0003300401007387 */ /* 0x000fe20000100a00 */
[----:B------:R-:W-:Y:S02]  /*65f30*/  STL.64 [R1+0x338], R6 ;  /* 0x0003380601007387 */ /* 0x000fe40000100a00 */
[----:B------:R-:W-:Y:S02]  /*65f40*/  STL [R1+0x7058], R14 ;  /* 0x0070580e01007387 */ /* 0x000fe40000100800 */
[----:B------:R-:W2:Y:S02]  /*65f50*/  LDL.LU.64 R12, [R1+0xa0] ;  /* 0x0000a000010c7983 */ /* 0x000ea40000300a00 */
[----:B------:R-:W-:Y:S02]  /*65f60*/  IMAD.MOV.U32 R2, RZ, RZ, R21 ;  /* 0x000000ffff027224 */ /* 0x000fe400078e0015 */
[----:B------:R-:W0:Y:S04]  /*65f70*/  LDSM.16.MT88.4 R20, [R28+0x21000] ;  /* 0x021000001c14783b */ /* 0x000e280000004200 */
[----:B--2---:R1:W-:Y:S04]  /*65f80*/  STL.64 [R1+0x7070], R12 ;  /* 0x0070700c01007387 */ /* 0x0043e80000100a00 */
[----:B-1----:R-:W2:Y:S01]  /*65f90*/  LDL.LU.64 R12, [R1+0xb0] ;  /* 0x0000b000010c7983 */ /* 0x002ea20000300a00 */
[----:B------:R-:W4:Y:S02]  /*65fa0*/  LDL.LU.64 R16, [R1+0x90] ;  /* 0x0000900001107983 */ /* 0x000f240000300a00 */
[----:B------:R-:W-:Y:S01]  /*65fb0*/  STL.64 [R1+0x7068], R18 ;  /* 0x0070681201007387 */ /* 0x000fe20000100a00 */
[----:B----4-:R1:W-:Y:S01]  /*65fc0*/  STL.64 [R1+0x7060], R16 ;  /* 0x0070601001007387 */ /* 0x0103e20000100a00 */
[----:B------:R-:W2:Y:S02]  /*65fd0*/  LDL.LU.64 R4, [R1+0x9b0] ;  /* 0x0009b00001047983 */ /* 0x000ea40000300a00 */
[----:B------:R-:W2:Y:S02]  /*65fe0*/  LDL.LU.64 R6, [R1+0x9b8] ;  /* 0x0009b80001067983 */ /* 0x000ea40000300a00 */
[----:B0-----:R-:W-:Y:S01]  /*65ff0*/  STL.64 [R1+0x6ea0], R22 ;  /* 0x006ea01601007387 */ /* 0x001fe20000100a00 */
[----:B------:R0:W-:Y:S04]  /*66000*/  STL.64 [R1+0x6e98], R20 ;  /* 0x006e981401007387 */ /* 0x0001e80000100a00 */
[----:B-1----:R-:W4:Y:S01]  /*66010*/  LDL.LU.64 R16, [R1+0x990] ;  /* 0x0009900001107983 */ /* 0x002f220000300a00 */
[----:B------:R-:W4:Y:S02]  /*66020*/  LDL.LU.64 R18, [R1+0x998] ;  /* 0x0009980001127983 */ /* 0x000f240000300a00 */
[----:B0-----:R-:W-:-:S02]  /*66030*/  IMAD.MOV.U32 R20, RZ, RZ, R3 ;  /* 0x000000ffff147224 */ /* 0x001fc400078e0003 */
[----:B------:R-:W-:-:S05]  /*66040*/  IMAD.MOV.U32 R21, RZ, RZ, R0 ;  /* 0x000000ffff157224 */ /* 0x000fca00078e0000 */
[----:B------:R0:W-:Y:S04]  /*66050*/  STL.64 [R1+0x7030], R20 ;  /* 0x0070301401007387 */ /* 0x0001e80000100a00 */
[----:B0-----:R-:W2:Y:S01]  /*66060*/  LDL.LU.64 R20, [R1+0xb50] ;  /* 0x000b500001147983 */ /* 0x001ea20000300a00 */
[----:B------:R-:W2:Y:S02]  /*66070*/  LDL.LU.64 R22, [R1+0xb58] ;  /* 0x000b580001167983 */ /* 0x000ea40000300a00 */
[----:B---3--:R-:W-:Y:S02]  /*66080*/  IMAD.MOV.U32 R28, RZ, RZ, R8 ;  /* 0x000000ffff1c7224 */ /* 0x008fe400078e0008 */
[----:B------:R-:W-:Y:S01]  /*66090*/  IMAD.MOV.U32 R29, RZ, RZ, R9 ;  /* 0x000000ffff1d7224 */ /* 0x000fe200078e0009 */
[C---:B--2---:R-:W-:Y:S11]  /*660a0*/  HMMA.16816.F32 R20, R24.reuse, R8, R20 ;  /* 0x000000081814723c */ /* 0x044ff60000001814 */
[----:B------:R-:W-:Y:S11]  /*660b0*/  @!UPT UIADD3 URZ, URZ, URZ, URZ ;  /* 0x0000003f3f3ff290 */ /* 0x000ff6000fffe03f */
[----:B------:R-:W-:Y:S01]  /*660c0*/  @!UPT UIADD3 URZ, URZ, URZ, URZ ;  /* 0x0000003f3f3ff290 */ /* 0x000fe2000fffe03f */
[----:B------:R0:W-:Y:S01]  /*660d0*/  STL.64 [R1+0x320], R20 ;  /* 0x0003201401007387 */ /* 0x0001e20000100a00 */
[----:B------:R-:W-:Y:S02]  /*660e0*/  STL.64 [R1+0x328], R22 ;  /* 0x0003281601007387 */ /* 0x000fe40000100a00 */
[----:B------:R-:W2:Y:S02]  /*660f0*/  LDL.LU.64 R8, [R1+0x980] ;  /* 0x0009800001087983 */ /* 0x000ea40000300a00 */
[----:B------:R-:W2:Y:S01]  /*66100*/  LDL.LU.64 R10, [R1+0x988] ;  /* 0x00098800010a7983 */ /* 0x000ea20000300a00 */
[----:B0-----:R-:W3:Y:S01]  /*66110*/  LDL.LU.64 R20, [R1+0x70] ;  /* 0x0000700001147983 */ /* 0x001ee20000300a00 */
[C---:B------:R-:W-:Y:S01]  /*66120*/  HMMA.16816.F32 R4, R24.reuse, R12, R4 ;  /* 0x0000000c1804723c */ /* 0x040fe20000001804 */
[----:B------:R-:W-:Y:S02]  /*66130*/  IMAD.MOV.U32 R3, RZ, RZ, R13 ;  /* 0x000000ffff037224 */ /* 0x000fe400078e000d */
[----:B---3--:R0:W-:Y:S04]  /*66140*/  STL.64 [R1+0x7048], R20 ;  /* 0x0070481401007387 */ /* 0x0081e80000100a00 */
[----:B0-----:R-:W3:Y:S01]  /*66150*/  LDL.LU.64 R20, [R1+0x80] ;  /* 0x0000800001147983 */ /* 0x001ee20000300a00 */
[----:B------:R-:W-:Y:S02]  /*66160*/  STL [R1+0x6f80], R29 ;  /* 0x006f801d01007387 */ /* 0x000fe40000100800 */
[----:B------:R-:W-:Y:S11]  /*66170*/  STL [R1+0x6f7c], R28 ;  /* 0x006f7c1c01007387 */ /* 0x000ff60000100800 */
[----:B------:R-:W-:Y:S02]  /*66180*/  @!UPT UIADD3 URZ, URZ, URZ, URZ ;  /* 0x0000003f3f3ff290 */ /* 0x000fe4000fffe03f */
[----:B------:R0:W-:Y:S01]  /*66190*/  STL.64 [R1+0x310], R4 ;  /* 0x0003100401007387 */ /* 0x0001e20000100a00 */
[----:B------:R1:W-:Y:S04]  /*661a0*/  STL.64 [R1+0x318], R6 ;  /* 0x0003180601007387 */ /* 0x0003e80000100a00 */
[----:B0-----:R-:W2:Y:S01]  /*661b0*/  LDL.LU.64 R4, [R1+0x7078] ;  /* 0x0070780001047983 */ /* 0x001ea20000300a00 */
[----:B-1----:R-:W-:Y:S02]  /*661c0*/  IMAD.MOV.U32 R6, RZ, RZ, R12 ;  /* 0x000000ffff067224 */ /* 0x002fe400078e000c */
[----:B------:R-:W4:Y:S02]  /*661d0*/  LDL.LU.64 R12, [R1+0x7070] ;  /* 0x00707000010c7983 */ /* 0x000f240000300a00 */
[----:B------:R-:W-:Y:S01]  /*661e0*/  STL [R1+0x6f88], R3 ;  /* 0x006f880301007387 */ /* 0x000fe20000100800 */
[----:B------:R-:W-:Y:S01]  /*661f0*/  STL [R1+0x6f84], R6 ;  /* 0x006f840601007387 */ /* 0x000fe20000100800 */
[C---:B----4-:R-:W-:Y:S11]  /*66200*/  HMMA.16816.F32 R16, R24.reuse, R12, R16 ;  /* 0x0000000c1810723c */ /* 0x050ff60000001810 */
[----:B------:R-:W-:Y:S11]  /*66210*/  @!UPT UIADD3 URZ, URZ, URZ, URZ ;  /* 0x0000003f3f3ff290 */ /* 0x000ff6000fffe03f */
[----:B------:R-:W-:Y:S01]  /*66220*/  @!UPT UIADD3 URZ, URZ, URZ, URZ ;  /* 0x0000003f3f3ff290 */ /* 0x000fe2000fffe03f */
[----:B------:R-:W-:Y:S01]  /*66230*/  STL.64 [R1+0x300], R16 ;  /* 0x0003001001007387 */ /* 0x000fe20000100a00 */
[----:B------:R0:W-:Y:S03]  /*66240*/  STL.64 [R1+0x308], R18 ;  /* 0x0003081201007387 */ /* 0x0001e60000100a00 */
[----:B0-----:R-:W4:Y:S01]  /*66250*/  LDL.LU.64 R18, [R1+0x7068] ;  /* 0x0070680001127983 */ /* 0x001f220000300a00 */
[----:B------:R-:W2:Y:S02]  /*66260*/  LDL.LU.64 R16, [R1+0x7060] ;  /* 0x0070600001107983 */ /* 0x000ea40000300a00 */
[----:B------:R-:W-:Y:S02]  /*66270*/  IMAD.MOV.U32 R0, RZ, RZ, R12 ;  /* 0x000000ffff007224 */ /* 0x000fe400078e000c */
[----:B------:R-:W-:Y:S01]  /*66280*/  IMAD.MOV.U32 R7, RZ, RZ, R13 ;  /* 0x000000ffff077224 */ /* 0x000fe200078e000d */
[----:B------:R-:W3:Y:S01]  /*66290*/  LDL.LU R14, [R1+0x7058] ;  /* 0x00705800010e7983 */ /* 0x000ee20000300800 */
[----:B--2---:R-:W-:Y:S01]  /*662a0*/  HMMA.16816.F32 R8, R24, R16, R8 ;  /* 0x000000101808723c */ /* 0x004fe20000001808 */
[----:B----4-:R-:W-:-:S02]  /*662b0*/  IMAD.MOV.U32 R12, RZ, RZ, R19 ;  /* 0x000000ffff0c7224 */ /* 0x010fc400078e0013 */
[----:B------:R-:W-:-:S05]  /*662c0*/  IMAD.MOV.U32 R13, RZ, RZ, R18 ;  /* 0x000000ffff0d7224 */ /* 0x000fca00078e0012 */
[----:B------:R-:W-:Y:S01]  /*662d0*/  STL.64 [R1+0x6fe8], R12 ;  /* 0x006fe80c01007387 */ /* 0x000fe20000100a00 */
[----:B------:R-:W-:Y:S02]  /*662e0*/  STL [R1+0x6f90], R7 ;  /* 0x006f900701007387 */ /* 0x000fe40000100800 */
[----:B------:R0:W-:Y:S02]  /*662f0*/  STL.64 [R1+0x7050], R4 ;  /* 0x0070500401007387 */ /* 0x0001e40000100a00 */
[----:B------:R-:W-:Y:S02]  /*66300*/  IMAD.MOV.U32 R29, RZ, RZ, R16 ;  /* 0x000000ffff1d7224 */ /* 0x000fe400078e0010 */
[----:B------:R-:W-:Y:S01]  /*66310*/  IMAD.MOV.U32 R28, RZ, RZ, R17 ;  /* 0x000000ffff1c7224 */ /* 0x000fe200078e0011 */
[----:B0-----:R-:W3:Y:S01]  /*66320*/  LDL.LU.64 R4, [R1+0x970] ;  /* 0x0009700001047983 */ /* 0x001ee20000300a00 */
[----:B------:R-:W3:Y:S02]  /*66330*/  LDL.LU.64 R6, [R1+0x978] ;  /* 0x0009780001067983 */ /* 0x000ee40000300a00 */
[----:B------:R-:W-:Y:S04]  /*66340*/  STL [R1+0x6f8c], R0 ;  /* 0x006f8c0001007387 */ /* 0x000fe80000100800 */
[----:B------:R-:W-:Y:S01]  /*66350*/  STL.64 [R1+0x2f0], R8 ;  /* 0x0002f00801007387 */ /* 0x000fe20000100a00 */
[----:B------:R-:W-:Y:S01]  /*66360*/  STL.64 [R1+0x2f8], R10 ;  /* 0x0002f80a01007387 */ /* 0x000fe20000100a00 */
[----:B------:R-:W2:Y:S02]  /*66370*/  LDL.LU.64 R16, [R1+0x8d0] ;  /* 0x0008d00001107983 */ /* 0x000ea40000300a00 */
[----:B------:R-:W4:Y:S02]  /*66380*/  LDL.LU.64 R18, [R1+0x8d8] ;  /* 0x0008d80001127983 */ /* 0x000f240000300a00 */
[----:B----4-:R-:W-:Y:S01]  /*66390*/  STL.64 [R1+0x7040], R18 ;  /* 0x0070401201007387 */ /* 0x010fe20000100a00 */
[----:B--2---:R0:W-:Y:S03]  /*663a0*/  STL.64 [R1+0x7038], R16 ;  /* 0x0070381001007387 */ /* 0x0041e60000100a00 */
[----:B0-----:R-:W2:Y:S01]  /*663b0*/  LDL.LU.64 R16, [R1+0x8e0] ;  /* 0x0008e00001107983 */ /* 0x001ea20000300a00 */
[----:B------:R-:W2:Y:S02]  /*663c0*/  LDL.LU.64 R18, [R1+0x8e8] ;  /* 0x0008e80001127983 */ /* 0x000ea40000300a00 */
[----:B------:R-:W4:Y:S02]  /*663d0*/  LDL.LU.64 R8, [R1+0x840] ;  /* 0x0008400001087983 */ /* 0x000f240000300a00 */
[----:B------:R-:W4:Y:S01]  /*663e0*/  LDL.LU.64 R10, [R1+0x848] ;  /* 0x00084800010a7983 */ /* 0x000f220000300a00 */
[----:B------:R-:W2:Y:S01]  /*663f0*/  LDL.LU R12, [R1+0x10] ;  /* 0x00001000010c7983 */ /* 0x000ea20000300800 */
[----:B------:R-:W2:Y:S01]  /*66400*/  LDL.LU R13, [R1+0x14] ;  /* 0x00001400010d7983 */ /* 0x000ea20000300800 */
[C---:B---3--:R-:W-:Y:S01]  /*66410*/  HMMA.16816.F32 R4, R24.reuse, R20, R4 ;  /* 0x000000141804723c */ /* 0x048fe20000001804 */
[----:B------:R-:W-:Y:S01]  /*66420*/  IMAD.MOV.U32 R3, RZ, RZ, R20 ;  /* 0x000000ffff037224 */ /* 0x000fe200078e0014 */
[----:B--2---:R-:W-:Y:S11]  /*66430*/  STL.64 [R1+0x7000], R12 ;  /* 0x0070000c01007387 */ /* 0x004ff60000100a00 */
[----:B------:R-:W-:Y:S10]  /*66440*/  @!UPT UIADD3 URZ, URZ, URZ, URZ ;  /* 0x0000003f3f3ff290 */ /* 0x000ff4000fffe03f */
[----:B------:R0:W-:Y:S02]  /*66450*/  STL.64 [R1+0x2e0], R4 ;  /* 0x0002e00401007387 */ /* 0x0001e40000100a00 */
[----:B------:R1:W-:Y:S01]  /*66460*/  STL.64 [R1+0x2e8], R6 ;  /* 0x0002e80601007387 */ /* 0x0003e20000100a00 */
[----:B0-----:R-:W2:Y:S01]  /*66470*/  LDL.LU.64 R4, [R1+0x7050] ;  /* 0x0070500001047983 */ /* 0x001ea20000300a00 */
[----:B-1----:R-:W-:Y:S02]  /*66480*/  IMAD.MOV.U32 R6, RZ, RZ, R21 ;  /* 0x000000ffff067224 */ /* 0x002fe400078e0015 */
[----:B------:R-:W3:Y:S02]  /*66490*/  LDL.LU.64 R20, [R1+0x7048] ;  /* 0x0070480001147983 */ /* 0x000ee40000300a00 */
[----:B------:R-:W2:Y:S01]  /*664a0*/  LDL.LU R12, [R1+0x20] ;  /* 0x00002000010c7983 */ /* 0x000ea20000300800 */
[----:B------:R-:W2:Y:S01]  /*664b0*/  LDL.LU R13, [R1+0x24] ;  /* 0x00002400010d7983 */ /* 0x000ea20000300800 */
[----:B---3--:R-:W-:Y:S01]  /*664c0*/  HMMA.16816.F32 R16, R24, R20, R16 ;  /* 0x000000141810723c */ /* 0x008fe20000001810 */
[----:B------:R-:W-:-:S02]  /*664d0*/  IMAD.MOV.U32 R7, RZ, RZ, R20 ;  /* 0x000000ffff077224 */ /* 0x000fc400078e0014 */
[----:B------:R-:W-:Y:S11]  /*664e0*/  IMAD.MOV.U32 R0, RZ, RZ, R21 ;  /* 0x000000ffff007224 */ /* 0x000ff600078e0015 */
[----:B------:R-:W-:Y:S09]  /*664f0*/  @!UPT UIADD3 URZ, URZ, URZ, URZ ;  /* 0x0000003f3f3ff290 */ /* 0x000ff2000fffe03f */
[----:B------:R-:W-:Y:S01]  /*66500*/  STL.64 [R1+0x2d0], R16 ;  /* 0x0002d01001007387 */ /* 0x000fe20000100a00 */
[----:B------:R0:W-:Y:S03]  /*66510*/  STL.64 [R1+0x2d8], R18 ;  /* 0x0002d81201007387 */ /* 0x0001e60000100a00 */
[----:B0-----:R-:W3:Y:S01]  /*66520*/  LDL.LU.64 R18, [R1+0x7040] ;  /* 0x0070400001127983 */ /* 0x001ee20000300a00 */
[----:B------:R-:W3:Y:S02]  /*66530*/  LDL.LU.64 R16, [R1+0x7038] ;  /* 0x0070380001107983 */ /* 0x000ee40000300a00 */
[----:B------:R-:W3:Y:S02]  /*66540*/  LDL.LU.64 R20, [R1+0x7030] ;  /* 0x0070300001147983 */ /* 0x000ee40000300a00 */
[----:B------:R-:W-:Y:S01]  /*66550*/  STL.64 [R1+0x6fb0], R6 ;  /* 0x006fb00601007387 */ /* 0x000fe20000100a00 */
[----:B--2---:R0:W-:Y:S04]  /*66560*/  STL.64 [R1+0x6fa8], R4 ;  /* 0x006fa80401007387 */ /* 0x0041e80000100a00 */
[----:B0-----:R-:W3:Y:S04]  /*66570*/  LDL R4, [R1+0x60] ;  /* 0x0000600001047983 */ /* 0x001ee80000100800 */
[----:B------:R-:W3:Y:S02]  /*66580*/  LDL R5, [R1+0x64] ;  /* 0x0000640001057983 */ /* 0x000ee40000100800 */
[C---:B---3--:R-:W-:Y:S02]  /*66590*/  HMMA.16816.F32 R4, R24.reuse, R4, R16 ;  /* 0x000000041804723c */ /* 0x048fe40000001810 */
[----:B------:R-:W4:Y:S11]  /*665a0*/  LDL.LU.64 R16, [R1+0x7028] ;  /* 0x0070280001107983 */ /* 0x000f360000300a00 */
[----:B------:R-:W-:Y:S10]  /*665b0*/  @!UPT UIADD3 URZ, URZ, URZ, URZ ;  /* 0x0000003f3f3ff290 */ /* 0x000ff4000fffe03f */
[----:B------:R-:W-:Y:S01]  /*665c0*/  STL.64 [R1+0x2c0], R4 ;  /* 0x0002c00401007387 */ /* 0x000fe20000100a00 */
[----:B------:R4:W-:Y:S02]  /*665d0*/  STL.64 [R1+0x2c8], R6 ;  /* 0x0002c80601007387 */ /* 0x0009e40000100a00 */
[C---:B----4-:R-:W-:Y:S01]  /*665e0*/  HMMA.16816.F32 R4, R24.reuse, R16, R8 ;  /* 0x000000101804723c */ /* 0x050fe20000001808 */
[----:B------:R-:W-:Y:S02]  /*665f0*/  IMAD.MOV.U32 R23, RZ, RZ, R16 ;  /* 0x000000ffff177224 */ /* 0x000fe400078e0010 */
[----:B------:R-:W-:Y:S11]  /*66600*/  IMAD.MOV.U32 R22, RZ, RZ, R17 ;  /* 0x000000ffff167224 */ /* 0x000ff600078e0011 */
[----:B------:R-:W-:Y:S09]  /*66610*/  @!UPT UIADD3 URZ, URZ, URZ, URZ ;  /* 0x0000003f3f3ff290 */ /* 0x000ff2000fffe03f */
[----:B------:R-:W-:Y:S01]  /*66620*/  STL.64 [R1+0x2b0], R4 ;  /* 0x0002b00401007387 */ /* 0x000fe20000100a00 */
[----:B------:R-:W-:Y:S02]  /*66630*/  STL.64 [R1+0x2b8], R6 ;  /* 0x0002b80601007387 */ /* 0x000fe40000100a00 */
[----:B------:R-:W2:Y:S02]  /*66640*/  LDL.LU.64 R16, [R1+0x830] ;  /* 0x0008300001107983 */ /* 0x000ea40000300a00 */
[----:B------:R-:W2:Y:S01]  /*66650*/  LDL.LU.64 R18, [R1+0x838] ;  /* 0x0008380001127983 */ /* 0x000ea20000300a00 */
[----:B------:R-:W3:Y:S01]  /*66660*/  LDL.LU.64 R8, [R1+0xbb0] ;  /* 0x000bb00001087983 */ /* 0x000ee20000300a00 */
[----:B------:R-:W4:Y:S03]  /*66670*/  LDL.LU.64 R10, [R1+0xbb8] ;  /* 0x000bb800010a7983 */ /* 0x000f260000300a00 */
[----:B----4-:R-:W-:Y:S01]  /*66680*/  STL.64 [R1+0x6fe0], R10 ;  /* 0x006fe00a01007387 */ /* 0x010fe20000100a00 */
[----:B---3--:R0:W-:Y:S03]  /*66690*/  STL.64 [R1+0x6fd8], R8 ;  /* 0x006fd80801007387 */ /* 0x0081e60000100a00 */
[----:B0-----:R-:W3:Y:S01]  /*666a0*/  LDL.LU.64 R8, [R1+0xbe0] ;  /* 0x000be00001087983 */ /* 0x001ee20000300a00 */
[----:B------:R-:W4:Y:S03]  /*666b0*/  LDL.LU.64 R10, [R1+0xbe8] ;  /* 0x000be800010a7983 */ /* 0x000f260000300a00 */
[----:B----4-:R-:W-:Y:S01]  /*666c0*/  STL.64 [R1+0x6ff8], R10 ;  /* 0x006ff80a01007387 */ /* 0x010fe20000100a00 */
[----:B---3--:R0:W-:Y:S03]  /*666d0*/  STL.64 [R1+0x6ff0], R8 ;  /* 0x006ff00801007387 */ /* 0x0081e60000100a00 */
[----:B0-----:R-:W3:Y:S01]  /*666e0*/  LDL.LU.64 R8, [R1+0xc20] ;  /* 0x000c200001087983 */ /* 0x001ee20000300a00 */
[----:B------:R-:W4:Y:S01]  /*666f0*/  LDL.LU.64 R10, [R1+0xc28] ;  /* 0x000c2800010a7983 */ /* 0x000f220000300a00 */
[----:B--2---:R-:W-:Y:S02]  /*66700*/  HMMA.16816.F32 R24, R24, R20, R16 ;  /* 0x000000141818723c */ /* 0x004fe40000001810 */
[----:B----4-:R-:W-:Y:S01]  /*66710*/  STL.64 [R1+0x7010], R10 ;  /* 0x0070100a01007387 */ /* 0x010fe20000100a00 */
[----:B---3--:R0:W-:Y:S03]  /*66720*/  STL.64 [R1+0x7008], R8 ;  /* 0x0070080801007387 */ /* 0x0081e60000100a00 */
[----:B0-----:R-:W2:Y:S01]  /*66730*/  LDL.LU.64 R8, [R1+0xc70] ;  /* 0x000c700001087983 */ /* 0x001ea20000300a00 */
[----:B------:R-:W2:Y:S02]  /*66740*/  LDL.LU.64 R10, [R1+0xc78] ;  /* 0x000c7800010a7983 */ /* 0x000ea40000300a00 */
[----:B------:R-:W3:Y:S02]  /*66750*/  LDL.LU.64 R4, [R1+0x9e0] ;  /* 0x0009e00001047983 */ /* 0x000ee40000300a00 */
[----:B------:R-:W3:Y:S01]  /*66760*/  LDL.LU.64 R6, [R1+0x9e8] ;  /* 0x0009e80001067983 */ /* 0x000ee20000300a00 */
[----:B------:R-:W2:Y:S01]  /*66770*/  LDL.LU.64 R18, [R1+0x7020] ;  /* 0x0070200001127983 */ /* 0x000ea20000300a00 */
[----:B------:R-:W2:Y:S10]  /*66780*/  LDL.LU.64 R16, [R1+0x7018] ;  /* 0x0070180001107983 */ /* 0x000eb40000300a00 */
[----:B------:R0:W-:Y:S02]  /*66790*/  STL.64 [R1+0x130], R24 ;  /* 0x0001301801007387 */ /* 0x0001e40000100a00 */
[----:B0-----:R-:W-:-:S02]  /*667a0*/  IMAD.MOV.U32 R24, RZ, RZ, R14 ;  /* 0x000000ffff187224 */ /* 0x001fc400078e000e */
[----:B------:R-:W-:Y:S01]  /*667b0*/  IMAD.MOV.U32 R25, RZ, RZ, R2 ;  /* 0x000000ffff197224 */ /* 0x000fe200078e0002 */
[----:B------:R-:W-:Y:S04]  /*667c0*/  STL.64 [R1+0x138], R26 ;  /* 0x0001381a01007387 */ /* 0x000fe80000100a00 */
[----:B------:R0:W-:Y:S04]  /*667d0*/  STL.64 [R1+0x6fa0], R24 ;  /* 0x006fa01801007387 */ /* 0x0001e80000100a00 */
[----:B0-----:R-:W4:Y:S01]  /*667e0*/  LDL.LU.64 R24, [R1+0x9a0] ;  /* 0x0009a00001187983 */ /* 0x001f220000300a00 */
[----:B------:R-:W4:Y:S02]  /*667f0*/  LDL.LU.64 R26, [R1+0x9a8] ;  /* 0x0009a800011a7983 */ /* 0x000f240000300a00 */
[----:B------:R0:W-:Y:S02]  /*66800*/  STL.64 [R1+0x6eb0], R20 ;  /* 0x006eb01401007387 */ /* 0x0001e40000100a00 */
[----:B------:R1:W-:Y:S01]  /*66810*/  STL.64 [R1+0x6f98], R22 ;  /* 0x006f981601007387 */ /* 0x0003e20000100a00 */
[----:B0-----:R-:W3:Y:S01]  /*66820*/  LDL.LU.64 R20, [R1+0x960] ;  /* 0x0009600001147983 */ /* 0x001ee20000300a00 */
[----:B-1----:R-:W3:Y:S01]  /*66830*/  LDL.LU.64 R22, [R1+0x968] ;  /* 0x0009680001167983 */ /* 0x002ee20000300a00 */
        /* <DEDUP_REMOVED lines=29> */
[C---:B---3--:R-:W-:Y:S11]  /*66a10*/  HMMA.16816.F32 R4, R16.reuse, R8, R4 ;  /* 0x000000081004723c */ /* 0x048ff60000001804 */
[----:B------:R-:W-:Y:S11]  /*66a20*/  @!UPT UIADD3 URZ, URZ, URZ, URZ ;  /* 0x0000003f3f3ff290 */ /* 0x000ff6000fffe03f */
[----:B------:R-:W-:Y:S01]  /*66a30*/  @!UPT UIADD3 URZ, URZ, URZ, URZ ;  /* 0x0000003f3f3ff290 */ /* 0x000fe2000fffe03f */
[----:B------:R-:W-:Y:S01]  /*66a40*/  STL.64 [R1+0xe0], R4 ;  /* 0x0000e00401007387 */ /* 0x000fe20000100a00 */
[----:B------:R0:W-:Y:S03]  /*66a50*/  STL.64 [R1+0xe8], R6 ;  /* 0x0000e80601007387 */ /* 0x0001e60000100a00 */
[----:B0-----:R-:W3:Y:S01]  /*66a60*/  LDL.LU.64 R6, [R1+0x6fb0] ;  /* 0x006fb00001067983 */ /* 0x001ee20000300a00 */
[----:B------:R-:W4:Y:S02]  /*66a70*/  LDL.LU.64 R4, [R1+0x6fa8] ;  /* 0x006fa80001047983 */ /* 0x000f240000300a00 */
[C---:B----4-:R-:W-:Y:S11]  /*66a80*/  HMMA.16816.F32 R24, R16.reuse, R4, R24 ;  /* 0x000000041018723c */ /* 0x050ff60000001818 */
[----:B------:R-:W-:Y:S11]  /*66a90*/  @!UPT UIADD3 URZ, URZ, URZ, URZ ;  /* 0x0000003f3f3ff290 */ /* 0x000ff6000fffe03f */
[----:B------:R-:W-:Y:S01]  /*66aa0*/  @!UPT UIADD3 URZ, URZ, URZ, URZ ;  /* 0x0000003f3f3ff290 */ /* 0x000fe2000fffe03f */
[----:B------:R0:W-:Y:S01]  /*66ab0*/  STL.64 [R1+0xd0], R24 ;  /* 0x0000d01801007387 */ /* 0x0001e20000100a00 */
[----:B------:R1:W-:Y:S03]  /*66ac0*/  STL.64 [R1+0xd8], R26 ;  /* 0x0000d81a01007387 */ /* 0x0003e60000100a00 */
[----:B0-----:R-:W1:Y:S01]  /*66ad0*/  LDL.LU.64 R24, [R1+0x6fa0] ;  /* 0x006fa00001187983 */ /* 0x001e620000300a00 */
[----:B------:R-:W4:Y:S01]  /*66ae0*/  LDL R5, [R1+0xbd0] ;  /* 0x000bd00001057983 */ /* 0x000f220000100800 */
[----:B-1----:R-:W-:Y:S02]  /*66af0*/  HMMA.16816.F32 R24, R16, R24, R20 ;  /* 0x000000181018723c */ /* 0x002fe40000001814 */
[----:B------:R-:W2:Y:S11]  /*66b00*/  LDL.LU.64 R22, [R1+0x6f98] ;  /* 0x006f980001167983 */ /* 0x000eb60000300a00 */
[----:B------:R-:W-:Y:S11]  /*66b10*/  @!UPT UIADD3 URZ, URZ, URZ, URZ ;  /* 0x0000003f3f3ff290 */ /* 0x000ff6000fffe03f */
[----:B------:R-:W-:-:S05]  /*66b20*/  IMAD.MOV.U32 R12, RZ, RZ, R24 ;  /* 0x000000ffff0c7224 */ /* 0x000fca00078e0018 */
[----:B------:R-:W-:Y:S01]  /*66b30*/  STL [R1+0x6d64], R12 ;  /* 0x006d640c01007387 */ /* 0x000fe20000100800 */
[----:B------:R0:W-:Y:S03]  /*66b40*/  STL.64 [R1+0x6e58], R14 ;  /* 0x006e580e01007387 */ /* 0x0001e60000100a00 */
[----:B0-----:R-:W2:Y:S04]  /*66b50*/  LDL R14, [R1+0x8] ;  /* 0x00000800010e7983 */ /* 0x001ea80000100800 */
[----:B------:R-:W2:Y:S01]  /*66b60*/  LDL R15, [R1+0xc] ;  /* 0x00000c00010f7983 */ /* 0x000ea20000100800 */
[----:B------:R-:W-:Y:S02]  /*66b70*/  IMAD.MOV.U32 R8, RZ, RZ, R26 ;  /* 0x000000ffff087224 */ /* 0x000fe400078e001a */
[----:B------:R-:W-:Y:S01]  /*66b80*/  IMAD.MOV.U32 R9, RZ, RZ, R25 ;  /* 0x000000ffff097224 */ /* 0x000fe200078e0019 */
[----:B--2---:R0:W-:Y:S04]  /*66b90*/  STL.64 [R1+0x6e68], R14 ;  /* 0x006e680e01007387 */ /* 0x0041e80000100a00 */
[----:B0-----:R-:W2:Y:S04]  /*66ba0*/  LDL R14, [R1+0x18] ;  /* 0x00001800010e7983 */ /* 0x001ea80000100800 */
[----:B------:R-:W2:Y:S04]  /*66bb0*/  LDL R15, [R1+0x1c] ;  /* 0x00001c00010f7983 */ /* 0x000ea80000100800 */
[----:B--2---:R-:W-:Y:S01]  /*66bc0*/  STL.64 [R1+0x6e80], R14 ;  /* 0x006e800e01007387 */ /* 0x004fe20000100a00 */
[----:B------:R0:W-:Y:S02]  /*66bd0*/  STL [R1+0x69b4], R8 ;  /* 0x0069b40801007387 */ /* 0x0001e40000100800 */
[----:B------:R1:W-:Y:S02]  /*66be0*/  STL [R1+0x69b0], R9 ;  /* 0x0069b00901007387 */ /* 0x0003e40000100800 */
[----:B------:R2:W-:Y:S01]  /*66bf0*/  STL.64 [R1+0x6e60], R10 ;  /* 0x006e600a01007387 */ /* 0x0005e20000100a00 */
[----:B0-----:R-:W3:Y:S01]  /*66c00*/  LDL.LU R8, [R1+0x4d0] ;  /* 0x0004d00001087983 */ /* 0x001ee20000300800 */
[----:B-1----:R-:W3:Y:S03]  /*66c10*/  LDL.LU R9, [R1+0x4d4] ;  /* 0x0004d40001097983 */ /* 0x002ee60000300800 */
[----:B--2---:R-:W2:Y:S01]  /*66c20*/  LDL.LU R10, [R1+0x4d8] ;  /* 0x0004d800010a7983 */ /* 0x004ea20000300800 */
[----:B------:R-:W2:Y:S02]  /*66c30*/  LDL.LU R11, [R1+0x4dc] ;  /* 0x0004dc00010b7983 */ /* 0x000ea40000300800 */
[----:B------:R-:W2:Y:S02]  /*66c40*/  LDL R14, [R1+0x28] ;  /* 0x00002800010e7983 */ /* 0x000ea40000100800 */
[----:B------:R-:W2:Y:S02]  /*66c50*/  LDL R15, [R1+0x2c] ;  /* 0x00002c00010f7983 */ /* 0x000ea40000100800 */
[----:B------:R-:W-:-:S02]  /*66c60*/  IMAD.MOV.U32 R20, RZ, RZ, R23 ;  /* 0x000000ffff147224 */ /* 0x000fc400078e0017 */
[----:B------:R-:W-:-:S05]  /*66c70*/  IMAD.MOV.U32 R21, RZ, RZ, R22 ;  /* 0x000000ffff157224 */ /* 0x000fca00078e0016 */
[----:B------:R-:W-:Y:S04]  /*66c80*/  STL.64 [R1+0x6ec8], R20 ;  /* 0x006ec81401007387 */ /* 0x000fe80000100a00 */
[----:B--2---:R-:W-:Y:S01]  /*66c90*/  STL.64 [R1+0x6ea8], R14 ;  /* 0x006ea80e01007387 */ /* 0x004fe20000100a00 */
[----:B------:R-:W-:Y:S02]  /*66ca0*/  STL.64 [R1+0x6e78], R10 ;  /* 0x006e780a01007387 */ /* 0x000fe40000100a00 */
[----:B---3--:R0:W-:Y:S02]  /*66cb0*/  STL.64 [R1+0x6e70], R8 ;  /* 0x006e700801007387 */ /* 0x0081e40000100a00 */
[----:B0-----:R-:W2:Y:S01]  /*66cc0*/  LDL.LU R8, [R1+0x4e0] ;  /* 0x0004e00001087983 */ /* 0x001ea20000300800 */
[----:B------:R-:W2:Y:S02]  /*66cd0*/  LDL.LU R9, [R1+0x4e4] ;  /* 0x0004e40001097983 */ /* 0x000ea40000300800 */
[----:B------:R-:W3:Y:S02]  /*66ce0*/  LDL.LU R10, [R1+0x4e8] ;  /* 0x0004e800010a7983 */ /* 0x000ee40000300800 */
[----:B------:R-:W3:Y:S02]  /*66cf0*/  LDL.LU R11, [R1+0x4ec] ;  /* 0x0004ec00010b7983 */ /* 0x000ee40000300800 */
[----:B---3--:R-:W-:Y:S01]  /*66d00*/  STL.64 [R1+0x6e90], R10 ;  /* 0x006e900a01007387 */ /* 0x008fe20000100a00 */
[----:B--2---:R0:W-:Y:S03]  /*66d10*/  STL.64 [R1+0x6e88], R8 ;  /* 0x006e880801007387 */ /* 0x0041e60000100a00 */
[----:B0-----:R-:W2:Y:S01]  /*66d20*/  LDL.LU R8, [R1+0x4f0] ;  /* 0x0004f00001087983 */ /* 0x001ea20000300800 */
[----:B------:R-:W2:Y:S02]  /*66d30*/  LDL.LU R9, [R1+0x4f4] ;  /* 0x0004f40001097983 */ /* 0x000ea40000300800 */
[----:B------:R-:W3:Y:S02]  /*66d40*/  LDL.LU R10, [R1+0x4f8] ;  /* 0x0004f800010a7983 */ /* 0x000ee40000300800 */
[----:B------:R-:W3:Y:S01]  /*66d50*/  LDL.LU R11, [R1+0x4fc] ;  /* 0x0004fc00010b7983 */ /* 0x000ee20000300800 */
[----:B------:R-:W2:Y:S01]  /*66d60*/  LDL.LU.64 R20, [R1+0x8a0] ;  /* 0x0008a00001147983 */ /* 0x000ea20000300a00 */
[----:B------:R-:W2:Y:S03]  /*66d70*/  LDL.LU.64 R22, [R1+0x8a8] ;  /* 0x0008a80001167983 */ /* 0x000ea60000300a00 */
[----:B--2---:R-:W-:Y:S01]  /*66d80*/  STL.64 [R1+0x6ed8], R22 ;  /* 0x006ed81601007387 */ /* 0x004fe20000100a00 */
[----:B------:R0:W-:Y:S02]  /*66d90*/  STL.64 [R1+0x6ed0], R20 ;  /* 0x006ed01401007387 */ /* 0x0001e40000100a00 */
[----:B0-----:R-:W-:-:S02]  /*66da0*/  IMAD.MOV.U32 R20, RZ, RZ, R7 ;  /* 0x000000ffff147224 */ /* 0x001fc400078e0007 */
[----:B------:R-:W-:Y:S01]  /*66db0*/  IMAD.MOV.U32 R21, RZ, RZ, R0 ;  /* 0x000000ffff157224 */ /* 0x000fe200078e0000 */
[----:B------:R-:W2:Y:S01]  /*66dc0*/  LDL.LU R7, [R1+0x6f90] ;  /* 0x006f900001077983 */ /* 0x000ea20000300800 */
[----:B------:R-:W3:Y:S03]  /*66dd0*/  LDL.LU R0, [R1+0x6f8c] ;  /* 0x006f8c0001007983 */ /* 0x000ee60000300800 */
[----:B------:R0:W-:Y:S02]  /*66de0*/  STL.64 [R1+0x6ef0], R20 ;  /* 0x006ef01401007387 */ /* 0x0001e40000100a00 */
[----:B0-----:R-:W-:Y:S02]  /*66df0*/  IMAD.MOV.U32 R20, RZ, RZ, R3 ;  /* 0x000000ffff147224 */ /* 0x001fe400078e0003 */
[----:B------:R-:W-:Y:S01]  /*66e00*/  IMAD.MOV.U32 R21, RZ, RZ, R6 ;  /* 0x000000ffff157224 */ /* 0x000fe200078e0006 */
[----:B------:R-:W4:Y:S01]  /*66e10*/  LDL.LU R3, [R1+0x6f88] ;  /* 0x006f880001037983 */ /* 0x000f220000300800 */
[----:B------:R-:W4:Y:S03]  /*66e20*/  LDL.LU R6, [R1+0x6f84] ;  /* 0x006f840001067983 */ /* 0x000f260000300800 */
[----:B------:R0:W-:Y:S02]  /*66e30*/  STL.64 [R1+0x6f08], R20 ;  /* 0x006f081401007387 */ /* 0x0001e40000100a00 */
[----:B0-----:R-:W-:-:S02]  /*66e40*/  IMAD.MOV.U32 R20, RZ, RZ, R29 ;  /* 0x000000ffff147224 */ /* 0x001fc400078e001d */
[----:B------:R-:W-:Y:S01]  /*66e50*/  IMAD.MOV.U32 R21, RZ, RZ, R28 ;  /* 0x000000ffff157224 */ /* 0x000fe200078e001c */
[----:B------:R-:W4:Y:S01]  /*66e60*/  LDL.LU R29, [R1+0x6f80] ;  /* 0x006f8000011d7983 */ /* 0x000f220000300800 */
[----:B------:R-:W4:Y:S03]  /*66e70*/  LDL.LU R28, [R1+0x6f7c] ;  /* 0x006f7c00011c7983 */ /* 0x000f260000300800 */
[----:B------:R2:W-:Y:S02]  /*66e80*/  STL.64 [R1+0x6f20], R20 ;  /* 0x006f201401007387 */ /* 0x0005e40000100a00 */
[----:B--2---:R-:W-:Y:S02]  /*66e90*/  IMAD.MOV.U32 R21, RZ, RZ, R7 ;  /* 0x000000ffff157224 */ /* 0x004fe400078e0007 */
[----:B---3--:R-:W-:Y:S02]  /*66ea0*/  IMAD.MOV.U32 R20, RZ, RZ, R0 ;  /* 0x000000ffff147224 */ /* 0x008fe400078e0000 */
[----:B------:R-:W2:Y:S01]  /*66eb0*/  LDL.LU R0, [R1+0x6f78] ;  /* 0x006f780001007983 */ /* 0x000ea20000300800 */
[----:B------:R-:W3:Y:S02]  /*66ec0*/  LDL.LU R7, [R1+0x6f74] ;  /* 0x006f740001077983 */ /* 0x000ee40000300800 */
[----:B------:R4:W-:Y:S02]  /*66ed0*/  STL.64 [R1+0x6f38], R20 ;  /* 0x006f381401007387 */ /* 0x0009e40000100a00 */
[----:B----4-:R-:W-:-:S02]  /*66ee0*/  IMAD.MOV.U32 R21, RZ, RZ, R3 ;  /* 0x000000ffff157224 */ /* 0x010fc400078e0003 */
[----:B------:R-:W-:Y:S02]  /*66ef0*/  IMAD.MOV.U32 R20, RZ, RZ, R6 ;  /* 0x000000ffff147224 */ /* 0x000fe400078e0006 */
[----:B------:R-:W4:Y:S01]  /*66f00*/  LDL.LU R6, [R1+0x6f70] ;  /* 0x006f700001067983 */ /* 0x000f220000300800 */
[----:B------:R-:W2:Y:S02]  /*66f10*/  LDL.LU R3, [R1+0x6f6c] ;  /* 0x006f6c0001037983 */ /* 0x000ea40000300800 */
[----:B------:R0:W-:Y:S02]  /*66f20*/  STL.64 [R1+0x6f50], R20 ;  /* 0x006f501401007387 */ /* 0x0001e40000100a00 */
[----:B0-----:R-:W-:Y:S02]  /*66f30*/  IMAD.MOV.U32 R20, RZ, RZ, R28 ;  /* 0x000000ffff147224 */ /* 0x001fe400078e001c */
[----:B------:R-:W2:Y:S01]  /*66f40*/  LDL.LU R28, [R1+0x6f68] ;  /* 0x006f6800011c7983 */ /* 0x000ea20000300800 */
[----:B------:R-:W-:Y:S02]  /*66f50*/  STL.64 [R1+0x6ec0], R10 ;  /* 0x006ec00a01007387 */ /* 0x000fe40000100a00 */
[----:B------:R0:W-:Y:S02]  /*66f60*/  STL.64 [R1+0x6eb8], R8 ;  /* 0x006eb80801007387 */ /* 0x0001e40000100a00 */
[----:B0-----:R-:W2:Y:S01]  /*66f70*/  LDL.LU.64 R8, [R1+0x890] ;  /* 0x0008900001087983 */ /* 0x001ea20000300a00 */
[----:B------:R-:W2:Y:S03]  /*66f80*/  LDL.LU.64 R10, [R1+0x898] ;  /* 0x00089800010a7983 */ /* 0x000ea60000300a00 */
[----:B--2---:R-:W-:Y:S01]  /*66f90*/  STL.64 [R1+0x6ee8], R10 ;  /* 0x006ee80a01007387 */ /* 0x004fe20000100a00 */
[----:B------:R0:W-:Y:S03]  /*66fa0*/  STL.64 [R1+0x6ee0], R8 ;  /* 0x006ee00801007387 */ /* 0x0001e60000100a00 */
        /* <DEDUP_REMOVED lines=17> */
[----:B------:R-:W2:Y:S02]  /*670c0*/  LDL.LU.64 R10, [R1+0x858] ;  /* 0x00085800010a7983 */ /* 0x000ea40000300a00 */
[----:B------:R-:W-:-:S02]  /*670d0*/  IMAD.MOV.U32 R2, RZ, RZ, R27 ;  /* 0x000000ffff027224 */ /* 0x000fc400078e001b */
[----:B------:R-:W0:Y:S01]  /*670e0*/  LDSM.16.MT88.4 R24, [R5+0x21080] ;  /* 0x021080000518783b */ /* 0x000e220000004200 */
[----:B------:R-:W-:-:S03]  /*670f0*/  IMAD.MOV.U32 R21, RZ, RZ, R29 ;  /* 0x000000ffff157224 */ /* 0x000fc600078e001d */
[----:B--2---:R-:W-:Y:S01]  /*67100*/  STL.64 [R1+0x6f60], R10 ;  /* 0x006f600a01007387 */ /* 0x004fe20000100a00 */
[----:B------:R1:W-:Y:S03]  /*67110*/  STL.64 [R1+0x6f58], R8 ;  /* 0x006f580801007387 */ /* 0x0003e60000100a00 */
[----:B-1----:R-:W2:Y:S01]  /*67120*/  LDL.LU.64 R8, [R1+0x950] ;  /* 0x0009500001087983 */ /* 0x002ea20000300a00 */
[----:B------:R-:W2:Y:S02]  /*67130*/  LDL.LU.64 R10, [R1+0x958] ;  /* 0x00095800010a7983 */ /* 0x000ea40000300a00 */
[----:B------:R-:W3:Y:S02]  /*67140*/  LDL.LU.64 R12, [R1+0x880] ;  /* 0x00088000010c7983 */ /* 0x000ee40000300a00 */
[----:B------:R-:W3:Y:S01]  /*67150*/  LDL.LU.64 R14, [R1+0x888] ;  /* 0x00088800010e7983 */ /* 0x000ee20000300a00 */
[----:B------:R-:W-:Y:S01]  /*67160*/  STL [R1+0x66f8], R2 ;  /* 0x0066f80201007387 */ /* 0x000fe20000100800 */
[----:B0-----:R-:W-:Y:S02]  /*67170*/  STL.64 [R1+0x6d90], R26 ;  /* 0x006d901a01007387 */ /* 0x001fe40000100a00 */
[----:B------:R0:W-:Y:S02]  /*67180*/  STL.64 [R1+0x6d88], R24 ;  /* 0x006d881801007387 */ /* 0x0001e40000100a00 */
[----:B0-----:R-:W3:Y:S01]  /*67190*/  LDL.LU.64 R24, [R1+0x60] ;  /* 0x0000600001187983 */ /* 0x001ee20000300a00 */
[----:B------:R-:W3:Y:S02]  /*671a0*/  LDL.64 R26, [R1+0x68] ;  /* 0x00006800011a7983 */ /* 0x000ee40000100a00 */
[----:B------:R-:W-:Y:S01]  /*671b0*/  STL [R1+0x67d8], R5 ;  /* 0x0067d80501007387 */ /* 0x000fe20000100800 */
        /* <DEDUP_REMOVED lines=41> */
[----:B0-----:R-:W3:Y:S01]  /*67450*/  LDL.LU.64 R22, [R1+0x6ed8] ;  /* 0x006ed80001167983 */ /* 0x001ee20000300a00 */
[----:B------:R-:W3:Y:S02]  /*67460*/  LDL.LU.64 R20, [R1+0x6ed0] ;  /* 0x006ed00001147983 */ /* 0x000ee40000300a00 */
[C---:B---3--:R-:W-:Y:S11]  /*67470*/  HMMA.16816.F32 R20, R16.reuse, R24, R20 ;  /* 0x000000181014723c */ /* 0x048ff60000001814 */
[----:B------:R-:W-:Y:S11]  /*67480*/  @!UPT UIADD3 URZ, URZ, URZ, URZ ;  /* 0x0000003f3f3ff290 */ /* 0x000ff6000fffe03f */
[----:B------:R-:W-:Y:S01]  /*67490*/  @!UPT UIADD3 URZ, URZ, URZ, URZ ;  /* 0x0000003f3f3ff290 */ /* 0x000fe2000fffe03f */
[----:B------:R0:W-:Y:S01]  /*674a0*/  STL.64 [R1+0x950], R20 ;  /* 0x0009501401007387 */ /* 0x0001e20000100a00 */
[----:B------:R-:W-:Y:S03]  /*674b0*/  STL.64 [R1+0x958], R22 ;  /* 0x0009581601007387 */ /* 0x000fe60000100a00 */
[----:B0-----:R-:W2:Y:S01]  /*674c0*/  LDL.LU.64 R20, [R1+0x6ec8] ;  /* 0x006ec80001147983 */ /* 0x001ea20000300a00 */
[----:B------:R0:W-:Y:S02]  /*674d0*/  STL.64 [R1+0x6db0], R26 ;  /* 0x006db01a01007387 */ /* 0x0001e40000100a00 */
[----:B------:R-:W3:Y:S02]  /*674e0*/  LDL.LU R24, [R1+0x4b0] ;  /* 0x0004b00001187983 */ /* 0x000ee40000300800 */
[----:B------:R-:W3:Y:S01]  /*674f0*/  LDL.LU R25, [R1+0x4b4] ;  /* 0x0004b40001197983 */ /* 0x000ee20000300800 */
[----:B0-----:R-:W3:Y:S01]  /*67500*/  LDL.LU R26, [R1+0x4b8] ;  /* 0x0004b800011a7983 */ /* 0x001ee20000300800 */
[----:B------:R-:W3:Y:S01]  /*67510*/  LDL.LU R27, [R1+0x4bc] ;  /* 0x0004bc00011b7983 */ /* 0x000ee20000300800 */
[C---:B--2---:R-:W-:Y:S02]  /*67520*/  HMMA.16816.F32 R20, R16.reuse, R20, R8 ;  /* 0x000000141014723c */ /* 0x044fe40000001808 */
[----:B------:R-:W2:Y:S01]  /*67530*/  LDL.LU.64 R10, [R1+0x6ec0] ;  /* 0x006ec000010a7983 */ /* 0x000ea20000300a00 */
[----:B------:R-:W2:Y:S11]  /*67540*/  LDL.LU.64 R8, [R1+0x6eb8] ;  /* 0x006eb80001087983 */ /* 0x000eb60000300a00 */
[----:B------:R-:W-:Y:S09]  /*67550*/  @!UPT UIADD3 URZ, URZ, URZ, URZ ;  /* 0x0000003f3f3ff290 */ /* 0x000ff2000fffe03f */
[----:B------:R0:W-:Y:S01]  /*67560*/  STL.64 [R1+0x990], R20 ;  /* 0x0009901401007387 */ /* 0x0001e20000100a00 */
[----:B------:R1:W-:Y:S03]  /*67570*/  STL.64 [R1+0x998], R22 ;  /* 0x0009981601007387 */ /* 0x0003e60000100a00 */
[----:B0-----:R-:W2:Y:S02]  /*67580*/  LDL.LU.64 R20, [R1+0x6eb0] ;  /* 0x006eb00001147983 */ /* 0x001ea40000300a00 */
[----:B--2---:R-:W-:Y:S02]  /*67590*/  HMMA.16816.F32 R16, R16, R20, R12 ;  /* 0x000000141010723c */ /* 0x004fe4000000180c */
[----:B------:R-:W2:Y:S01]  /*675a0*/  LDL.LU.64 R14, [R1+0x6ea8] ;  /* 0x006ea800010e7983 */ /* 0x000ea20000300a00 */
[----:B-1----:R-:W2:Y:S02]  /*675b0*/  LDL.LU.64 R22, [R1+0x6ea0] ;  /* 0x006ea00001167983 */ /* 0x002ea40000300a00 */
[----:B------:R-:W2:Y:S11]  /*675c0*/  LDL.LU.64 R20, [R1+0x6e98] ;  /* 0x006e980001147983 */ /* 0x000eb60000300a00 */
[----:B------:R-:W-:Y:S07]  /*675d0*/  @!UPT UIADD3 URZ, URZ, URZ, URZ ;  /* 0x0000003f3f3ff290 */ /* 0x000fee000fffe03f */
[----:B------:R0:W-:Y:S01]  /*675e0*/  STL.64 [R1+0x980], R16 ;  /* 0x0009801001007387 */ /* 0x0001e20000100a00 */
[----:B------:R-:W-:Y:S03]  /*675f0*/  STL.64 [R1+0x988], R18 ;  /* 0x0009881201007387 */ /* 0x000fe60000100a00 */
[----:B0-----:R-:W3:Y:S01]  /*67600*/  LDL.LU R16, [R1+0x4c0] ;  /* 0x0004c00001107983 */ /* 0x001ee20000300800 */
[----:B------:R-:W3:Y:S01]  /*67610*/  LDL.LU R17, [R1+0x4c4] ;  /* 0x0004c40001117983 */ /* 0x000ee20000300800 */
[C---:B--2---:R-:W-:Y:S02]  /*67620*/  HMMA.16816.F32 R12, R20.reuse, R14, R8 ;  /* 0x0000000e140c723c */ /* 0x044fe40000001808 */
[----:B------:R-:W2:Y:S01]  /*67630*/  LDL.LU.64 R10, [R1+0x6e90] ;  /* 0x006e9000010a7983 */ /* 0x000ea20000300a00 */
[----:B------:R-:W2:Y:S11]  /*67640*/  LDL.LU.64 R8, [R1+0x6e88] ;  /* 0x006e880001087983 */ /* 0x000eb60000300a00 */
[----:B------:R-:W-:Y:S09]  /*67650*/  @!UPT UIADD3 URZ, URZ, URZ, URZ ;  /* 0x0000003f3f3ff290 */ /* 0x000ff2000fffe03f */
[----:B------:R-:W-:Y:S01]  /*67660*/  STL.64 [R1+0x4f0], R12 ;  /* 0x0004f00c01007387 */ /* 0x000fe20000100a00 */
        /* <DEDUP_REMOVED lines=8> */
[----:B0-----:R-:W2:Y:S02]  /*676f0*/  LDL.LU.64 R14, [R1+0x6e68] ;  /* 0x006e6800010e7983 */ /* 0x001ea40000300a00 */
[----:B--2---:R-:W-:Y:S02]  /*67700*/  HMMA.16816.F32 R12, R20, R14, R8 ;  /* 0x0000000e140c723c */ /* 0x004fe40000001808 */
[----:B------:R-:W2:Y:S11]  /*67710*/  LDL.LU.64 R10, [R1+0x6e60] ;  /* 0x006e6000010a7983 */ /* 0x000eb60000300a00 */
[----:B------:R-:W-:Y:S10]  /*67720*/  @!UPT UIADD3 URZ, URZ, URZ, URZ ;  /* 0x0000003f3f3ff290 */ /* 0x000ff4000fffe03f */
[----:B------:R-:W-:Y:S01]  /*67730*/  STL.64 [R1+0x4d0], R12 ;  /* 0x0004d00c01007387 */ /* 0x000fe20000100a00 */
[----:B------:R0:W-:Y:S03]  /*67740*/  STL.64 [R1+0x4d8], R14 ;  /* 0x0004d80e01007387 */ /* 0x0001e60000100a00 */
[----:B0-----:R-:W3:Y:S01]  /*67750*/  LDL.LU.64 R14, [R1+0x6e58] ;  /* 0x006e5800010e7983 */ /* 0x001ee20000300a00 */
[----:B------:R-:W-:Y:S02]  /*67760*/  IMAD.MOV.U32 R18, RZ, RZ, R28 ;  /* 0x000000ffff127224 */ /* 0x000fe400078e001c */
[----:B------:R-:W-:-:S07]  /*67770*/  IMAD.MOV.U32 R19, RZ, RZ, R3 ;  /* 0x000000ffff137224 */ /* 0x000fce00078e0003 */
[C---:B---3--:R-:W-:Y:S01]  /*67780*/  HMMA.16816.F32 R16, R20.reuse, R14, R16 ;  /* 0x0000000e1410723c */ /* 0x048fe20000001810 */
[----:B------:R-:W-:Y:S11]  /*67790*/  STL.64 [R1+0x6e38], R14 ;  /* 0x006e380e01007387 */ /* 0x000ff60000100a00 */
[----:B------:R-:W-:Y:S11]  /*677a0*/  @!UPT UIADD3 URZ, URZ, URZ, URZ ;  /* 0x0000003f3f3ff290 */ /* 0x000ff6000fffe03f */
[----:B------:R-:W-:Y:S01]  /*677b0*/  STL.64 [R1+0x4c0], R16 ;  /* 0x0004c01001007387 */ /* 0x000fe20000100a00 */
[----:B------:R2:W-:Y:S02]  /*677c0*/  STL.64 [R1+0x4c8], R18 ;  /* 0x0004c81201007387 */ /* 0x0005e40000100a00 */
[----:B--2---:R-:W-:Y:S07]  /*677d0*/  HMMA.16816.F32 R16, R20, R10, R24 ;  /* 0x0000000a1410723c */ /* 0x004fee0000001818 */
[----:B----4-:R-:W-:-:S02]  /*677e0*/  IMAD.MOV.U32 R26, RZ, RZ, R6 ;  /* 0x000000ffff1a7224 */ /* 0x010fc400078e0006 */
[----:B------:R-:W-:Y:S11]  /*677f0*/  IMAD.MOV.U32 R27, RZ, RZ, R7 ;  /* 0x000000ffff1b7224 */ /* 0x000ff600078e0007 */
[----:B------:R-:W-:Y:S03]  /*67800*/  @!UPT UIADD3 URZ, URZ, URZ, URZ ;  /* 0x0000003f3f3ff290 */ /* 0x000fe6000fffe03f */
[----:B------:R-:W-:Y:S01]  /*67810*/  STL.64 [R1+0x4b0], R16 ;  /* 0x0004b01001007387 */ /* 0x000fe20000100a00 */
[----:B------:R0:W-:Y:S02]  /*67820*/  STL.64 [R1+0x6dc8], R10 ;  /* 0x006dc80a01007387 */ /* 0x0001e40000100a00 */
[----:B------:R-:W2:Y:S02]  /*67830*/  LDL.LU R24, [R1+0x7c0] ;  /* 0x0007c00001187983 */ /* 0x000ea40000300800 */
[----:B------:R-:W2:Y:S01]  /*67840*/  LDL.LU R25, [R1+0x7c4] ;  /* 0x0007c40001197983 */ /* 0x000ea20000300800 */
[----:B------:R-:W3:Y:S01]  /*67850*/  LDL.LU R6, [R1+0x6e54] ;  /* 0x006e540001067983 */ /* 0x000ee20000300800 */
[----:B------:R-:W4:Y:S02]  /*67860*/  LDL.LU R7, [R1+0x6e50] ;  /* 0x006e500001077983 */ /* 0x000f240000300800 */
[----:B------:R-:W2:Y:S02]  /*67870*/  LDL.LU R8, [R1+0x7d0] ;  /* 0x0007d00001087983 */ /* 0x000ea40000300800 */
[----:B------:R-:W2:Y:S01]  /*67880*/  LDL.LU R9, [R1+0x7d4] ;  /* 0x0007d40001097983 */ /* 0x000ea20000300800 */
[----:B0-----:R-:W2:Y:S01]  /*67890*/  LDL.LU R10, [R1+0x7d8] ;  /* 0x0007d800010a7983 */ /* 0x001ea20000300800 */
[----:B------:R-:W2:Y:S03]  /*678a0*/  LDL.LU R11, [R1+0x7dc] ;  /* 0x0007dc00010b7983 */ /* 0x000ea60000300800 */
[----:B--2---:R0:W-:Y:S01]  /*678b0*/  STL.64 [R1+0x6dd8], R10 ;  /* 0x006dd80a01007387 */ /* 0x0041e20000100a00 */
[----:B------:R-:W-:Y:S03]  /*678c0*/  STL.64 [R1+0x6dd0], R8 ;  /* 0x006dd00801007387 */ /* 0x000fe60000100a00 */
[----:B0-----:R-:W2:Y:S04]  /*678d0*/  LDL.64 R10, [R1+0x98] ;  /* 0x00009800010a7983 */ /* 0x001ea80000100a00 */
[----:B--2---:R0:W-:Y:S04]  /*678e0*/  STL.64 [R1+0x6de8], R10 ;  /* 0x006de80a01007387 */ /* 0x0041e80000100a00 */
[----:B0-----:R-:W2:Y:S04]  /*678f0*/  LDL R10, [R1+0xa8] ;  /* 0x0000a800010a7983 */ /* 0x001ea80000100800 */
[----:B------:R-:W2:Y:S01]  /*67900*/  LDL R11, [R1+0xac] ;  /* 0x0000ac00010b7983 */ /* 0x000ea20000100800 */
[----:B------:R-:W-:-:S03]  /*67910*/  IMAD.MOV.U32 R28, RZ, RZ, R18 ;  /* 0x000000ffff1c7224 */ /* 0x000fc600078e0012 */
[----:B--2---:R0:W-:Y:S04]  /*67920*/  STL.64 [R1+0x6e00], R10 ;  /* 0x006e000a01007387 */ /* 0x0041e80000100a00 */
[----:B0-----:R-:W2:Y:S04]  /*67930*/  LDL R10, [R1+0xb8] ;  /* 0x0000b800010a7983 */ /* 0x001ea80000100800 */
[----:B------:R-:W2:Y:S01]  /*67940*/  LDL R11, [R1+0xbc] ;  /* 0x0000bc00010b7983 */ /* 0x000ea20000100800 */
[----:B------:R-:W3:Y:S02]  /*67950*/  LDL.LU R16, [R1+0x4a0] ;  /* 0x0004a00001107983 */ /* 0x000ee40000300800 */
[----:B------:R-:W3:Y:S02]  /*67960*/  LDL.LU R17, [R1+0x4a4] ;  /* 0x0004a40001117983 */ /* 0x000ee40000300800 */
[----:B------:R-:W-:Y:S01]  /*67970*/  IMAD.MOV.U32 R3, RZ, RZ, R19 ;  /* 0x000000ffff037224 */ /* 0x000fe200078e0013 */
[----:B------:R-:W3:Y:S01]  /*67980*/  LDL.LU R18, [R1+0x4a8] ;  /* 0x0004a80001127983 */ /* 0x000ee20000300800 */
[----:B------:R-:W3:Y:S03]  /*67990*/  LDL.LU R19, [R1+0x4ac] ;  /* 0x0004ac0001137983 */ /* 0x000ee60000300800 */
[----:B--2---:R-:W-:Y:S01]  /*679a0*/  STL.64 [R1+0x6e18], R10 ;  /* 0x006e180a01007387 */ /* 0x004fe20000100a00 */
[----:B------:R0:W-:Y:S02]  /*679b0*/  STL.64 [R1+0x6dc0], R26 ;  /* 0x006dc01a01007387 */ /* 0x0001e40000100a00 */
[----:B------:R1:W-:Y:S01]  /*679c0*/  STL.64 [R1+0x6db8], R24 ;  /* 0x006db81801007387 */ /* 0x0003e20000100a00 */
[----:B0-----:R-:W2:Y:S04]  /*679d0*/  LDL.64 R26, [R1+0x88] ;  /* 0x00008800011a7983 */ /* 0x001ea80000100a00 */
[----:B--2---:R4:W-:Y:S01]  /*679e0*/  STL.64 [R1+0x6de0], R26 ;  /* 0x006de01a01007387 */ /* 0x0049e20000100a00 */
[----:B-1----:R-:W2:Y:S02]  /*679f0*/  LDL.LU R24, [R1+0x7e0] ;  /* 0x0007e00001187983 */ /* 0x002ea40000300800 */
[----:B------:R-:W2:Y:S02]  /*67a00*/  LDL.LU R25, [R1+0x7e4] ;  /* 0x0007e40001197983 */ /* 0x000ea40000300800 */
[----:B----4-:R-:W-:-:S02]  /*67a10*/  IMAD.MOV.U32 R26, RZ, RZ, R7 ;  /* 0x000000ffff1a7224 */ /* 0x010fc400078e0007 */
[----:B---3--:R-:W-:Y:S01]  /*67a20*/  IMAD.MOV.U32 R27, RZ, RZ, R6 ;  /* 0x000000ffff1b7224 */ /* 0x008fe200078e0006 */
[----:B------:R-:W3:Y:S01]  /*67a30*/  LDL.LU R7, [R1+0x6e4c] ;  /* 0x006e4c0001077983 */ /* 0x000ee20000300800 */
[----:B------:R-:W4:Y:S02]  /*67a40*/  LDL.LU R6, [R1+0x6e48] ;  /* 0x006e480001067983 */ /* 0x000f240000300800 */
[----:B------:R-:W2:Y:S02]  /*67a50*/  LDL R10, [R1+0xc8] ;  /* 0x0000c800010a7983 */ /* 0x000ea40000100800 */
[----:B------:R-:W2:Y:S01]  /*67a60*/  LDL R11, [R1+0xcc] ;  /* 0x0000cc00010b7983 */ /* 0x000ea20000100800 */
[----:B------:R-:W3:Y:S01]  /*67a70*/  LDL.LU R12, [R1+0x820] ;  /* 0x00082000010c7983 */ /* 0x000ee20000300800 */
[----:B------:R-:W3:Y:S02]  /*67a80*/  LDL.LU R13, [R1+0x824] ;  /* 0x00082400010d7983 */ /* 0x000ee40000300800 */
[----:B------:R-:W3:Y:S02]  /*67a90*/  LDL.LU R14, [R1+0x828] ;  /* 0x00082800010e7983 */ /* 0x000ee40000300800 */
[----:B------:R-:W3:Y:S01]  /*67aa0*/  LDL.LU R15, [R1+0x82c] ;  /* 0x00082c00010f7983 */ /* 0x000ee20000300800 */
[----:B--2---:R0:W-:Y:S04]  /*67ab0*/  STL.64 [R1+0x6e30], R10 ;  /* 0x006e300a01007387 */ /* 0x0041e80000100a00 */
[----:B0-----:R-:W2:Y:S01]  /*67ac0*/  LDL.64 R10, [R1+0x38] ;  /* 0x00003800010a7983 */ /* 0x001ea20000100a00 */
[----:B------:R-:W-:Y:S02]  /*67ad0*/  STL.64 [R1+0x6df8], R26 ;  /* 0x006df81a01007387 */ /* 0x000fe40000100a00 */
[----:B------:R0:W-:Y:S02]  /*67ae0*/  STL.64 [R1+0x6df0], R24 ;  /* 0x006df01801007387 */ /* 0x0001e40000100a00 */
[----:B0-----:R-:W2:Y:S01]  /*67af0*/  LDL.LU R24, [R1+0x7f0] ;  /* 0x0007f00001187983 */ /* 0x001ea20000300800 */
[----:B------:R-:W2:Y:S02]  /*67b00*/  LDL.LU R25, [R1+0x7f4] ;  /* 0x0007f40001197983 */ /* 0x000ea40000300800 */
[----:B------:R-:W2:Y:S02]  /*67b10*/  LDL.LU R26, [R1+0x7f8] ;  /* 0x0007f800011a7983 */ /* 0x000ea40000300800 */
[----:B------:R-:W2:Y:S02]  /*67b20*/  LDL.LU R27, [R1+0x7fc] ;  /* 0x0007fc00011b7983 */ /* 0x000ea40000300800 */
[----:B--2---:R4:W-:Y:S01]  /*67b30*/  STL.64 [R1+0x6e10], R26 ;  /* 0x006e101a01007387 */ /* 0x0049e20000100a00 */
[----:B------:R0:W-:Y:S02]  /*67b40*/  STL.64 [R1+0x6e08], R24 ;  /* 0x006e081801007387 */ /* 0x0001e40000100a00 */
[----:B----4-:R-:W-:Y:S01]  /*67b50*/  IMAD.MOV.U32 R26, RZ, RZ, R6 ;  /* 0x000000ffff1a7224 */ /* 0x010fe200078e0006 */
[----:B0-----:R-:W2:Y:S01]  /*67b60*/  LDL.LU R24, [R1+0x800] ;  /* 0x0008000001187983 */ /* 0x001ea20000300800 */
[----:B------:R-:W2:Y:S02]  /*67b70*/  LDL.LU R25, [R1+0x804] ;  /* 0x0008040001197983 */ /* 0x000ea40000300800 */
[----:B------:R-:W4:Y:S02]  /*67b80*/  LDL.LU R6, [R1+0x6e44] ;  /* 0x006e440001067983 */ /* 0x000f240000300800 */
[----:B---3--:R-:W-:-:S02]  /*67b90*/  IMAD.MOV.U32 R27, RZ, RZ, R7 ;  /* 0x000000ffff1b7224 */ /* 0x008fc400078e0007 */
[----:B------:R-:W4:Y:S03]  /*67ba0*/  LDL.LU R7, [R1+0x6e40] ;  /* 0x006e400001077983 */ /* 0x000f260000300800 */
[----:B------:R-:W-:Y:S01]  /*67bb0*/  STL.64 [R1+0x6e28], R26 ;  /* 0x006e281a01007387 */ /* 0x000fe20000100a00 */
[C---:B----4-:R-:W-:Y:S01]  /*67bc0*/  HMMA.16816.F32 R16, R20.reuse, R6, R16 ;  /* 0x000000061410723c */ /* 0x050fe20000001810 */
[----:B--2---:R0:W-:Y:S04]  /*67bd0*/  STL.64 [R1+0x6e20], R24 ;  /* 0x006e201801007387 */ /* 0x0041e80000100a00 */
[----:B0-----:R-:W2:Y:S01]  /*67be0*/  LDL.LU R24, [R1+0x810] ;  /* 0x0008100001187983 */ /* 0x001ea20000300800 */
[----:B------:R-:W2:Y:S02]  /*67bf0*/  LDL.LU R25, [R1+0x814] ;  /* 0x0008140001197983 */ /* 0x000ea40000300800 */
[----:B------:R-:W2:Y:S02]  /*67c00*/  LDL.LU R26, [R1+0x818] ;  /* 0x00081800011a7983 */ /* 0x000ea40000300800 */
[----:B------:R-:W2:Y:S01]  /*67c10*/  LDL.LU R27, [R1+0x81c] ;  /* 0x00081c00011b7983 */ /* 0x000ea20000300800 */
[----:B------:R-:W-:Y:S01]  /*67c20*/  STL [R1+0x654c], R3 ;  /* 0x00654c0301007387 */ /* 0x000fe20000100800 */
[----:B------:R-:W-:Y:S11]  /*67c30*/  STL [R1+0x6548], R28 ;  /* 0x0065481c01007387 */ /* 0x000ff60000100800 */
[----:B------:R-:W-:Y:S01]  /*67c40*/  STL.64 [R1+0x4a0], R16 ;  /* 0x0004a01001007387 */ /* 0x000fe20000100a00 */
[----:B------:R-:W-:Y:S02]  /*67c50*/  STL.64 [R1+0x4a8], R18 ;  /* 0x0004a81201007387 */ /* 0x000fe40000100a00 */
[----:B------:R-:W0:Y:S02]  /*67c60*/  LDSM.16.MT88.4 R16, [R0+0x21000] ;  /* 0x021000000010783b */ /* 0x000e240000004200 */
[----:B0-----:R0:W-:Y:S02]  /*67c70*/  STL.64 [R1+0x6c58], R18 ;  /* 0x006c581201007387 */ /* 0x0011e40000100a00 */
[----:B------:R1:W-:Y:S02]  /*67c80*/  STL.64 [R1+0x6c50], R16 ;  /* 0x006c501001007387 */ /* 0x0003e40000100a00 */
[----:B0-----:R-:W3:Y:S04]  /*67c90*/  LDL R18, [R1+0x48] ;  /* 0x0000480001127983 */ /* 0x001ee80000100800 */
[----:B------:R-:W3:Y:S01]  /*67ca0*/  LDL R19, [R1+0x4c] ;  /* 0x00004c0001137983 */ /* 0x000ee20000100800 */
[----:B------:R-:W-:Y:S01]  /*67cb0*/  HMMA.16816.F32 R12, R20, R10, R12 ;  /* 0x0000000a140c723c */ /* 0x000fe2000000180c */
[----:B------:R-:W-:-:S02]  /*67cc0*/  IMAD.MOV.U32 R29, RZ, RZ, R11 ;  /* 0x000000ffff1d7224 */ /* 0x000fc400078e000b */
[----:B---3--:R0:W-:Y:S01]  /*67cd0*/  STL.64 [R1+0x6d98], R18 ;  /* 0x006d981201007387 */ /* 0x0081e20000100a00 */
[----:B-1----:R-:W3:Y:S02]  /*67ce0*/  LDL.LU R16, [R1+0x7b0] ;  /* 0x0007b00001107983 */ /* 0x002ee40000300800 */
[----:B------:R-:W3:Y:S01]  /*67cf0*/  LDL.LU R17, [R1+0x7b4] ;  /* 0x0007b40001117983 */ /* 0x000ee20000300800 */
[----:B0-----:R-:W3:Y:S01]  /*67d00*/  LDL.LU R18, [R1+0x7b8] ;  /* 0x0007b80001127983 */ /* 0x001ee20000300800 */
[----:B------:R-:W3:Y:S11]  /*67d10*/  LDL.LU R19, [R1+0x7bc] ;  /* 0x0007bc0001137983 */ /* 0x000ef60000300800 */
[----:B------:R-:W-:Y:S04]  /*67d20*/  @!UPT UIADD3 URZ, URZ, URZ, URZ ;  /* 0x0000003f3f3ff290 */ /* 0x000fe8000fffe03f */
[----:B------:R0:W-:Y:S02]  /*67d30*/  STL.64 [R1+0x9c0], R12 ;  /* 0x0009c00c01007387 */ /* 0x0001e40000100a00 */
[----:B------:R1:W-:Y:S02]  /*67d40*/  STL.64 [R1+0x9c8], R14 ;  /* 0x0009c80e01007387 */ /* 0x0003e40000100a00 */
[----:B0-----:R-:W-:Y:S01]  /*67d50*/  IMAD.MOV.U32 R12, RZ, RZ, R10 ;  /* 0x000000ffff0c7224 */ /* 0x001fe200078e000a */
[----:B-1----:R-:W4:Y:S01]  /*67d60*/  LDL.LU.64 R14, [R1+0x6e38] ;  /* 0x006e3800010e7983 */ /* 0x002f220000300a00 */
[----:B------:R-:W2:Y:S02]  /*67d70*/  LDL.LU.64 R10, [R1+0x6e30] ;  /* 0x006e3000010a7983 */ /* 0x000ea40000300a00 */
[C---:B--2---:R-:W-:Y:S01]  /*67d80*/  HMMA.16816.F32 R8, R20.reuse, R10, R24 ;  /* 0x0000000a1408723c */ /* 0x044fe20000001818 */
[----:B----4-:R0:W-:Y:S01]  /*67d90*/  STL.64 [R1+0x6da8], R14 ;  /* 0x006da80e01007387 */ /* 0x0101e20000100a00 */
[----:B------:R-:W-:Y:S03]  /*67da0*/  STL [R1+0x6da0], R12 ;  /* 0x006da00c01007387 */ /* 0x000fe60000100800 */
[----:B0-----:R-:W2:Y:S01]  /*67db0*/  LDL.64 R14, [R1+0x78] ;  /* 0x00007800010e7983 */ /* 0x001ea20000100a00 */
[----:B------:R-:W4:Y:S02]  /*67dc0*/  LDL.LU.64 R26, [R1+0x6e28] ;  /* 0x006e2800011a7983 */ /* 0x000f240000300a00 */
[----:B------:R-:W4:Y:S11]  /*67dd0*/  LDL.LU.64 R24, [R1+0x6e20] ;  /* 0x006e200001187983 */ /* 0x000f360000300a00 */
[----:B------:R-:W-:Y:S04]  /*67de0*/  @!UPT UIADD3 URZ, URZ, URZ, URZ ;  /* 0x0000003f3f3ff290 */ /* 0x000fe8000fffe03f */
[----:B------:R-:W-:Y:S01]  /*67df0*/  STL.64 [R1+0x820], R8 ;  /* 0x0008200801007387 */ /* 0x000fe20000100a00 */
[----:B------:R0:W-:Y:S03]  /*67e00*/  STL.64 [R1+0x828], R10 ;  /* 0x0008280a01007387 */ /* 0x0001e60000100a00 */
[----:B0-----:R-:W4:Y:S02]  /*67e10*/  LDL.LU.64 R10, [R1+0x6e18] ;  /* 0x006e1800010a7983 */ /* 0x001f240000300a00 */
[C---:B----4-:R-:W-:Y:S02]  /*67e20*/  HMMA.16816.F32 R8, R20.reuse, R10, R24 ;  /* 0x0000000a1408723c */ /* 0x050fe40000001818 */
[----:B------:R-:W4:Y:S01]  /*67e30*/  LDL.LU.64 R26, [R1+0x6e10] ;  /* 0x006e1000011a7983 */ /* 0x000f220000300a00 */
[----:B------:R-:W4:Y:S11]  /*67e40*/  LDL.LU.64 R24, [R1+0x6e08] ;  /* 0x006e080001187983 */ /* 0x000f360000300a00 */
[----:B------:R-:W-:Y:S09]  /*67e50*/  @!UPT UIADD3 URZ, URZ, URZ, URZ ;  /* 0x0000003f3f3ff290 */ /* 0x000ff2000fffe03f */
        /* <DEDUP_REMOVED lines=10> */
[C---:B----4-:R-:W-:Y:S01]  /*67f00*/  HMMA.16816.F32 R24, R20.reuse, R10, R24 ;  /* 0x0000000a1418723c */ /* 0x050fe20000001818 */
[----:B------:R-:W-:Y:S02]  /*67f10*/  IMAD.MOV.U32 R5, RZ, RZ, R10 ;  /* 0x000000ffff057224 */ /* 0x000fe400078e000a */
[----:B------:R-:W-:Y:S11]  /*67f20*/  IMAD.MOV.U32 R3, RZ, RZ, R11 ;  /* 0x000000ffff037224 */ /* 0x000ff600078e000b */
[----:B------:R-:W-:Y:S09]  /*67f30*/  @!UPT UIADD3 URZ, URZ, URZ, URZ ;  /* 0x0000003f3f3ff290 */ /* 0x000ff2000fffe03f */
[----:B------:R-:W-:Y:S01]  /*67f40*/  STL.64 [R1+0x7f0], R24 ;  /* 0x0007f01801007387 */ /* 0x000fe20000100a00 */
[----:B------:R0:W-:Y:S03]  /*67f50*/  STL.64 [R1+0x7f8], R26 ;  /* 0x0007f81a01007387 */ /* 0x0001e60000100a00 */
[----:B0-----:R-:W4:Y:S01]  /*67f60*/  LDL.LU.64 R26, [R1+0x6de0] ;  /* 0x006de000011a7983 */ /* 0x001f220000300a00 */
[----:B------:R-:W4:Y:S02]  /*67f70*/  LDL.LU.64 R10, [R1+0x6dd8] ;  /* 0x006dd800010a7983 */ /* 0x000f240000300a00 */
[----:B------:R-:W4:Y:S02]  /*67f80*/  LDL.LU.64 R8, [R1+0x6dd0] ;  /* 0x006dd00001087983 */ /* 0x000f240000300a00 */
[----:B------:R-:W-:Y:S01]  /*67f90*/  STL [R1+0x6cfc], R3 ;  /* 0x006cfc0301007387 */ /* 0x000fe20000100800 */
[----:B------:R-:W-:Y:S01]  /*67fa0*/  STL [R1+0x6cf8], R5 ;  /* 0x006cf80501007387 */ /* 0x000fe20000100800 */
[C---:B----4-:R-:W-:Y:S11]  /*67fb0*/  HMMA.16816.F32 R8, R20.reuse, R26, R8 ;  /* 0x0000001a1408723c */ /* 0x050ff60000001808 */
[----:B------:R-:W-:Y:S11]  /*67fc0*/  @!UPT UIADD3 URZ, URZ, URZ, URZ ;  /* 0x0000003f3f3ff290 */ /* 0x000ff6000fffe03f */
[----:B------:R-:W-:Y:S01]  /*67fd0*/  @!UPT UIADD3 URZ, URZ, URZ, URZ ;  /* 0x0000003f3f3ff290 */ /* 0x000fe2000fffe03f */
[----:B------:R0:W-:Y:S01]  /*67fe0*/  STL.64 [R1+0x7e0], R8 ;  /* 0x0007e00801007387 */ /* 0x0001e20000100a00 */
[----:B------:R1:W-:Y:S02]  /*67ff0*/  STL.64 [R1+0x7e8], R10 ;  /* 0x0007e80a01007387 */ /* 0x0003e40000100a00 */
[----:B0-----:R-:W-:Y:S01]  /*68000*/  IMAD.MOV.U32 R9, RZ, RZ, R26 ;  /* 0x000000ffff097224 */ /* 0x001fe200078e001a */
[----:B-1----:R-:W4:Y:S01]  /*68010*/  LDL.LU.64 R10, [R1+0x6dc8] ;  /* 0x006dc800010a7983 */ /* 0x002f220000300a00 */
[----:B------:R-:W-:Y:S02]  /*68020*/  IMAD.MOV.U32 R8, RZ, RZ, R27 ;  /* 0x000000ffff087224 */ /* 0x000fe400078e001b */
[----:B------:R-:W2:Y:S02]  /*68030*/  LDL.LU.64 R26, [R1+0x6dc0] ;  /* 0x006dc000011a7983 */ /* 0x000ea40000300a00 */
[----:B------:R-:W2:Y:S01]  /*68040*/  LDL.LU.64 R24, [R1+0x6db8] ;  /* 0x006db80001187983 */ /* 0x000ea20000300a00 */
[----:B------:R-:W-:Y:S01]  /*68050*/  STL [R1+0x6d1c], R9 ;  /* 0x006d1c0901007387 */ /* 0x000fe20000100800 */
[----:B------:R-:W3:Y:S01]  /*68060*/  LDL R4, [R1+0x22bc] ;  /* 0x0022bc0001047983 */ /* 0x000ee20000100800 */
[C---:B--2---:R-:W-:Y:S11]  /*68070*/  HMMA.16816.F32 R24, R20.reuse, R14, R24 ;  /* 0x0000000e1418723c */ /* 0x044ff60000001818 */
[----:B------:R-:W-:Y:S11]  /*68080*/  @!UPT UIADD3 URZ, URZ, URZ, URZ ;  /* 0x0000003f3f3ff290 */ /* 0x000ff6000fffe03f */
[----:B------:R-:W-:Y:S01]  /*68090*/  @!UPT UIADD3 URZ, URZ, URZ, URZ ;  /* 0x0000003f3f3ff290 */ /* 0x000fe2000fffe03f */
[----:B------:R-:W-:Y:S01]  /*680a0*/  STL.64 [R1+0x7d0], R24 ;  /* 0x0007d01801007387 */ /* 0x000fe20000100a00 */
[----:B------:R0:W-:Y:S03]  /*680b0*/  STL.64 [R1+0x7d8], R26 ;  /* 0x0007d81a01007387 */ /* 0x0001e60000100a00 */
[----:B0-----:R-:W2:Y:S01]  /*680c0*/  LDL.LU.64 R26, [R1+0x6db0] ;  /* 0x006db000011a7983 */ /* 0x001ea20000300a00 */
[----:B------:R-:W-:Y:S02]  /*680d0*/  IMAD.MOV.U32 R5, RZ, RZ, R14 ;  /* 0x000000ffff057224 */ /* 0x000fe400078e000e */
[----:B------:R-:W-:Y:S03]  /*680e0*/  STL.64 [R1+0x6d28], R6 ;  /* 0x006d280601007387 */ /* 0x000fe60000100a00 */
[----:B---3--:R2:W-:Y:S01]  /*680f0*/  STL.64 [R1+0x6d20], R4 ;  /* 0x006d200401007387 */ /* 0x0085e20000100a00 */
[----:B------:R-:W-:Y:S01]  /*68100*/  IMAD.MOV.U32 R28, RZ, RZ, R15 ;  /* 0x000000ffff1c7224 */ /* 0x000fe200078e000f */
[----:B--2---:R-:W-:Y:S01]  /*68110*/  HMMA.16816.F32 R4, R20, R26, R16 ;  /* 0x0000001a1404723c */ /* 0x004fe20000001810 */
[----:B------:R-:W-:-:S02]  /*68120*/  IMAD.MOV.U32 R9, RZ, RZ, R26 ;  /* 0x000000ffff097224 */ /* 0x000fc400078e001a */
[----:B------:R-:W-:Y:S11]  /*68130*/  IMAD.MOV.U32 R2, RZ, RZ, R27 ;  /* 0x000000ffff027224 */ /* 0x000ff600078e001b */
[----:B------:R-:W-:Y:S09]  /*68140*/  @!UPT UIADD3 URZ, URZ, URZ, URZ ;  /* 0x0000003f3f3ff290 */ /* 0x000ff2000fffe03f */
[----:B------:R-:W-:Y:S01]  /*68150*/  STL.64 [R1+0x7c0], R4 ;  /* 0x0007c00401007387 */ /* 0x000fe20000100a00 */
[----:B------:R-:W-:Y:S02]  /*68160*/  STL.64 [R1+0x7c8], R6 ;  /* 0x0007c80601007387 */ /* 0x000fe40000100a00 */
[----:B------:R-:W2:Y:S02]  /*68170*/  LDL.LU R24, [R1+0x490] ;  /* 0x0004900001187983 */ /* 0x000ea40000300800 */
[----:B------:R-:W2:Y:S01]  /*68180*/  LDL.LU R25, [R1+0x494] ;  /* 0x0004940001197983 */ /* 0x000ea20000300800 */
[----:B------:R-:W2:Y:S01]  /*68190*/  LDL.LU R26, [R1+0x498] ;  /* 0x00049800011a7983 */ /* 0x000ea20000300800 */
[----:B------:R-:W2:Y:S02]  /*681a0*/  LDL.LU R27, [R1+0x49c] ;  /* 0x00049c00011b7983 */ /* 0x000ea40000300800 */
[----:B------:R-:W3:Y:S02]  /*681b0*/  LDL.LU R12, [R1+0x7a0] ;  /* 0x0007a000010c7983 */ /* 0x000ee40000300800 */
[----:B------:R-:W3:Y:S01]  /*681c0*/  LDL.LU R13, [R1+0x7a4] ;  /* 0x0007a400010d7983 */ /* 0x000ee20000300800 */
[----:B------:R-:W3:Y:S01]  /*681d0*/  LDL.LU R14, [R1+0x7a8] ;  /* 0x0007a800010e7983 */ /* 0x000ee20000300800 */
[----:B------:R-:W3:Y:S02]  /*681e0*/  LDL.LU R15, [R1+0x7ac] ;  /* 0x0007ac00010f7983 */ /* 0x000ee40000300800 */
[----:B------:R-:W3:Y:S02]  /*681f0*/  LDL.64 R18, [R1+0x58] ;  /* 0x0000580001127983 */ /* 0x000ee40000100a00 */
[----:B----4-:R-:W-:Y:S01]  /*68200*/  STL.64 [R1+0x6d38], R10 ;  /* 0x006d380a01007387 */ /* 0x010fe20000100a00 */
[----:B------:R0:W-:Y:S04]  /*68210*/  STL.64 [R1+0x6d30], R8 ;  /* 0x006d300801007387 */ /* 0x0001e80000100a00 */
[----:B0-----:R-:W4:Y:S01]  /*68220*/  LDL.LU R8, [R1+0x270] ;  /* 0x0002700001087983 */ /* 0x001f220000300800 */
[----:B------:R-:W4:Y:S02]  /*68230*/  LDL.LU R9, [R1+0x274] ;  /* 0x0002740001097983 */ /* 0x000f240000300800 */
[----:B------:R-:W2:Y:S02]  /*68240*/  LDL.LU R10, [R1+0x278] ;  /* 0x00027800010a7983 */ /* 0x000ea40000300800 */
[----:B------:R-:W2:Y:S02]  /*68250*/  LDL.LU R11, [R1+0x27c] ;  /* 0x00027c00010b7983 */ /* 0x000ea40000300800 */
[----:B--2---:R0:W-:Y:S01]  /*68260*/  STL.64 [R1+0x6d48], R10 ;  /* 0x006d480a01007387 */ /* 0x0041e20000100a00 */
[----:B----4-:R-:W-:Y:S03]  /*68270*/  STL.64 [R1+0x6d40], R8 ;  /* 0x006d400801007387 */ /* 0x010fe60000100a00 */
[----:B0-----:R-:W2:Y:S04]  /*68280*/  LDL R10, [R1+0x8] ;  /* 0x00000800010a7983 */ /* 0x001ea80000100800 */
[----:B------:R-:W2:Y:S04]  /*68290*/  LDL R11, [R1+0xc] ;  /* 0x00000c00010b7983 */ /* 0x000ea80000100800 */
[----:B--2---:R0:W-:Y:S04]  /*682a0*/  STL.64 [R1+0x6d68], R10 ;  /* 0x006d680a01007387 */ /* 0x0041e80000100a00 */
[----:B0-----:R-:W2:Y:S04]  /*682b0*/  LDL.64 R10, [R1+0x18] ;  /* 0x00001800010a7983 */ /* 0x001ea80000100a00 */
[----:B--2---:R0:W-:Y:S04]  /*682c0*/  STL.64 [R1+0x6d70], R10 ;  /* 0x006d700a01007387 */ /* 0x0041e80000100a00 */
[----:B0-----:R-:W2:Y:S04]  /*682d0*/  LDL R10, [R1+0x28] ;  /* 0x00002800010a7983 */ /* 0x001ea80000100800 */
[----:B------:R-:W2:Y:S01]  /*682e0*/  LDL R11, [R1+0x2c] ;  /* 0x00002c00010b7983 */ /* 0x000ea20000100800 */
[----:B------:R-:W4:Y:S02]  /*682f0*/  LDL.LU R4, [R1+0x260] ;  /* 0x0002600001047983 */ /* 0x000f240000300800 */
[----:B------:R-:W4:Y:S02]  /*68300*/  LDL.LU R5, [R1+0x264] ;  /* 0x0002640001057983 */ /* 0x000f240000300800 */
[----:B------:R-:W2:Y:S01]  /*68310*/  LDL.LU R6, [R1+0x268] ;  /* 0x0002680001067983 */ /* 0x000ea20000300800 */
[----:B------:R-:W2:Y:S01]  /*68320*/  LDL.LU R7, [R1+0x26c] ;  /* 0x00026c0001077983 */ /* 0x000ea20000300800 */
[C---:B---3--:R-:W-:Y:S03]  /*68330*/  HMMA.16816.F32 R12, R20.reuse, R18, R12 ;  /* 0x00000012140c723c */ /* 0x048fe6000000180c */
[----:B--2---:R-:W-:Y:S01]  /*68340*/  STL.64 [R1+0x6d58], R6 ;  /* 0x006d580601007387 */ /* 0x004fe20000100a00 */
[----:B----4-:R0:W-:Y:S03]  /*68350*/  STL.64 [R1+0x6d50], R4 ;  /* 0x006d500401007387 */ /* 0x0101e60000100a00 */
[----:B0-----:R-:W2:Y:S01]  /*68360*/  LDL.LU R4, [R1+0x280] ;  /* 0x0002800001047983 */ /* 0x001ea20000300800 */
[----:B------:R-:W2:Y:S02]  /*68370*/  LDL.LU R5, [R1+0x284] ;  /* 0x0002840001057983 */ /* 0x000ea40000300800 */
[----:B------:R-:W3:Y:S02]  /*68380*/  LDL.LU R6, [R1+0x288] ;  /* 0x0002880001067983 */ /* 0x000ee40000300800 */
[----:B------:R-:W3:Y:S02]  /*68390*/  LDL.LU R7, [R1+0x28c] ;  /* 0x00028c0001077983 */ /* 0x000ee40000300800 */
[----:B------:R-:W-:Y:S01]  /*683a0*/  IMAD.MOV.U32 R3, RZ, RZ, R18 ;  /* 0x000000ffff037224 */ /* 0x000fe200078e0012 */
[----:B---3--:R-:W-:Y:S01]  /*683b0*/  STL.64 [R1+0x6d80], R6 ;  /* 0x006d800601007387 */ /* 0x008fe20000100a00 */
[----:B--2---:R0:W-:Y:S03]  /*683c0*/  STL.64 [R1+0x6d78], R4 ;  /* 0x006d780401007387 */ /* 0x0041e60000100a00 */
[----:B0-----:R-:W2:Y:S01]  /*683d0*/  LDL.LU R4, [R1+0x2a0] ;  /* 0x0002a00001047983 */ /* 0x001ea20000300800 */
[----:B------:R-:W2:Y:S02]  /*683e0*/  LDL.LU R5, [R1+0x2a4] ;  /* 0x0002a40001057983 */ /* 0x000ea40000300800 */
[----:B------:R-:W2:Y:S02]  /*683f0*/  LDL.LU R6, [R1+0x2a8] ;  /* 0x0002a80001067983 */ /* 0x000ea40000300800 */
[----:B------:R-:W2:Y:S01]  /*68400*/  LDL.LU R7, [R1+0x2ac] ;  /* 0x0002ac0001077983 */ /* 0x000ea20000300800 */
[----:B------:R0:W-:Y:S01]  /*68410*/  STL.64 [R1+0x7b0], R12 ;  /* 0x0007b00c01007387 */ /* 0x0001e20000100a00 */
[----:B------:R1:W-:Y:S02]  /*68420*/  STL.64 [R1+0x7b8], R14 ;  /* 0x0007b80e01007387 */ /* 0x0003e40000100a00 */
[----:B0-----:R-:W-:Y:S01]  /*68430*/  IMAD.MOV.U32 R13, RZ, RZ, R19 ;  /* 0x000000ffff0d7224 */ /* 0x001fe200078e0013 */
[----:B-1----:R-:W3:Y:S01]  /*68440*/  LDL.LU.64 R14, [R1+0x6da8] ;  /* 0x006da800010e7983 */ /* 0x002ee20000300a00 */
[----:B------:R-:W4:Y:S02]  /*68450*/  LDL.LU R12, [R1+0x6da0] ;  /* 0x006da000010c7983 */ /* 0x000f240000300800 */
[----:B------:R-:W2:Y:S02]  /*68460*/  LDL.LU.64 R18, [R1+0x6d98] ;  /* 0x006d980001127983 */ /* 0x000ea40000300a00 */
[----:B--2---:R-:W-:Y:S01]  /*68470*/  HMMA.16816.F32 R20, R20, R18, R24 ;  /* 0x000000121414723c */ /* 0x004fe20000001818 */
[----:B------:R-:W2:Y:S01]  /*68480*/  LDL.LU.64 R26, [R1+0x6d90] ;  /* 0x006d9000011a7983 */ /* 0x000ea20000300a00 */
[----:B------:R-:W2:Y:S11]  /*68490*/  LDL.LU.64 R24, [R1+0x6d88] ;  /* 0x006d880001187983 */ /* 0x000eb60000300a00 */
[----:B------:R-:W-:Y:S10]  /*684a0*/  @!UPT UIADD3 URZ, URZ, URZ, URZ ;  /* 0x0000003f3f3ff290 */ /* 0x000ff4000fffe03f */
[----:B------:R0:W-:Y:S01]  /*684b0*/  STL.64 [R1+0x490], R20 ;  /* 0x0004901401007387 */ /* 0x0001e20000100a00 */
[----:B------:R1:W-:Y:S03]  /*684c0*/  STL.64 [R1+0x498], R22 ;  /* 0x0004981601007387 */ /* 0x0003e60000100a00 */
[----:B0-----:R-:W3:Y:S01]  /*684d0*/  LDL.LU R20, [R1+0x250] ;  /* 0x0002500001147983 */ /* 0x001ee20000300800 */
[----:B------:R-:W3:Y:S02]  /*684e0*/  LDL.LU R21, [R1+0x254] ;  /* 0x0002540001157983 */ /* 0x000ee40000300800 */
[----:B-1----:R-:W3:Y:S02]  /*684f0*/  LDL.LU R22, [R1+0x258] ;  /* 0x0002580001167983 */ /* 0x002ee40000300800 */
[----:B------:R-:W3:Y:S01]  /*68500*/  LDL.LU R23, [R1+0x25c] ;  /* 0x00025c0001177983 */ /* 0x000ee20000300800 */
[----:B------:R0:W-:Y:S01]  /*68510*/  STL.64 [R1+0x6c68], R18 ;  /* 0x006c681201007387 */ /* 0x0001e20000100a00 */
        /* <DEDUP_REMOVED lines=10> */
[----:B0-----:R-:W3:Y:S02]  /*685c0*/  LDL.LU.64 R10, [R1+0x6d70] ;  /* 0x006d7000010a7983 */ /* 0x001ee40000300a00 */
[C---:B---3--:R-:W-:Y:S11]  /*685d0*/  HMMA.16816.F32 R16, R24.reuse, R10, R16 ;  /* 0x0000000a1810723c */ /* 0x048ff60000001810 */
[----:B------:R-:W-:Y:S11]  /*685e0*/  @!UPT UIADD3 URZ, URZ, URZ, URZ ;  /* 0x0000003f3f3ff290 */ /* 0x000ff6000fffe03f */
[----:B------:R-:W-:Y:S01]  /*685f0*/  @!UPT UIADD3 URZ, URZ, URZ, URZ ;  /* 0x0000003f3f3ff290 */ /* 0x000fe2000fffe03f */
[----:B------:R0:W-:Y:S01]  /*68600*/  STL.64 [R1+0x290], R16 ;  /* 0x0002901001007387 */ /* 0x0001e20000100a00 */
[----:B------:R-:W-:Y:S02]  /*68610*/  STL.64 [R1+0x298], R18 ;  /* 0x0002981201007387 */ /* 0x000fe40000100a00 */
[----:B0-----:R-:W-:Y:S02]  /*68620*/  IMAD.MOV.U32 R17, RZ, RZ, R10 ;  /* 0x000000ffff117224 */ /* 0x001fe400078e000a */
[----:B------:R-:W-:Y:S02]  /*68630*/  IMAD.MOV.U32 R16, RZ, RZ, R11 ;  /* 0x000000ffff107224 */ /* 0x000fe400078e000b */
[----:B------:R-:W2:Y:S03]  /*68640*/  LDL.LU.64 R10, [R1+0x6d68] ;  /* 0x006d6800010a7983 */ /* 0x000ea60000300a00 */
[----:B------:R0:W-:Y:S02]  /*68650*/  STL.64 [R1+0x6d00], R16 ;  /* 0x006d001001007387 */ /* 0x0001e40000100a00 */
[----:B0-----:R-:W3:Y:S01]  /*68660*/  LDL.LU R16, [R1+0x670] ;  /* 0x0006700001107983 */ /* 0x001ee20000300800 */
[----:B------:R-:W3:Y:S02]  /*68670*/  LDL.LU R17, [R1+0x674] ;  /* 0x0006740001117983 */ /* 0x000ee40000300800 */
[----:B------:R-:W3:Y:S02]  /*68680*/  LDL.LU R18, [R1+0x678] ;  /* 0x0006780001127983 */ /* 0x000ee40000300800 */
[----:B------:R-:W3:Y:S01]  /*68690*/  LDL.LU R19, [R1+0x67c] ;  /* 0x00067c0001137983 */ /* 0x000ee20000300800 */
[----:B--2---:R-:W-:Y:S01]  /*686a0*/  HMMA.16816.F32 R8, R24, R10, R4 ;  /* 0x0000000a1808723c */ /* 0x004fe20000001804 */
[----:B---3--:R4:W-:Y:S01]  /*686b0*/  STL.64 [R1+0x6d10], R18 ;  /* 0x006d101201007387 */ /* 0x0089e20000100a00 */
[----:B------:R-:W-:Y:S02]  /*686c0*/  STL.64 [R1+0x6d08], R16 ;  /* 0x006d081001007387 */ /* 0x000fe40000100a00 */
[----:B----4-:R-:W-:-:S02]  /*686d0*/  IMAD.MOV.U32 R18, RZ, RZ, R12 ;  /* 0x000000ffff127224 */ /* 0x010fc400078e000c */
[----:B------:R-:W-:Y:S01]  /*686e0*/  IMAD.MOV.U32 R19, RZ, RZ, R29 ;  /* 0x000000ffff137224 */ /* 0x000fe200078e001d */
[----:B------:R-:W2:Y:S01]  /*686f0*/  LDL.LU R12, [R1+0x6d64] ;  /* 0x006d6400010c7983 */ /* 0x000ea20000300800 */
[----:B------:R-:W3:Y:S02]  /*68700*/  LDL.LU R29, [R1+0x6d60] ;  /* 0x006d6000011d7983 */ /* 0x000ee40000300800 */
[----:B------:R-:W4:Y:S02]  /*68710*/  LDL.LU.64 R6, [R1+0x6d58] ;  /* 0x006d580001067983 */ /* 0x000f240000300a00 */
[----:B------:R-:W4:Y:S11]  /*68720*/  LDL.LU.64 R4, [R1+0x6d50] ;  /* 0x006d500001047983 */ /* 0x000f360000300a00 */
        /* <DEDUP_REMOVED lines=9> */
[----:B0-----:R-:W4:Y:S01]  /*687c0*/  LDL.LU.64 R10, [R1+0x6d38] ;  /* 0x006d3800010a7983 */ /* 0x001f220000300a00 */
[----:B------:R-:W2:Y:S02]  /*687d0*/  LDL.LU.64 R8, [R1+0x6d30] ;  /* 0x006d300001087983 */ /* 0x000ea40000300a00 */
[----:B------:R-:W-:Y:S02]  /*687e0*/  STL.64 [R1+0x6c38], R14 ;  /* 0x006c380e01007387 */ /* 0x000fe40000100a00 */
[----:B------:R0:W-:Y:S01]  /*687f0*/  STL [R1+0x6c30], R12 ;  /* 0x006c300c01007387 */ /* 0x0001e20000100800 */
[----:B------:R1:W-:Y:S04]  /*68800*/  STL [R1+0x6d18], R13 ;  /* 0x006d180d01007387 */ /* 0x0003e80000100800 */
[----:B0-----:R-:W2:Y:S01]  /*68810*/  LDL.LU R12, [R1+0x680] ;  /* 0x00068000010c7983 */ /* 0x001ea20000300800 */
[----:B-1----:R-:W2:Y:S02]  /*68820*/  LDL.LU R13, [R1+0x684] ;  /* 0x00068400010d7983 */ /* 0x002ea40000300800 */
[----:B------:R-:W2:Y:S02]  /*68830*/  LDL.LU R14, [R1+0x688] ;  /* 0x00068800010e7983 */ /* 0x000ea40000300800 */
[----:B---3--:R-:W-:Y:S01]  /*68840*/  IMAD.MOV.U32 R15, RZ, RZ, R29 ;  /* 0x000000ffff0f7224 */ /* 0x008fe200078e001d */
[C---:B----4-:R-:W-:Y:S11]  /*68850*/  HMMA.16816.F32 R4, R24.reuse, R10, R4 ;  /* 0x0000000a1804723c */ /* 0x050ff60000001804 */
[----:B------:R-:W-:Y:S11]  /*68860*/  @!UPT UIADD3 URZ, URZ, URZ, URZ ;  /* 0x0000003f3f3ff290 */ /* 0x000ff6000fffe03f */
[----:B------:R-:W-:Y:S01]  /*68870*/  @!UPT UIADD3 URZ, URZ, URZ, URZ ;  /* 0x0000003f3f3ff290 */ /* 0x000fe2000fffe03f */
[----:B------:R-:W-:Y:S01]  /*68880*/  STL.64 [R1+0x260], R4 ;  /* 0x0002600401007387 */ /* 0x000fe20000100a00 */
[----:B------:R0:W-:Y:S02]  /*68890*/  STL [R1+0x268], R6 ;  /* 0x0002680601007387 */ /* 0x0001e40000100800 */
[----:B------:R-:W-:Y:S02]  /*688a0*/  IMAD.MOV.U32 R29, RZ, RZ, R7 ;  /* 0x000000ffff1d7224 */ /* 0x000fe400078e0007 */
[----:B0-----:R-:W3:Y:S01]  /*688b0*/  LDL.LU.64 R6, [R1+0x6d28] ;  /* 0x006d280001067983 */ /* 0x001ee20000300a00 */
[----:B------:R-:W4:Y:S02]  /*688c0*/  LDL.LU.64 R4, [R1+0x6d20] ;  /* 0x006d200001047983 */ /* 0x000f240000300a00 */
[----:B------:R-:W-:Y:S02]  /*688d0*/  STL.64 [R1+0x6c18], R10 ;  /* 0x006c180a01007387 */ /* 0x000fe40000100a00 */
[----:B------:R-:W-:Y:S01]  /*688e0*/  STL [R1+0x6460], R29 ;  /* 0x0064601d01007387 */ /* 0x000fe20000100800 */
[C---:B--2---:R-:W-:Y:S08]  /*688f0*/  HMMA.16816.F32 R16, R24.reuse, R18, R12 ;  /* 0x000000121810723c */ /* 0x044ff0000000180c */
[C---:B---3--:R-:W-:Y:S01]  /*68900*/  HMMA.16816.F32 R20, R24.reuse, R6, R20 ;  /* 0x000000061814723c */ /* 0x048fe20000001814 */
[----:B------:R-:W-:Y:S01]  /*68910*/  STL.64 [R1+0x6c10], R6 ;  /* 0x006c100601007387 */ /* 0x000fe20000100a00 */
[----:B----4-:R-:W-:Y:S11]  /*68920*/  STL [R1+0x6c08], R4 ;  /* 0x006c080401007387 */ /* 0x010ff60000100800 */
[----:B------:R-:W-:Y:S10]  /*68930*/  @!UPT UIADD3 URZ, URZ, URZ, URZ ;  /* 0x0000003f3f3ff290 */ /* 0x000ff4000fffe03f */
[----:B------:R-:W-:Y:S01]  /*68940*/  STL.64 [R1+0x250], R20 ;  /* 0x0002501401007387 */ /* 0x000fe20000100a00 */
[----:B------:R-:W-:Y:S02]  /*68950*/  STL.64 [R1+0x258], R22 ;  /* 0x0002581601007387 */ /* 0x000fe40000100a00 */
[----:B------:R-:W0:Y:S02]  /*68960*/  LDSM.16.MT88.4 R20, [R0+0x21080] ;  /* 0x021080000014783b */ /* 0x000e240000004200 */
[----:B0-----:R0:W-:Y:S02]  /*68970*/  STL.64 [R1+0x6b48], R22 ;  /* 0x006b481601007387 */ /* 0x0011e40000100a00 */
[----:B------:R-:W-:Y:S02]  /*68980*/  STL.64 [R1+0x6b40], R20 ;  /* 0x006b401401007387 */ /* 0x000fe40000100a00 */
[----:B0-----:R-:W-:Y:S02]  /*68990*/  IMAD.MOV.U32 R22, RZ, RZ, R9 ;  /* 0x000000ffff167224 */ /* 0x001fe400078e0009 */
[----:B------:R-:W-:Y:S01]  /*689a0*/  IMAD.MOV.U32 R23, RZ, RZ, R2 ;  /* 0x000000ffff177224 */ /* 0x000fe200078e0002 */
[----:B------:R-:W2:Y:S04]  /*689b0*/  LDL.LU R9, [R1+0x6d1c] ;  /* 0x006d1c0001097983 */ /* 0x000ea80000300800 */
[----:B------:R0:W-:Y:S04]  /*689c0*/  STL.64 [R1+0x6c90], R22 ;  /* 0x006c901601007387 */ /* 0x0001e80000100a00 */
[----:B0-----:R-:W3:Y:S01]  /*689d0*/  LDL.64 R22, [R1+0xc8] ;  /* 0x0000c80001167983 */ /* 0x001ee20000100a00 */
[----:B------:R-:W-:Y:S02]  /*689e0*/  STL [R1+0x6590], R0 ;  /* 0x0065900001007387 */ /* 0x000fe40000100800 */
[----:B------:R-:W4:Y:S02]  /*689f0*/  LDL.LU R13, [R1+0x6d18] ;  /* 0x006d1800010d7983 */ /* 0x000f240000300800 */
[----:B------:R-:W-:Y:S01]  /*68a00*/  STL.64 [R1+0x7a0], R16 ;  /* 0x0007a01001007387 */ /* 0x000fe20000100a00 */
[----:B------:R0:W-:Y:S04]  /*68a10*/  STL.64 [R1+0x7a8], R18 ;  /* 0x0007a81201007387 */ /* 0x0001e80000100a00 */
[----:B0-----:R-:W3:Y:S01]  /*68a20*/  LDL.LU.64 R18, [R1+0x6d10] ;  /* 0x006d100001127983 */ /* 0x001ee20000300a00 */
[----:B------:R-:W3:Y:S02]  /*68a30*/  LDL.LU.64 R16, [R1+0x6d08] ;  /* 0x006d080001107983 */ /* 0x000ee40000300a00 */
[----:B------:R-:W2:Y:S01]  /*68a40*/  LDL.64 R14, [R1+0x28] ;  /* 0x00002800010e7983 */ /* 0x000ea20000100a00 */
[----:B---3--:R-:W-:Y:S01]  /*68a50*/  HMMA.16816.F32 R16, R24, R22, R16 ;  /* 0x000000161810723c */ /* 0x008fe20000001810 */
[----:B--2---:R-:W-:Y:S11]  /*68a60*/  STL.64 [R1+0x6c60], R14 ;  /* 0x006c600e01007387 */ /* 0x004ff60000100a00 */
[----:B------:R-:W-:Y:S11]  /*68a70*/  @!UPT UIADD3 URZ, URZ, URZ, URZ ;  /* 0x0000003f3f3ff290 */ /* 0x000ff6000fffe03f */
[----:B------:R0:W-:Y:S01]  /*68a80*/  STL.64 [R1+0x680], R16 ;  /* 0x0006801001007387 */ /* 0x0001e20000100a00 */
[----:B------:R1:W-:Y:S03]  /*68a90*/  STL.64 [R1+0x688], R18 ;  /* 0x0006881201007387 */ /* 0x0003e60000100a00 */
[----:B0-----:R-:W2:Y:S01]  /*68aa0*/  LDL.LU.64 R16, [R1+0x6d00] ;  /* 0x006d000001107983 */ /* 0x001ea20000300a00 */
[----:B-1----:R-:W-:Y:S02]  /*68ab0*/  IMAD.MOV.U32 R18, RZ, RZ, R3 ;  /* 0x000000ffff127224 */ /* 0x002fe400078e0003 */
[----:B----4-:R-:W-:Y:S02]  /*68ac0*/  IMAD.MOV.U32 R19, RZ, RZ, R13 ;  /* 0x000000ffff137224 */ /* 0x010fe400078e000d */
[----:B------:R-:W3:Y:S03]  /*68ad0*/  LDL.LU R3, [R1+0x6cfc] ;  /* 0x006cfc0001037983 */ /* 0x000ee60000300800 */
[----:B------:R-:W-:Y:S04]  /*68ae0*/  STL.64 [R1+0x6c88], R18 ;  /* 0x006c881201007387 */ /* 0x000fe80000100a00 */
[----:B--2---:R0:W-:Y:S01]  /*68af0*/  STL.64 [R1+0x6c80], R16 ;  /* 0x006c801001007387 */ /* 0x0041e20000100a00 */
[----:B------:R-:W2:Y:S02]  /*68b00*/  LDL.LU R12, [R1+0x240] ;  /* 0x00024000010c7983 */ /* 0x000ea40000300800 */
[----:B------:R-:W2:Y:S02]  /*68b10*/  LDL.LU R13, [R1+0x244] ;  /* 0x00024400010d7983 */ /* 0x000ea40000300800 */
[----:B------:R-:W4:Y:S01]  /*68b20*/  LDL.LU R14, [R1+0x248] ;  /* 0x00024800010e7983 */ /* 0x000f220000300800 */
[----:B------:R-:W4:Y:S04]  /*68b30*/  LDL.LU R15, [R1+0x24c] ;  /* 0x00024c00010f7983 */ /* 0x000f280000300800 */
[----:B0-----:R-:W2:Y:S01]  /*68b40*/  LDL.LU R16, [R1+0x610] ;  /* 0x0006100001107983 */ /* 0x001ea20000300800 */
[----:B------:R-:W2:Y:S02]  /*68b50*/  LDL.LU R17, [R1+0x614] ;  /* 0x0006140001117983 */ /* 0x000ea40000300800 */
[----:B------:R-:W2:Y:S02]  /*68b60*/  LDL.LU R18, [R1+0x618] ;  /* 0x0006180001127983 */ /* 0x000ea40000300800 */
[----:B------:R-:W2:Y:S02]  /*68b70*/  LDL.LU R19, [R1+0x61c] ;  /* 0x00061c0001137983 */ /* 0x000ea40000300800 */
[----:B------:R-:W-:-:S02]  /*68b80*/  IMAD.MOV.U32 R2, RZ, RZ, R22 ;  /* 0x000000ffff027224 */ /* 0x000fc400078e0016 */
[----:B------:R-:W-:Y:S02]  /*68b90*/  IMAD.MOV.U32 R0, RZ, RZ, R23 ;  /* 0x000000ffff007224 */ /* 0x000fe400078e0017 */
[----:B------:R-:W-:Y:S02]  /*68ba0*/  IMAD.MOV.U32 R22, RZ, RZ, R5 ;  /* 0x000000ffff167224 */ /* 0x000fe400078e0005 */
[----:B------:R-:W-:Y:S01]  /*68bb0*/  IMAD.MOV.U32 R23, RZ, RZ, R28 ;  /* 0x000000ffff177224 */ /* 0x000fe200078e001c */
[----:B--2---:R-:W-:Y:S01]  /*68bc0*/  STL.64 [R1+0x6ca0], R18 ;  /* 0x006ca01201007387 */ /* 0x004fe20000100a00 */
[----:B------:R-:W-:Y:S02]  /*68bd0*/  STL.64 [R1+0x6c98], R16 ;  /* 0x006c981001007387 */ /* 0x000fe40000100a00 */
[----:B------:R-:W2:Y:S02]  /*68be0*/  LDL.LU R5, [R1+0x6cf8] ;  /* 0x006cf80001057983 */ /* 0x000ea40000300800 */
[----:B------:R0:W-:Y:S02]  /*68bf0*/  STL.64 [R1+0x6ca8], R22 ;  /* 0x006ca81601007387 */ /* 0x0001e40000100a00 */
[----:B0-----:R-:W-:-:S02]  /*68c00*/  IMAD.MOV.U32 R22, RZ, RZ, R9 ;  /* 0x000000ffff167224 */ /* 0x001fc400078e0009 */
[----:B------:R-:W-:-:S05]  /*68c10*/  IMAD.MOV.U32 R23, RZ, RZ, R8 ;  /* 0x000000ffff177224 */ /* 0x000fca00078e0008 */
[----:B------:R3:W-:Y:S01]  /*68c20*/  STL.64 [R1+0x6cc0], R22 ;  /* 0x006cc01601007387 */ /* 0x0007e20000100a00 */
[----:B------:R-:W4:Y:S02]  /*68c30*/  LDL.LU R16, [R1+0x620] ;  /* 0x0006200001107983 */ /* 0x000f240000300800 */
[----:B------:R-:W4:Y:S02]  /*68c40*/  LDL.LU R17, [R1+0x624] ;  /* 0x0006240001117983 */ /* 0x000f240000300800 */
[----:B------:R-:W4:Y:S01]  /*68c50*/  LDL.LU R18, [R1+0x628] ;  /* 0x0006280001127983 */ /* 0x000f220000300800 */
[----:B------:R-:W4:Y:S01]  /*68c60*/  LDL.LU R19, [R1+0x62c] ;  /* 0x00062c0001137983 */ /* 0x000f220000300800 */
[----:B---3--:R-:W-:Y:S02]  /*68c70*/  IMAD.MOV.U32 R23, RZ, RZ, R3 ;  /* 0x000000ffff177224 */ /* 0x008fe400078e0003 */
[----:B--2---:R-:W-:-:S05]  /*68c80*/  IMAD.MOV.U32 R22, RZ, RZ, R5 ;  /* 0x000000ffff167224 */ /* 0x004fca00078e0005 */
[----:B------:R-:W-:Y:S04]  /*68c90*/  STL.64 [R1+0x6cd8], R22 ;  /* 0x006cd81601007387 */ /* 0x000fe80000100a00 */
[----:B----4-:R-:W-:Y:S01]  /*68ca0*/  STL.64 [R1+0x6cb8], R18 ;  /* 0x006cb81201007387 */ /* 0x010fe20000100a00 */
[----:B------:R0:W-:Y:S03]  /*68cb0*/  STL.64 [R1+0x6cb0], R16 ;  /* 0x006cb01001007387 */ /* 0x0001e60000100a00 */
[----:B0-----:R-:W2:Y:S01]  /*68cc0*/  LDL.LU R16, [R1+0x630] ;  /* 0x0006300001107983 */ /* 0x001ea20000300800 */
[----:B------:R-:W2:Y:S02]  /*68cd0*/  LDL.LU R17, [R1+0x634] ;  /* 0x0006340001117983 */ /* 0x000ea40000300800 */
[----:B------:R-:W3:Y:S02]  /*68ce0*/  LDL.LU R18, [R1+0x638] ;  /* 0x0006380001127983 */ /* 0x000ee40000300800 */
[----:B------:R-:W3:Y:S01]  /*68cf0*/  LDL.LU R19, [R1+0x63c] ;  /* 0x00063c0001137983 */ /* 0x000ee20000300800 */
[----:B------:R-:W4:Y:S01]  /*68d00*/  LDL.LU R4, [R1+0x660] ;  /* 0x0006600001047983 */ /* 0x000f220000300800 */
[----:B------:R-:W4:Y:S02]  /*68d10*/  LDL.LU R5, [R1+0x664] ;  /* 0x0006640001057983 */ /* 0x000f240000300800 */
[----:B------:R-:W4:Y:S02]  /*68d20*/  LDL.LU R6, [R1+0x668] ;  /* 0x0006680001067983 */ /* 0x000f240000300800 */
[----:B------:R-:W4:Y:S01]  /*68d30*/  LDL.LU R7, [R1+0x66c] ;  /* 0x00066c0001077983 */ /* 0x000f220000300800 */
[----:B------:R-:W2:Y:S04]  /*68d40*/  LDL.64 R22, [R1+0xa8] ;  /* 0x0000a80001167983 */ /* 0x000ea80000100a00 */
[----:B--2---:R0:W-:Y:S04]  /*68d50*/  STL.64 [R1+0x6cf0], R22 ;  /* 0x006cf01601007387 */ /* 0x0041e80000100a00 */
[----:B0-----:R-:W4:Y:S01]  /*68d60*/  LDL.64 R22, [R1+0xb8] ;  /* 0x0000b80001167983 */ /* 0x001f220000100a00 */
[----:B---3--:R-:W-:Y:S02]  /*68d70*/  STL.64 [R1+0x6cd0], R18 ;  /* 0x006cd01201007387 */ /* 0x008fe40000100a00 */
[----:B------:R0:W-:Y:S02]  /*68d80*/  STL.64 [R1+0x6cc8], R16 ;  /* 0x006cc81001007387 */ /* 0x0001e40000100a00 */
        /* <DEDUP_REMOVED lines=8> */
[----:B------:R-:W2:Y:S02]  /*68e10*/  LDL.LU R18, [R1+0x658] ;  /* 0x0006580001127983 */ /* 0x000ea40000300800 */
[----:B------:R-:W2:Y:S01]  /*68e20*/  LDL.LU R19, [R1+0x65c] ;  /* 0x00065c0001137983 */ /* 0x000ea20000300800 */
[----:B------:R-:W-:Y:S01]  /*68e30*/  STL.64 [R1+0x6c78], R14 ;  /* 0x006c780e01007387 */ /* 0x000fe20000100a00 */
[----:B------:R0:W-:Y:S03]  /*68e40*/  STL.64 [R1+0x6c70], R12 ;  /* 0x006c700c01007387 */ /* 0x0001e60000100a00 */
[----:B0-----:R-:W3:Y:S01]  /*68e50*/  LDL.LU R12, [R1+0x600] ;  /* 0x00060000010c7983 */ /* 0x001ee20000300800 */
[----:B------:R-:W3:Y:S02]  /*68e60*/  LDL.LU R13, [R1+0x604] ;  /* 0x00060400010d7983 */ /* 0x000ee40000300800 */
[----:B------:R-:W3:Y:S02]  /*68e70*/  LDL.LU R14, [R1+0x608] ;  /* 0x00060800010e7983 */ /* 0x000ee40000300800 */
[----:B------:R-:W3:Y:S01]  /*68e80*/  LDL.LU R15, [R1+0x60c] ;  /* 0x00060c00010f7983 */ /* 0x000ee20000300800 */
[----:B------:R-:W2:Y:S01]  /*68e90*/  LDL.LU R8, [R1+0x460] ;  /* 0x0004600001087983 */ /* 0x000ea20000300800 */
[----:B------:R-:W2:Y:S02]  /*68ea0*/  LDL.LU R9, [R1+0x464] ;  /* 0x0004640001097983 */ /* 0x000ea40000300800 */
[----:B------:R-:W2:Y:S02]  /*68eb0*/  LDL.LU R10, [R1+0x468] ;  /* 0x00046800010a7983 */ /* 0x000ea40000300800 */
[----:B------:R-:W2:Y:S01]  /*68ec0*/  LDL.LU R11, [R1+0x46c] ;  /* 0x00046c00010b7983 */ /* 0x000ea20000300800 */
[----:B----4-:R-:W-:Y:S01]  /*68ed0*/  HMMA.16816.F32 R4, R24, R22, R4 ;  /* 0x000000161804723c */ /* 0x010fe20000001804 */
[----:B--2---:R-:W-:Y:S01]  /*68ee0*/  STL.64 [R1+0x6c28], R10 ;  /* 0x006c280a01007387 */ /* 0x004fe20000100a00 */
[----:B------:R0:W-:Y:S03]  /*68ef0*/  STL.64 [R1+0x6c20], R8 ;  /* 0x006c200801007387 */ /* 0x0001e60000100a00 */
[----:B0-----:R-:W2:Y:S01]  /*68f00*/  LDL.LU R8, [R1+0x470] ;  /* 0x0004700001087983 */ /* 0x001ea20000300800 */
[----:B------:R-:W2:Y:S02]  /*68f10*/  LDL.LU R9, [R1+0x474] ;  /* 0x0004740001097983 */ /* 0x000ea40000300800 */
[----:B------:R-:W4:Y:S02]  /*68f20*/  LDL.LU R10, [R1+0x478] ;  /* 0x00047800010a7983 */ /* 0x000f240000300800 */
[----:B------:R-:W4:Y:S02]  /*68f30*/  LDL.LU R11, [R1+0x47c] ;  /* 0x00047c00010b7983 */ /* 0x000f240000300800 */
[----:B------:R-:W-:Y:S01]  /*68f40*/  IMAD.MOV.U32 R3, RZ, RZ, R23 ;  /* 0x000000ffff037224 */ /* 0x000fe200078e0017 */
[----:B----4-:R-:W-:Y:S01]  /*68f50*/  STL.64 [R1+0x6c48], R10 ;  /* 0x006c480a01007387 */ /* 0x010fe20000100a00 */
[----:B--2---:R0:W-:Y:S03]  /*68f60*/  STL.64 [R1+0x6c40], R8 ;  /* 0x006c400801007387 */ /* 0x0041e60000100a00 */
[----:B0-----:R-:W2:Y:S01]  /*68f70*/  LDL.LU R8, [R1+0x480] ;  /* 0x0004800001087983 */ /* 0x001ea20000300800 */
[----:B------:R-:W2:Y:S02]  /*68f80*/  LDL.LU R9, [R1+0x484] ;  /* 0x0004840001097983 */ /* 0x000ea40000300800 */
[----:B------:R-:W2:Y:S02]  /*68f90*/  LDL.LU R10, [R1+0x488] ;  /* 0x00048800010a7983 */ /* 0x000ea40000300800 */
[----:B------:R-:W2:Y:S01]  /*68fa0*/  LDL.LU R11, [R1+0x48c] ;  /* 0x00048c00010b7983 */ /* 0x000ea20000300800 */
[----:B------:R0:W-:Y:S01]  /*68fb0*/  STL.64 [R1+0x670], R4 ;  /* 0x0006700401007387 */ /* 0x0001e20000100a00 */
[----:B------:R1:W-:Y:S02]  /*68fc0*/  STL.64 [R1+0x678], R6 ;  /* 0x0006780601007387 */ /* 0x0003e40000100a00 */
[----:B0-----:R-:W-:-:S02]  /*68fd0*/  IMAD.MOV.U32 R4, RZ, RZ, R22 ;  /* 0x000000ffff047224 */ /* 0x001fc400078e0016 */
[----:B------:R-:W4:Y:S02]  /*68fe0*/  LDL.LU.64 R22, [R1+0x6cf0] ;  /* 0x006cf00001167983 */ /* 0x000f240000300a00 */
[C---:B----4-:R-:W-:Y:S01]  /*68ff0*/  HMMA.16816.F32 R16, R24.reuse, R22, R16 ;  /* 0x000000161810723c */ /* 0x050fe20000001810 */
[----:B-1----:R-:W-:Y:S02]  /*69000*/  IMAD.MOV.U32 R6, RZ, RZ, R22 ;  /* 0x000000ffff067224 */ /* 0x002fe400078e0016 */
[----:B------:R-:W-:Y:S11]  /*69010*/  IMAD.MOV.U32 R5, RZ, RZ, R23 ;  /* 0x000000ffff057224 */ /* 0x000ff600078e0017 */
[----:B------:R-:W-:Y:S09]  /*69020*/  @!UPT UIADD3 URZ, URZ, URZ, URZ ;  /* 0x0000003f3f3ff290 */ /* 0x000ff2000fffe03f */
[----:B------:R-:W-:Y:S01]  /*69030*/  STL.64 [R1+0x660], R16 ;  /* 0x0006601001007387 */ /* 0x000fe20000100a00 */
[----:B------:R0:W-:Y:S03]  /*69040*/  STL.64 [R1+0x668], R18 ;  /* 0x0006681201007387 */ /* 0x0001e60000100a00 */
[----:B0-----:R-:W4:Y:S01]  /*69050*/  LDL.LU.64 R18, [R1+0x6ce8] ;  /* 0x006ce80001127983 */ /* 0x001f220000300a00 */
[----:B------:R-:W4:Y:S02]  /*69060*/  LDL.LU.64 R16, [R1+0x6ce0] ;  /* 0x006ce00001107983 */ /* 0x000f240000300a00 */
[----:B------:R-:W4:Y:S02]  /*69070*/  LDL.LU.64 R22, [R1+0x6cd8] ;  /* 0x006cd80001167983 */ /* 0x000f240000300a00 */
[C---:B----4-:R-:W-:Y:S01]  /*69080*/  HMMA.16816.F32 R20, R24.reuse, R22, R16 ;  /* 0x000000161814723c */ /* 0x050fe20000001810 */
[----:B------:R-:W4:Y:S01]  /*69090*/  LDL.LU.64 R18, [R1+0x6cd0] ;  /* 0x006cd00001127983 */ /* 0x000f220000300a00 */
[----:B------:R-:W4:Y:S11]  /*690a0*/  LDL.LU.64 R16, [R1+0x6cc8] ;  /* 0x006cc80001107983 */ /* 0x000f360000300a00 */
[----:B------:R-:W-:Y:S10]  /*690b0*/  @!UPT UIADD3 URZ, URZ, URZ, URZ ;  /* 0x0000003f3f3ff290 */ /* 0x000ff4000fffe03f */
        /* <DEDUP_REMOVED lines=17> */
[----:B----4-:R-:W-:Y:S11]  /*691d0*/  HMMA.16816.F32 R16, R24, R22, R16 ;  /* 0x000000161810723c */ /* 0x010ff60000001810 */
[----:B------:R-:W-:Y:S11]  /*691e0*/  @!UPT UIADD3 URZ, URZ, URZ, URZ ;  /* 0x0000003f3f3ff290 */ /* 0x000ff6000fffe03f */
[----:B------:R-:W-:Y:S01]  /*691f0*/  @!UPT UIADD3 URZ, URZ, URZ, URZ ;  /* 0x0000003f3f3ff290 */ /* 0x000fe2000fffe03f */
[----:B------:R-:W-:Y:S01]  /*69200*/  STL.64 [R1+0x620], R16 ;  /* 0x0006201001007387 */ /* 0x000fe20000100a00 */
[----:B------:R0:W-:Y:S03]  /*69210*/  STL.64 [R1+0x628], R18 ;  /* 0x0006281201007387 */ /* 0x0001e60000100a00 */
[----:B0-----:R-:W3:Y:S01]  /*69220*/  LDL.LU.64 R18, [R1+0x6c88] ;  /* 0x006c880001127983 */ /* 0x001ee20000300a00 */
[----:B------:R-:W4:Y:S02]  /*69230*/  LDL.LU.64 R16, [R1+0x6c80] ;  /* 0x006c800001107983 */ /* 0x000f240000300a00 */
[----:B------:R4:W-:Y:S02]  /*69240*/  STL.64 [R1+0x6b70], R22 ;  /* 0x006b701601007387 */ /* 0x0009e40000100a00 */
[----:B----4-:R-:W-:Y:S02]  /*69250*/  IMAD.MOV.U32 R22, RZ, RZ, R17 ;  /* 0x000000ffff167224 */ /* 0x010fe400078e0011 */
[----:B------:R-:W-:-:S02]  /*69260*/  IMAD.MOV.U32 R23, RZ, RZ, R16 ;  /* 0x000000ffff177224 */ /* 0x000fc400078e0010 */
[C---:B---3--:R-:W-:Y:S01]  /*69270*/  HMMA.16816.F32 R16, R24.reuse, R18, R12 ;  /* 0x000000121810723c */ /* 0x048fe2000000180c */
[----:B------:R-:W3:Y:S01]  /*69280*/  LDL.LU.64 R14, [R1+0x6c78] ;  /* 0x006c7800010e7983 */ /* 0x000ee20000300a00 */
[----:B------:R-:W3:Y:S11]  /*69290*/  LDL.LU.64 R12, [R1+0x6c70] ;  /* 0x006c7000010c7983 */ /* 0x000ef60000300a00 */
[----:B------:R-:W-:Y:S10]  /*692a0*/  @!UPT UIADD3 URZ, URZ, URZ, URZ ;  /* 0x0000003f3f3ff290 */ /* 0x000ff4000fffe03f */
[----:B------:R-:W-:Y:S01]  /*692b0*/  STL.64 [R1+0x610], R16 ;  /* 0x0006101001007387 */ /* 0x000fe20000100a00 */
[----:B------:R0:W-:Y:S03]  /*692c0*/  STL.64 [R1+0x618], R18 ;  /* 0x0006181201007387 */ /* 0x0001e60000100a00 */
[----:B0-----:R-:W3:Y:S02]  /*692d0*/  LDL.LU.64 R18, [R1+0x6c68] ;  /* 0x006c680001127983 */ /* 0x001ee40000300a00 */
[----:B---3--:R-:W-:Y:S02]  /*692e0*/  HMMA.16816.F32 R24, R24, R18, R12 ;  /* 0x000000121818723c */ /* 0x008fe4000000180c */
[----:B------:R-:W2:Y:S01]  /*692f0*/  LDL.LU.64 R14, [R1+0x6c60] ;  /* 0x006c6000010e7983 */ /* 0x000ea20000300a00 */
[----:B------:R-:W2:Y:S02]  /*69300*/  LDL.LU.64 R18, [R1+0x6c58] ;  /* 0x006c580001127983 */ /* 0x000ea40000300a00 */
[----:B------:R-:W2:Y:S11]  /*69310*/  LDL.LU.64 R16, [R1+0x6c50] ;  /* 0x006c500001107983 */ /* 0x000eb60000300a00 */
[----:B------:R-:W-:Y:S07]  /*69320*/  @!UPT UIADD3 URZ, URZ, URZ, URZ ;  /* 0x0000003f3f3ff290 */ /* 0x000fee000fffe03f */
[----:B------:R0:W-:Y:S01]  /*69330*/  STL.64 [R1+0x240], R24 ;  /* 0x0002401801007387 */ /* 0x0001e20000100a00 */
[----:B------:R1:W-:Y:S03]  /*69340*/  STL.64 [R1+0x248], R26 ;  /* 0x0002481a01007387 */ /* 0x0003e60000100a00 */
[----:B0-----:R-:W3:Y:S01]  /*69350*/  LDL.LU R24, [R1+0x450] ;  /* 0x0004500001187983 */ /* 0x001ee20000300800 */
[----:B------:R-:W3:Y:S02]  /*69360*/  LDL.LU R25, [R1+0x454] ;  /* 0x0004540001197983 */ /* 0x000ee40000300800 */
[----:B-1----:R-:W3:Y:S02]  /*69370*/  LDL.LU R26, [R1+0x458] ;  /* 0x00045800011a7983 */ /* 0x002ee40000300800 */
[----:B------:R-:W3:Y:S01]  /*69380*/  LDL.LU R27, [R1+0x45c] ;  /* 0x00045c00011b7983 */ /* 0x000ee20000300800 */
[C---:B--2---:R-:W-:Y:S11]  /*69390*/  HMMA.16816.F32 R8, R16.reuse, R14, R8 ;  /* 0x0000000e1008723c */ /* 0x044ff60000001808 */
[----:B------:R-:W-:Y:S11]  /*693a0*/  @!UPT UIADD3 URZ, URZ, URZ, URZ ;  /* 0x0000003f3f3ff290 */ /* 0x000ff6000fffe03f */
[----:B------:R-:W-:Y:S01]  /*693b0*/  @!UPT UIADD3 URZ, URZ, URZ, URZ ;  /* 0x0000003f3f3ff290 */ /* 0x000fe2000fffe03f */
[----:B------:R-:W-:Y:S01]  /*693c0*/  STL.64 [R1+0x480], R8 ;  /* 0x0004800801007387 */ /* 0x000fe20000100a00 */
[----:B------:R0:W-:Y:S03]  /*693d0*/  STL.64 [R1+0x488], R10 ;  /* 0x0004880a01007387 */ /* 0x0001e60000100a00 */
[----:B0-----:R-:W2:Y:S01]  /*693e0*/  LDL.LU.64 R10, [R1+0x6c48] ;  /* 0x006c4800010a7983 */ /* 0x001ea20000300a00 */
[----:B------:R-:W2:Y:S02]  /*693f0*/  LDL.LU.64 R8, [R1+0x6c40] ;  /* 0x006c400001087983 */ /* 0x000ea40000300a00 */
[----:B------:R-:W-:Y:S02]  /*69400*/  IMAD.MOV.U32 R13, RZ, RZ, R15 ;  /* 0x000000ffff0d7224 */ /* 0x000fe400078e000f */
[----:B------:R-:W3:Y:S01]  /*69410*/  LDL.LU.64 R14, [R1+0x6c38] ;  /* 0x006c3800010e7983 */ /* 0x000ee20000300a00 */
[----:B------:R-:W4:Y:S02]  /*69420*/  LDL.LU R12, [R1+0x6c30] ;  /* 0x006c3000010c7983 */ /* 0x000f240000300800 */
[----:B------:R-:W-:Y:S01]  /*69430*/  STL [R1+0x6b68], R13 ;  /* 0x006b680d01007387 */ /* 0x000fe20000100800 */
[C---:B--2---:R-:W-:Y:S01]  /*69440*/  HMMA.16816.F32 R20, R16.reuse, R22, R8 ;  /* 0x000000161014723c */ /* 0x044fe20000001808 */
[----:B------:R-:W2:Y:S01]  /*69450*/  LDL.LU.64 R10, [R1+0x6c28] ;  /* 0x006c2800010a7983 */ /* 0x000ea20000300a00 */
[----:B------:R-:W2:Y:S11]  /*69460*/  LDL.LU.64 R8, [R1+0x6c20] ;  /* 0x006c200001087983 */ /* 0x000eb60000300a00 */
[----:B------:R-:W-:Y:S10]  /*69470*/  @!UPT UIADD3 URZ, URZ, URZ, URZ ;  /* 0x0000003f3f3ff290 */ /* 0x000ff4000fffe03f */
[----:B------:R0:W-:Y:S01]  /*69480*/  STL.64 [R1+0x470], R20 ;  /* 0x0004701401007387 */ /* 0x0001e20000100a00 */
[----:B------:R1:W-:Y:S03]  /*69490*/  STL.64 [R1+0x478], R22 ;  /* 0x0004781601007387 */ /* 0x0003e60000100a00 */
[----:B0-----:R-:W2:Y:S01]  /*694a0*/  LDL.LU R20, [R1+0x730] ;  /* 0x0007300001147983 */ /* 0x001ea20000300800 */
[----:B------:R-:W2:Y:S02]  /*694b0*/  LDL.LU R21, [R1+0x734] ;  /* 0x0007340001157983 */ /* 0x000ea40000300800 */
[----:B-1----:R-:W2:Y:S02]  /*694c0*/  LDL.LU R22, [R1+0x738] ;  /* 0x0007380001167983 */ /* 0x002ea40000300800 */
[----:B------:R-:W2:Y:S02]  /*694d0*/  LDL.LU R23, [R1+0x73c] ;  /* 0x00073c0001177983 */ /* 0x000ea40000300800 */
[----:B--2---:R0:W-:Y:S01]  /*694e0*/  STL.64 [R1+0x6b80], R22 ;  /* 0x006b801601007387 */ /* 0x0041e20000100a00 */
[----:B------:R-:W-:Y:S03]  /*694f0*/  STL.64 [R1+0x6b78], R20 ;  /* 0x006b781401007387 */ /* 0x000fe60000100a00 */
[----:B0-----:R-:W2:Y:S04]  /*69500*/  LDL.64 R22, [R1+0x88] ;  /* 0x0000880001167983 */ /* 0x001ea80000100a00 */
[----:B--2---:R0:W-:Y:S04]  /*69510*/  STL.64 [R1+0x6b90], R22 ;  /* 0x006b901601007387 */ /* 0x0041e80000100a00 */
[----:B0-----:R-:W2:Y:S04]  /*69520*/  LDL.64 R22, [R1+0x98] ;  /* 0x0000980001167983 */ /* 0x001ea80000100a00 */
[----:B--2---:R0:W-:Y:S04]  /*69530*/  STL.64 [R1+0x6ba8], R22 ;  /* 0x006ba81601007387 */ /* 0x0041e80000100a00 */
[----:B0-----:R-:W2:Y:S01]  /*69540*/  LDL.64 R22, [R1+0x8] ;  /* 0x0000080001167983 */ /* 0x001ea20000100a00 */
[C---:B---3--:R-:W-:Y:S08]  /*69550*/  HMMA.16816.F32 R24, R16.reuse, R14, R24 ;  /* 0x0000000e1018723c */ /* 0x048ff00000001818 */
[----:B--2---:R-:W-:Y:S01]  /*69560*/  HMMA.16816.F32 R8, R16, R22, R8 ;  /* 0x000000161008723c */ /* 0x004fe20000001808 */
[----:B------:R-:W-:-:S06]  /*69570*/  IMAD.MOV.U32 R13, RZ, RZ, R23 ;  /* 0x000000ffff0d7224 */ /* 0x000fcc00078e0017 */
[----:B------:R-:W-:Y:S02]  /*69580*/  IMAD.MOV.U32 R22, RZ, RZ, R6 ;  /* 0x000000ffff167224 */ /* 0x000fe400078e0006 */
[----:B------:R-:W-:Y:S11]  /*69590*/  IMAD.MOV.U32 R23, RZ, RZ, R5 ;  /* 0x000000ffff177224 */ /* 0x000ff600078e0005 */
[----:B------:R-:W-:Y:S03]  /*695a0*/  @!UPT UIADD3 URZ, URZ, URZ, URZ ;  /* 0x0000003f3f3ff290 */ /* 0x000fe6000fffe03f */
[----:B------:R-:W-:Y:S01]  /*695b0*/  STL.64 [R1+0x460], R8 ;  /* 0x0004600801007387 */ /* 0x000fe20000100a00 */
[----:B------:R0:W-:Y:S03]  /*695c0*/  STL.64 [R1+0x468], R10 ;  /* 0x0004680a01007387 */ /* 0x0001e60000100a00 */
[----:B0-----:R-:W2:Y:S01]  /*695d0*/  LDL.LU.64 R10, [R1+0x6c18] ;  /* 0x006c1800010a7983 */ /* 0x001ea20000300a00 */
[----:B------:R0:W-:Y:S02]  /*695e0*/  STL.64 [R1+0x6bc0], R22 ;  /* 0x006bc01601007387 */ /* 0x0001e40000100a00 */
[----:B------:R-:W-:Y:S02]  /*695f0*/  STL.64 [R1+0x450], R24 ;  /* 0x0004501801007387 */ /* 0x000fe40000100a00 */
[----:B------:R-:W-:Y:S02]  /*69600*/  STL.64 [R1+0x458], R26 ;  /* 0x0004581a01007387 */ /* 0x000fe40000100a00 */
[----:B0-----:R-:W-:-:S02]  /*69610*/  IMAD.MOV.U32 R22, RZ, RZ, R4 ;  /* 0x000000ffff167224 */ /* 0x001fc400078e0004 */
[----:B------:R-:W-:-:S05]  /*69620*/  IMAD.MOV.U32 R23, RZ, RZ, R3 ;  /* 0x000000ffff177224 */ /* 0x000fca00078e0003 */
[----:B------:R-:W-:Y:S01]  /*69630*/  STL.64 [R1+0x6bd8], R22 ;  /* 0x006bd81601007387 */ /* 0x000fe20000100a00 */
[----:B------:R-:W-:Y:S02]  /*69640*/  STL.64 [R1+0x6af8], R14 ;  /* 0x006af80e01007387 */ /* 0x000fe40000100a00 */
[----:B----4-:R0:W-:Y:S02]  /*69650*/  STL [R1+0x6af0], R12 ;  /* 0x006af00c01007387 */ /* 0x0101e40000100800 */
[----:B------:R1:W-:Y:S01]  /*69660*/  STL [R1+0x6b88], R13 ;  /* 0x006b880d01007387 */ /* 0x0003e20000100800 */
[----:B0-----:R-:W3:Y:S01]  /*69670*/  LDL.LU R12, [R1+0x740] ;  /* 0x00074000010c7983 */ /* 0x001ee20000300800 */
[----:B-1----:R-:W3:Y:S02]  /*69680*/  LDL.LU R13, [R1+0x744] ;  /* 0x00074400010d7983 */ /* 0x002ee40000300800 */
[----:B------:R-:W4:Y:S02]  /*69690*/  LDL.LU R14, [R1+0x748] ;  /* 0x00074800010e7983 */ /* 0x000f240000300800 */
[----:B------:R-:W4:Y:S01]  /*696a0*/  LDL.LU R15, [R1+0x74c] ;  /* 0x00074c00010f7983 */ /* 0x000f220000300800 */
[----:B------:R-:W2:Y:S01]  /*696b0*/  LDL.LU R24, [R1+0x430] ;  /* 0x0004300001187983 */ /* 0x000ea20000300800 */
[----:B------:R-:W2:Y:S02]  /*696c0*/  LDL.LU R25, [R1+0x434] ;  /* 0x0004340001197983 */ /* 0x000ea40000300800 */
[----:B------:R-:W2:Y:S02]  /*696d0*/  LDL.LU R26, [R1+0x438] ;  /* 0x00043800011a7983 */ /* 0x000ea40000300800 */
[----:B------:R-:W-:-:S02]  /*696e0*/  IMAD.MOV.U32 R22, RZ, RZ, R2 ;  /* 0x000000ffff167224 */ /* 0x000fc400078e0002 */
[----:B------:R-:W-:Y:S01]  /*696f0*/  IMAD.MOV.U32 R23, RZ, RZ, R0 ;  /* 0x000000ffff177224 */ /* 0x000fe200078e0000 */
[----:B------:R-:W2:Y:S01]  /*69700*/  LDL.LU R27, [R1+0x43c] ;  /* 0x00043c00011b7983 */ /* 0x000ea20000300800 */
[----:B------:R-:W2:Y:S02]  /*69710*/  LDL.LU R4, [R1+0x440] ;  /* 0x0004400001047983 */ /* 0x000ea40000300800 */
[----:B------:R-:W2:Y:S02]  /*69720*/  LDL.LU R5, [R1+0x444] ;  /* 0x0004440001057983 */ /* 0x000ea40000300800 */
[----:B------:R-:W2:Y:S01]  /*69730*/  LDL.LU R6, [R1+0x448] ;  /* 0x0004480001067983 */ /* 0x000ea20000300800 */
[----:B------:R-:W2:Y:S01]  /*69740*/  LDL.LU R7, [R1+0x44c] ;  /* 0x00044c0001077983 */ /* 0x000ea20000300800 */
[----:B------:R0:W-:Y:S03]  /*69750*/  STL.64 [R1+0x6bf0], R22 ;  /* 0x006bf01601007387 */ /* 0x0001e60000100a00 */
[----:B0-----:R-:W2:Y:S04]  /*69760*/  LDL.64 R22, [R1+0x38] ;  /* 0x0000380001167983 */ /* 0x001ea80000100a00 */
[----:B----4-:R-:W-:Y:S01]  /*69770*/  STL.64 [R1+0x6ba0], R14 ;  /* 0x006ba00e01007387 */ /* 0x010fe20000100a00 */
[----:B---3--:R0:W-:Y:S03]  /*69780*/  STL.64 [R1+0x6b98], R12 ;  /* 0x006b980c01007387 */ /* 0x0081e60000100a00 */
[----:B0-----:R-:W3:Y:S01]  /*69790*/  LDL.LU R12, [R1+0x750] ;  /* 0x00075000010c7983 */ /* 0x001ee20000300800 */
[----:B------:R-:W3:Y:S02]  /*697a0*/  LDL.LU R13, [R1+0x754] ;  /* 0x00075400010d7983 */ /* 0x000ee40000300800 */
[----:B------:R-:W4:Y:S02]  /*697b0*/  LDL.LU R14, [R1+0x758] ;  /* 0x00075800010e7983 */ /* 0x000f240000300800 */
[----:B------:R-:W4:Y:S02]  /*697c0*/  LDL.LU R15, [R1+0x75c] ;  /* 0x00075c00010f7983 */ /* 0x000f240000300800 */
        /* <DEDUP_REMOVED lines=11> */
[----:B------:R-:W4:Y:S01]  /*69880*/  LDL.LU R15, [R1+0x77c] ;  /* 0x00077c00010f7983 */ /* 0x000f220000300800 */
[C---:B--2---:R-:W-:Y:S01]  /*69890*/  HMMA.16816.F32 R4, R16.reuse, R10, R4 ;  /* 0x0000000a1004723c */ /* 0x044fe20000001804 */
[----:B----4-:R-:W-:Y:S01]  /*698a0*/  STL.64 [R1+0x6be8], R14 ;  /* 0x006be80e01007387 */ /* 0x010fe20000100a00 */
[----:B---3--:R0:W-:Y:S03]  /*698b0*/  STL.64 [R1+0x6be0], R12 ;  /* 0x006be00c01007387 */ /* 0x0081e60000100a00 */
        /* <DEDUP_REMOVED lines=9> */
[----:B------:R-:W2:Y:S02]  /*69950*/  LDL.LU R15, [R1+0x79c] ;  /* 0x00079c00010f7983 */ /* 0x000ea40000300800 */
[----:B------:R-:W-:Y:S01]  /*69960*/  STL.64 [R1+0x440], R4 ;  /* 0x0004400401007387 */ /* 0x000fe20000100a00 */
[----:B------:R0:W-:Y:S03]  /*69970*/  STL.64 [R1+0x448], R6 ;  /* 0x0004480601007387 */ /* 0x0001e60000100a00 */
[----:B0-----:R-:W3:Y:S01]  /*69980*/  LDL.LU.64 R6, [R1+0x6c10] ;  /* 0x006c100001067983 */ /* 0x001ee20000300a00 */
[----:B------:R-:W4:Y:S01]  /*69990*/  LDL.LU R4, [R1+0x6c08] ;  /* 0x006c080001047983 */ /* 0x000f220000300800 */
[C---:B---3--:R-:W-:Y:S11]  /*699a0*/  HMMA.16816.F32 R24, R16.reuse, R6, R24 ;  /* 0x000000061018723c */ /* 0x048ff60000001818 */
[----:B------:R-:W-:Y:S11]  /*699b0*/  @!UPT UIADD3 URZ, URZ, URZ, URZ ;  /* 0x0000003f3f3ff290 */ /* 0x000ff6000fffe03f */
[----:B------:R-:W-:Y:S01]  /*699c0*/  @!UPT UIADD3 URZ, URZ, URZ, URZ ;  /* 0x0000003f3f3ff290 */ /* 0x000fe2000fffe03f */
[----:B------:R-:W-:Y:S01]  /*699d0*/  STL.64 [R1+0x430], R24 ;  /* 0x0004301801007387 */ /* 0x000fe20000100a00 */
[----:B------:R-:W-:Y:S02]  /*699e0*/  STL.64 [R1+0x438], R26 ;  /* 0x0004381a01007387 */ /* 0x000fe40000100a00 */
[----:B----4-:R-:W0:Y:S02]  /*699f0*/  LDSM.16.MT88.4 R24, [R4+0x21000] ;  /* 0x021000000418783b */ /* 0x010e240000004200 */
[----:B0-----:R0:W-:Y:S02]  /*69a00*/  STL.64 [R1+0x6a18], R26 ;  /* 0x006a181a01007387 */ /* 0x0011e40000100a00 */
[----:B------:R1:W-:Y:S02]  /*69a10*/  STL.64 [R1+0x6a10], R24 ;  /* 0x006a101801007387 */ /* 0x0003e40000100a00 */
[----:B0-----:R-:W3:Y:S01]  /*69a20*/  LDL.64 R26, [R1+0x48] ;  /* 0x00004800011a7983 */ /* 0x001ee20000100a00 */
[----:B--2---:R-:W-:Y:S01]  /*69a30*/  HMMA.16816.F32 R12, R16, R22, R12 ;  /* 0x00000016100c723c */ /* 0x004fe2000000180c */
[----:B------:R-:W-:-:S02]  /*69a40*/  IMAD.MOV.U32 R2, RZ, RZ, R22 ;  /* 0x000000ffff027224 */ /* 0x000fc400078e0016 */
[----:B------:R-:W-:Y:S01]  /*69a50*/  IMAD.MOV.U32 R0, RZ, RZ, R23 ;  /* 0x000000ffff007224 */ /* 0x000fe200078e0017 */
[----:B---3--:R0:W-:Y:S01]  /*69a60*/  STL.64 [R1+0x6b60], R26 ;  /* 0x006b601a01007387 */ /* 0x0081e20000100a00 */
[----:B-1----:R-:W2:Y:S02]  /*69a70*/  LDL.LU R24, [R1+0x720] ;  /* 0x0007200001187983 */ /* 0x002ea40000300800 */
[----:B------:R-:W2:Y:S01]  /*69a80*/  LDL.LU R25, [R1+0x724] ;  /* 0x0007240001197983 */ /* 0x000ea20000300800 */
[----:B0-----:R-:W2:Y:S01]  /*69a90*/  LDL.LU R26, [R1+0x728] ;  /* 0x00072800011a7983 */ /* 0x001ea20000300800 */
[----:B------:R-:W2:Y:S11]  /*69aa0*/  LDL.LU R27, [R1+0x72c] ;  /* 0x00072c00011b7983 */ /* 0x000eb60000300800 */
[----:B------:R-:W-:Y:S03]  /*69ab0*/  @!UPT UIADD3 URZ, URZ, URZ, URZ ;  /* 0x0000003f3f3ff290 */ /* 0x000fe6000fffe03f */
[----:B------:R-:W-:Y:S02]  /*69ac0*/  STL.64 [R1+0x9b0], R12 ;  /* 0x0009b00c01007387 */ /* 0x000fe40000100a00 */
[----:B------:R0:W-:Y:S02]  /*69ad0*/  STL.64 [R1+0x9b8], R14 ;  /* 0x0009b80e01007387 */ /* 0x0001e40000100a00 */
[----:B0-----:R-:W3:Y:S01]  /*69ae0*/  LDL.LU.64 R14, [R1+0x6c00] ;  /* 0x006c0000010e7983 */ /* 0x001ee20000300a00 */
[----:B------:R-:W3:Y:S02]  /*69af0*/  LDL.LU.64 R12, [R1+0x6bf8] ;  /* 0x006bf800010c7983 */ /* 0x000ee40000300a00 */
[----:B------:R-:W3:Y:S02]  /*69b00*/  LDL.LU.64 R22, [R1+0x6bf0] ;  /* 0x006bf00001167983 */ /* 0x000ee40000300a00 */
[C---:B---3--:R-:W-:Y:S01]  /*69b10*/  HMMA.16816.F32 R20, R16.reuse, R22, R12 ;  /* 0x000000161014723c */ /* 0x048fe2000000180c */
[----:B------:R-:W3:Y:S01]  /*69b20*/  LDL.LU.64 R14, [R1+0x6be8] ;  /* 0x006be800010e7983 */ /* 0x000ee20000300a00 */
[----:B------:R-:W3:Y:S11]  /*69b30*/  LDL.LU.64 R12, [R1+0x6be0] ;  /* 0x006be000010c7983 */ /* 0x000ef60000300a00 */
[----:B------:R-:W-:Y:S10]  /*69b40*/  @!UPT UIADD3 URZ, URZ, URZ, URZ ;  /* 0x0000003f3f3ff290 */ /* 0x000ff4000fffe03f */
[----:B------:R-:W-:Y:S01]  /*69b50*/  STL.64 [R1+0x790], R20 ;  /* 0x0007901401007387 */ /* 0x000fe20000100a00 */
        /* <DEDUP_REMOVED lines=16> */
[C---:B---3--:R-:W-:Y:S01]  /*69c60*/  HMMA.16816.F32 R12, R16.reuse, R22, R12 ;  /* 0x00000016100c723c */ /* 0x048fe2000000180c */
[----:B------:R-:W-:Y:S02]  /*69c70*/  IMAD.MOV.U32 R5, RZ, RZ, R22 ;  /* 0x000000ffff057224 */ /* 0x000fe400078e0016 */
[----:B------:R-:W-:Y:S11]  /*69c80*/  IMAD.MOV.U32 R3, RZ, RZ, R23 ;  /* 0x000000ffff037224 */ /* 0x000ff600078e0017 */
[----:B------:R-:W-:Y:S09]  /*69c90*/  @!UPT UIADD3 URZ, URZ, URZ, URZ ;  /* 0x0000003f3f3ff290 */ /* 0x000ff2000fffe03f */
[----:B------:R-:W-:Y:S01]  /*69ca0*/  STL.64 [R1+0x760], R12 ;  /* 0x0007600c01007387 */ /* 0x000fe20000100a00 */
[----:B------:R0:W-:Y:S03]  /*69cb0*/  STL.64 [R1+0x768], R14 ;  /* 0x0007680e01007387 */ /* 0x0001e60000100a00 */
[----:B0-----:R-:W3:Y:S01]  /*69cc0*/  LDL.LU.64 R14, [R1+0x6ba0] ;  /* 0x006ba000010e7983 */ /* 0x001ee20000300a00 */
[----:B------:R-:W3:Y:S02]  /*69cd0*/  LDL.LU.64 R12, [R1+0x6b98] ;  /* 0x006b9800010c7983 */ /* 0x000ee40000300a00 */
[----:B------:R-:W3:Y:S02]  /*69ce0*/  LDL.LU.64 R22, [R1+0x6b90] ;  /* 0x006b900001167983 */ /* 0x000ee40000300a00 */
[----:B------:R0:W-:Y:S01]  /*69cf0*/  STL.64 [R1+0x6ad8], R6 ;  /* 0x006ad80601007387 */ /* 0x0001e20000100a00 */
[----:B------:R-:W-:Y:S04]  /*69d00*/  STL.64 [R1+0x6ad0], R4 ;  /* 0x006ad00401007387 */ /* 0x000fe80000100a00 */
[----:B0-----:R-:W4:Y:S01]  /*69d10*/  LDL.64 R6, [R1+0x78] ;  /* 0x0000780001067983 */ /* 0x001f220000100a00 */
[----:B---3--:R-:W-:Y:S01]  /*69d20*/  HMMA.16816.F32 R12, R16, R22, R12 ;  /* 0x00000016100c723c */ /* 0x008fe2000000180c */
[----:B------:R-:W-:-:S02]  /*69d30*/  IMAD.MOV.U32 R29, RZ, RZ, R22 ;  /* 0x000000ffff1d7224 */ /* 0x000fc400078e0016 */
[----:B------:R-:W-:Y:S11]  /*69d40*/  IMAD.MOV.U32 R28, RZ, RZ, R23 ;  /* 0x000000ffff1c7224 */ /* 0x000ff600078e0017 */
[----:B------:R-:W-:Y:S09]  /*69d50*/  @!UPT UIADD3 URZ, URZ, URZ, URZ ;  /* 0x0000003f3f3ff290 */ /* 0x000ff2000fffe03f */
[----:B------:R0:W-:Y:S01]  /*69d60*/  STL.64 [R1+0x750], R12 ;  /* 0x0007500c01007387 */ /* 0x0001e20000100a00 */
[----:B------:R-:W-:Y:S03]  /*69d70*/  STL.64 [R1+0x758], R14 ;  /* 0x0007580e01007387 */ /* 0x000fe60000100a00 */
[----:B0-----:R-:W3:Y:S01]  /*69d80*/  LDL.LU R13, [R1+0x6b88] ;  /* 0x006b8800010d7983 */ /* 0x001ee20000300800 */
[----:B------:R-:W4:Y:S02]  /*69d90*/  LDL.LU.64 R22, [R1+0x6b80] ;  /* 0x006b800001167983 */ /* 0x000f240000300a00 */
[----:B------:R-:W4:Y:S02]  /*69da0*/  LDL.LU.64 R20, [R1+0x6b78] ;  /* 0x006b780001147983 */ /* 0x000f240000300a00 */
[C---:B----4-:R-:W-:Y:S11]  /*69db0*/  HMMA.16816.F32 R20, R16.reuse, R6, R20 ;  /* 0x000000061014723c */ /* 0x050ff60000001814 */
[----:B------:R-:W-:Y:S11]  /*69dc0*/  @!UPT UIADD3 URZ, URZ, URZ, URZ ;  /* 0x0000003f3f3ff290 */ /* 0x000ff6000fffe03f */
[----:B------:R-:W-:Y:S01]  /*69dd0*/  @!UPT UIADD3 URZ, URZ, URZ, URZ ;  /* 0x0000003f3f3ff290 */ /* 0x000fe2000fffe03f */
[----:B------:R-:W-:Y:S01]  /*69de0*/  STL.64 [R1+0x740], R20 ;  /* 0x0007401401007387 */ /* 0x000fe20000100a00 */
[----:B------:R0:W-:Y:S03]  /*69df0*/  STL.64 [R1+0x748], R22 ;  /* 0x0007481601007387 */ /* 0x0001e60000100a00 */
[----:B0-----:R-:W2:Y:S01]  /*69e00*/  LDL.LU.64 R22, [R1+0x6b70] ;  /* 0x006b700001167983 */ /* 0x001ea20000300a00 */
[----:B------:R-:W-:Y:S02]  /*69e10*/  IMAD.MOV.U32 R9, RZ, RZ, R6 ;  /* 0x000000ffff097224 */ /* 0x000fe400078e0006 */
[----:B------:R-:W-:Y:S02]  /*69e20*/  IMAD.MOV.U32 R8, RZ, RZ, R7 ;  /* 0x000000ffff087224 */ /* 0x000fe400078e0007 */
[----:B------:R-:W-:Y:S03]  /*69e30*/  STL.64 [R1+0x6ae8], R10 ;  /* 0x006ae80a01007387 */ /* 0x000fe60000100a00 */
[----:B------:R0:W-:Y:S04]  /*69e40*/  STL.64 [R1+0x6ae0], R8 ;  /* 0x006ae00801007387 */ /* 0x0001e80000100a00 */
[----:B0-----:R-:W4:Y:S01]  /*69e50*/  LDL.LU R8, [R1+0x200] ;  /* 0x0002000001087983 */ /* 0x001f220000300800 */
[----:B--2---:R-:W-:Y:S11]  /*69e60*/  HMMA.16816.F32 R4, R16, R22, R24 ;  /* 0x000000161004723c */ /* 0x004ff60000001818 */
[----:B------:R-:W-:Y:S11]  /*69e70*/  @!UPT UIADD3 URZ, URZ, URZ, URZ ;  /* 0x0000003f3f3ff290 */ /* 0x000ff6000fffe03f */
[----:B------:R-:W-:Y:S01]  /*69e80*/  @!UPT UIADD3 URZ, URZ, URZ, URZ ;  /* 0x0000003f3f3ff290 */ /* 0x000fe2000fffe03f */
[----:B------:R-:W-:Y:S01]  /*69e90*/  STL.64 [R1+0x730], R4 ;  /* 0x0007300401007387 */ /* 0x000fe20000100a00 */
[----:B------:R-:W-:Y:S02]  /*69ea0*/  STL.64 [R1+0x738], R6 ;  /* 0x0007380601007387 */ /* 0x000fe40000100a00 */
[----:B------:R-:W4:Y:S02]  /*69eb0*/  LDL.LU R9, [R1+0x204] ;  /* 0x0002040001097983 */ /* 0x000f240000300800 */
[----:B------:R-:W2:Y:S01]  /*69ec0*/  LDL.LU R10, [R1+0x208] ;  /* 0x00020800010a7983 */ /* 0x000ea20000300800 */
[----:B------:R-:W2:Y:S01]  /*69ed0*/  LDL.LU R11, [R1+0x20c] ;  /* 0x00020c00010b7983 */ /* 0x000ea20000300800 */
[----:B------:R-:W2:Y:S02]  /*69ee0*/  LDL.LU R20, [R1+0x420] ;  /* 0x0004200001147983 */ /* 0x000ea40000300800 */
[----:B------:R-:W2:Y:S02]  /*69ef0*/  LDL.LU R21, [R1+0x424] ;  /* 0x0004240001157983 */ /* 0x000ea40000300800 */
[----:B------:R-:W2:Y:S01]  /*69f00*/  LDL.LU R22, [R1+0x428] ;  /* 0x0004280001167983 */ /* 0x000ea20000300800 */
[----:B------:R-:W2:Y:S01]  /*69f10*/  LDL.LU R23, [R1+0x42c] ;  /* 0x00042c0001177983 */ /* 0x000ea20000300800 */
[----:B------:R-:W3:Y:S02]  /*69f20*/  LDL.LU R24, [R1+0x710] ;  /* 0x0007100001187983 */ /* 0x000ee40000300800 */
[----:B------:R-:W3:Y:S02]  /*69f30*/  LDL.LU R25, [R1+0x714] ;  /* 0x0007140001197983 */ /* 0x000ee40000300800 */
[----:B------:R-:W3:Y:S01]  /*69f40*/  LDL.LU R26, [R1+0x718] ;  /* 0x00071800011a7983 */ /* 0x000ee20000300800 */
[----:B------:R-:W3:Y:S04]  /*69f50*/  LDL.LU R27, [R1+0x71c] ;  /* 0x00071c00011b7983 */ /* 0x000ee80000300800 */
[----:B--2---:R0:W-:Y:S01]  /*69f60*/  STL.64 [R1+0x6b58], R22 ;  /* 0x006b581601007387 */ /* 0x0041e20000100a00 */
[----:B------:R-:W-:Y:S03]  /*69f70*/  STL.64 [R1+0x6b50], R20 ;  /* 0x006b501401007387 */ /* 0x000fe60000100a00 */
[----:B0-----:R-:W2:Y:S01]  /*69f80*/  LDL.64 R22, [R1+0x58] ;  /* 0x0000580001167983 */ /* 0x001ea20000100a00 */
[----:B------:R-:W-:Y:S02]  /*69f90*/  STL.64 [R1+0x6b08], R10 ;  /* 0x006b080a01007387 */ /* 0x000fe40000100a00 */
[----:B----4-:R0:W-:Y:S02]  /*69fa0*/  STL.64 [R1+0x6b00], R8 ;  /* 0x006b000801007387 */ /* 0x0101e40000100a00 */
[----:B------:R-:W4:Y:S02]  /*69fb0*/  LDL R14, [R1+0x8] ;  /* 0x00000800010e7983 */ /* 0x000f240000100800 */
[----:B---3--:R-:W-:-:S02]  /*69fc0*/  IMAD.MOV.U32 R15, RZ, RZ, R13 ;  /* 0x000000ffff0f7224 */ /* 0x008fc400078e000d */
[----:B------:R-:W3:Y:S04]  /*69fd0*/  LDL.LU R13, [R1+0x6b68] ;  /* 0x006b6800010d7983 */ /* 0x000ee80000300800 */
[----:B----4-:R1:W-:Y:S01]  /*69fe0*/  STL.64 [R1+0x6b10], R14 ;  /* 0x006b100e01007387 */ /* 0x0103e20000100a00 */
[----:B0-----:R-:W4:Y:S02]  /*69ff0*/  LDL.LU R8, [R1+0x210] ;  /* 0x0002100001087983 */ /* 0x001f240000300800 */
[----:B------:R-:W4:Y:S02]  /*6a000*/  LDL.LU R9, [R1+0x214] ;  /* 0x0002140001097983 */ /* 0x000f240000300800 */
[----:B------:R-:W2:Y:S01]  /*6a010*/  LDL.LU R10, [R1+0x218] ;  /* 0x00021800010a7983 */ /* 0x000ea20000300800 */
[----:B------:R-:W2:Y:S04]  /*6a020*/  LDL.LU R11, [R1+0x21c] ;  /* 0x00021c00010b7983 */ /* 0x000ea80000300800 */
[----:B--2---:R-:W-:Y:S01]  /*6a030*/  STL.64 [R1+0x6b20], R10 ;  /* 0x006b200a01007387 */ /* 0x004fe20000100a00 */
[----:B----4-:R-:W-:Y:S02]  /*6a040*/  STL.64 [R1+0x6b18], R8 ;  /* 0x006b180801007387 */ /* 0x010fe40000100a00 */
[----:B-1----:R-:W2:Y:S02]  /*6a050*/  LDL R14, [R1+0x18] ;  /* 0x00001800010e7983 */ /* 0x002ea40000100800 */
[----:B------:R-:W2:Y:S01]  /*6a060*/  LDL R15, [R1+0x1c] ;  /* 0x00001c00010f7983 */ /* 0x000ea20000100800 */
[----:B------:R-:W-:Y:S01]  /*6a070*/  HMMA.16816.F32 R24, R16, R22, R24 ;  /* 0x000000161018723c */ /* 0x000fe20000001818 */
[----:B--2---:R0:W-:Y:S04]  /*6a080*/  STL.64 [R1+0x6b28], R14 ;  /* 0x006b280e01007387 */ /* 0x0041e80000100a00 */
[----:B0-----:R-:W2:Y:S01]  /*6a090*/  LDL R14, [R1+0x28] ;  /* 0x00002800010e7983 */ /* 0x001ea20000100800 */
[----:B------:R-:W4:Y:S02]  /*6a0a0*/  LDL.LU R8, [R1+0x220] ;  /* 0x0002200001087983 */ /* 0x000f240000300800 */
[----:B------:R-:W4:Y:S02]  /*6a0b0*/  LDL.LU R9, [R1+0x224] ;  /* 0x0002240001097983 */ /* 0x000f240000300800 */
[----:B------:R-:W2:Y:S01]  /*6a0c0*/  LDL.LU R10, [R1+0x228] ;  /* 0x00022800010a7983 */ /* 0x000ea20000300800 */
[----:B------:R-:W2:Y:S04]  /*6a0d0*/  LDL.LU R11, [R1+0x22c] ;  /* 0x00022c00010b7983 */ /* 0x000ea80000300800 */
[----:B--2---:R-:W-:Y:S01]  /*6a0e0*/  STL.64 [R1+0x6b38], R10 ;  /* 0x006b380a01007387 */ /* 0x004fe20000100a00 */
[----:B----4-:R0:W-:Y:S03]  /*6a0f0*/  STL.64 [R1+0x6b30], R8 ;  /* 0x006b300801007387 */ /* 0x0101e60000100a00 */
[----:B0-----:R-:W2:Y:S01]  /*6a100*/  LDL.LU R8, [R1+0x230] ;  /* 0x0002300001087983 */ /* 0x001ea20000300800 */
[----:B------:R-:W2:Y:S02]  /*6a110*/  LDL.LU R9, [R1+0x234] ;  /* 0x0002340001097983 */ /* 0x000ea40000300800 */
[----:B------:R-:W2:Y:S02]  /*6a120*/  LDL.LU R10, [R1+0x238] ;  /* 0x00023800010a7983 */ /* 0x000ea40000300800 */
[----:B------:R-:W2:Y:S01]  /*6a130*/  LDL.LU R11, [R1+0x23c] ;  /* 0x00023c00010b7983 */ /* 0x000ea20000300800 */
[----:B------:R-:W4:Y:S01]  /*6a140*/  LDL.LU R4, [R1+0x1f0] ;  /* 0x0001f00001047983 */ /* 0x000f220000300800 */
[----:B------:R-:W4:Y:S02]  /*6a150*/  LDL.LU R5, [R1+0x1f4] ;  /* 0x0001f40001057983 */ /* 0x000f240000300800 */
[----:B------:R-:W4:Y:S02]  /*6a160*/  LDL.LU R6, [R1+0x1f8] ;  /* 0x0001f80001067983 */ /* 0x000f240000300800 */
[----:B------:R-:W4:Y:S01]  /*6a170*/  LDL.LU R7, [R1+0x1fc] ;  /* 0x0001fc0001077983 */ /* 0x000f220000300800 */
[----:B------:R0:W-:Y:S01]  /*6a180*/  STL.64 [R1+0x720], R24 ;  /* 0x0007201801007387 */ /* 0x0001e20000100a00 */
[----:B------:R1:W-:Y:S02]  /*6a190*/  STL.64 [R1+0x728], R26 ;  /* 0x0007281a01007387 */ /* 0x0003e40000100a00 */
[----:B0-----:R-:W-:Y:S01]  /*6a1a0*/  IMAD.MOV.U32 R25, RZ, RZ, R22 ;  /* 0x000000ffff197224 */ /* 0x001fe200078e0016 */
[----:B-1----:R-:W2:Y:S01]  /*6a1b0*/  LDL.LU.64 R26, [R1+0x6b60] ;  /* 0x006b6000011a7983 */ /* 0x002ea20000300a00 */
[----:B------:R-:W-:-:S02]  /*6a1c0*/  IMAD.MOV.U32 R24, RZ, RZ, R23 ;  /* 0x000000ffff187224 */ /* 0x000fc400078e0017 */
[----:B------:R-:W2:Y:S02]  /*6a1d0*/  LDL.LU.64 R22, [R1+0x6b58] ;  /* 0x006b580001167983 */ /* 0x000ea40000300a00 */
[----:B------:R-:W2:Y:S02]  /*6a1e0*/  LDL.LU.64 R20, [R1+0x6b50] ;  /* 0x006b500001147983 */ /* 0x000ea40000300a00 */
[----:B--2---:R-:W-:Y:S01]  /*6a1f0*/  HMMA.16816.F32 R16, R16, R26, R20 ;  /* 0x0000001a1010723c */ /* 0x004fe20000001814 */
[----:B------:R-:W2:Y:S01]  /*6a200*/  LDL.LU.64 R22, [R1+0x6b48] ;  /* 0x006b480001167983 */ /* 0x000ea20000300a00 */
[----:B------:R-:W2:Y:S11]  /*6a210*/  LDL.LU.64 R20, [R1+0x6b40] ;  /* 0x006b400001147983 */ /* 0x000eb60000300a00 */
[----:B------:R-:W-:Y:S10]  /*6a220*/  @!UPT UIADD3 URZ, URZ, URZ, URZ ;  /* 0x0000003f3f3ff290 */ /* 0x000ff4000fffe03f */
[----:B------:R-:W-:Y:S01]  /*6a230*/  STL.64 [R1+0x420], R16 ;  /* 0x0004201001007387 */ /* 0x000fe20000100a00 */
[----:B------:R0:W-:Y:S03]  /*6a240*/  STL.64 [R1+0x428], R18 ;  /* 0x0004281201007387 */ /* 0x0001e60000100a00 */
[----:B0-----:R-:W2:Y:S01]  /*6a250*/  LDL.64 R18, [R1+0xc8] ;  /* 0x0000c80001127983 */ /* 0x001ea20000100a00 */
[----:B---3--:R-:W-:-:S03]  /*6a260*/  IMAD.MOV.U32 R15, RZ, RZ, R13 ;  /* 0x000000ffff0f7224 */ /* 0x008fc600078e000d */
[----:B--2---:R0:W-:Y:S02]  /*6a270*/  STL.64 [R1+0x6ab0], R18 ;  /* 0x006ab01201007387 */ /* 0x0041e40000100a00 */
[----:B0-----:R-:W-:Y:S02]  /*6a280*/  IMAD.MOV.U32 R18, RZ, RZ, R2 ;  /* 0x000000ffff127224 */ /* 0x001fe400078e0002 */
[----:B------:R-:W-:-:S05]  /*6a290*/  IMAD.MOV.U32 R19, RZ, RZ, R0 ;  /* 0x000000ffff137224 */ /* 0x000fca00078e0000 */
[----:B------:R0:W-:Y:S01]  /*6a2a0*/  STL.64 [R1+0x6ac8], R18 ;  /* 0x006ac81201007387 */ /* 0x0001e20000100a00 */
[----:B------:R-:W2:Y:S02]  /*6a2b0*/  LDL.LU R16, [R1+0x1e0] ;  /* 0x0001e00001107983 */ /* 0x000ea40000300800 */
[----:B------:R-:W2:Y:S01]  /*6a2c0*/  LDL.LU R17, [R1+0x1e4] ;  /* 0x0001e40001117983 */ /* 0x000ea20000300800 */
[----:B0-----:R-:W2:Y:S01]  /*6a2d0*/  LDL.LU R18, [R1+0x1e8] ;  /* 0x0001e80001127983 */ /* 0x001ea20000300800 */
[----:B------:R-:W2:Y:S02]  /*6a2e0*/  LDL.LU R19, [R1+0x1ec] ;  /* 0x0001ec0001137983 */ /* 0x000ea40000300800 */
[----:B------:R-:W-:Y:S02]  /*6a2f0*/  STL.64 [R1+0x6a30], R26 ;  /* 0x006a301a01007387 */ /* 0x000fe40000100a00 */
[----:B------:R0:W-:Y:S02]  /*6a300*/  STL.64 [R1+0x6aa8], R24 ;  /* 0x006aa81801007387 */ /* 0x0001e40000100a00 */
[----:B0-----:R-:W3:Y:S01]  /*6a310*/  LDL.LU R24, [R1+0x1c0] ;  /* 0x0001c00001187983 */ /* 0x001ee20000300800 */
[----:B------:R-:W3:Y:S02]  /*6a320*/  LDL.LU R25, [R1+0x1c4] ;  /* 0x0001c40001197983 */ /* 0x000ee40000300800 */
[----:B------:R-:W2:Y:S02]  /*6a330*/  LDL.LU R26, [R1+0x1c8] ;  /* 0x0001c800011a7983 */ /* 0x000ea40000300800 */
[----:B------:R-:W2:Y:S01]  /*6a340*/  LDL.LU R27, [R1+0x1cc] ;  /* 0x0001cc00011b7983 */ /* 0x000ea20000300800 */
[C---:B------:R-:W-:Y:S01]  /*6a350*/  HMMA.16816.F32 R12, R20.reuse, R14, R8 ;  /* 0x0000000e140c723c */ /* 0x040fe20000001808 */
[----:B--2---:R-:W-:Y:S01]  /*6a360*/  STL.64 [R1+0x6ac0], R26 ;  /* 0x006ac01a01007387 */ /* 0x004fe20000100a00 */
[----:B---3--:R0:W-:Y:S03]  /*6a370*/  STL.64 [R1+0x6ab8], R24 ;  /* 0x006ab81801007387 */ /* 0x0081e60000100a00 */
[----:B0-----:R-:W2:Y:S01]  /*6a380*/  LDL.LU R24, [R1+0x1d0] ;  /* 0x0001d00001187983 */ /* 0x001ea20000300800 */
[----:B------:R-:W2:Y:S02]  /*6a390*/  LDL.LU R25, [R1+0x1d4] ;  /* 0x0001d40001197983 */ /* 0x000ea40000300800 */
[----:B------:R-:W2:Y:S02]  /*6a3a0*/  LDL.LU R26, [R1+0x1d8] ;  /* 0x0001d800011a7983 */ /* 0x000ea40000300800 */
[----:B------:R-:W2:Y:S01]  /*6a3b0*/  LDL.LU R27, [R1+0x1dc] ;  /* 0x0001dc00011b7983 */ /* 0x000ea20000300800 */
[----:B------:R-:W3:Y:S01]  /*6a3c0*/  LDL.LU.64 R10, [R1+0x6b38] ;  /* 0x006b3800010a7983 */ /* 0x000ee20000300a00 */
[----:B------:R-:W3:Y:S11]  /*6a3d0*/  LDL.LU.64 R8, [R1+0x6b30] ;  /* 0x006b300001087983 */ /* 0x000ef60000300a00 */
[----:B------:R-:W-:Y:S02]  /*6a3e0*/  STL.64 [R1+0x230], R12 ;  /* 0x0002300c01007387 */ /* 0x000fe40000100a00 */
[----:B------:R0:W-:Y:S02]  /*6a3f0*/  STL.64 [R1+0x238], R14 ;  /* 0x0002380e01007387 */ /* 0x0001e40000100a00 */
        /* <DEDUP_REMOVED lines=14> */
[----:B0-----:R-:W3:Y:S01]  /*6a4e0*/  LDL.LU.64 R14, [R1+0x6af8] ;  /* 0x006af800010e7983 */ /* 0x001ee20000300a00 */
[----:B------:R-:W2:Y:S01]  /*6a4f0*/  LDL.LU R12, [R1+0x6af0] ;  /* 0x006af000010c7983 */ /* 0x000ea20000300800 */
[C---:B---3--:R-:W-:Y:S11]  /*6a500*/  HMMA.16816.F32 R8, R20.reuse, R14, R8 ;  /* 0x0000000e1408723c */ /* 0x048ff60000001808 */
[----:B------:R-:W-:Y:S11]  /*6a510*/  @!UPT UIADD3 URZ, URZ, URZ, URZ ;  /* 0x0000003f3f3ff290 */ /* 0x000ff6000fffe03f */
[----:B------:R-:W-:Y:S01]  /*6a520*/  @!UPT UIADD3 URZ, URZ, URZ, URZ ;  /* 0x0000003f3f3ff290 */ /* 0x000fe2000fffe03f */
[----:B------:R-:W-:Y:S01]  /*6a530*/  STL.64 [R1+0x200], R8 ;  /* 0x0002000801007387 */ /* 0x000fe20000100a00 */
[----:B------:R0:W-:Y:S03]  /*6a540*/  STL.64 [R1+0x208], R10 ;  /* 0x0002080a01007387 */ /* 0x0001e60000100a00 */
[----:B0-----:R-:W4:Y:S01]  /*6a550*/  LDL.LU.64 R10, [R1+0x6ae8] ;  /* 0x006ae800010a7983 */ /* 0x001f220000300a00 */
[----:B------:R-:W3:Y:S02]  /*6a560*/  LDL.LU.64 R8, [R1+0x6ae0] ;  /* 0x006ae00001087983 */ /* 0x000ee40000300a00 */
[----:B------:R0:W-:Y:S02]  /*6a570*/  STL.64 [R1+0x6a28], R14 ;  /* 0x006a280e01007387 */ /* 0x0001e40000100a00 */
[----:B--2---:R-:W-:Y:S01]  /*6a580*/  STL [R1+0x6a20], R12 ;  /* 0x006a200c01007387 */ /* 0x004fe20000100800 */
[----:B0-----:R-:W2:Y:S01]  /*6a590*/  LDL.64 R14, [R1+0xb8] ;  /* 0x0000b800010e7983 */ /* 0x001ea20000100a00 */
[C---:B----4-:R-:W-:Y:S11]  /*6a5a0*/  HMMA.16816.F32 R4, R20.reuse, R10, R4 ;  /* 0x0000000a1404723c */ /* 0x050ff60000001804 */
[----:B------:R-:W-:Y:S11]  /*6a5b0*/  @!UPT UIADD3 URZ, URZ, URZ, URZ ;  /* 0x0000003f3f3ff290 */ /* 0x000ff6000fffe03f */
[----:B------:R-:W-:Y:S01]  /*6a5c0*/  @!UPT UIADD3 URZ, URZ, URZ, URZ ;  /* 0x0000003f3f3ff290 */ /* 0x000fe2000fffe03f */
[----:B------:R-:W-:Y:S01]  /*6a5d0*/  STL.64 [R1+0x1f0], R4 ;  /* 0x0001f00401007387 */ /* 0x000fe20000100a00 */
[----:B------:R0:W-:Y:S03]  /*6a5e0*/  STL.64 [R1+0x1f8], R6 ;  /* 0x0001f80601007387 */ /* 0x0001e60000100a00 */
[----:B0-----:R-:W4:Y:S01]  /*6a5f0*/  LDL.LU.64 R6, [R1+0x6ad8] ;  /* 0x006ad80001067983 */ /* 0x001f220000300a00 */
[----:B------:R-:W2:Y:S01]  /*6a600*/  LDL.LU.64 R4, [R1+0x6ad0] ;  /* 0x006ad00001047983 */ /* 0x000ea20000300a00 */
[C---:B----4-:R-:W-:Y:S11]  /*6a610*/  HMMA.16816.F32 R16, R20.reuse, R6, R16 ;  /* 0x000000061410723c */ /* 0x050ff60000001810 */
[----:B------:R-:W-:Y:S11]  /*6a620*/  @!UPT UIADD3 URZ, URZ, URZ, URZ ;  /* 0x0000003f3f3ff290 */ /* 0x000ff6000fffe03f */
[----:B------:R-:W-:Y:S01]  /*6a630*/  @!UPT UIADD3 URZ, URZ, URZ, URZ ;  /* 0x0000003f3f3ff290 */ /* 0x000fe2000fffe03f */
[----:B------:R-:W-:Y:S01]  /*6a640*/  STL.64 [R1+0x1e0], R16 ;  /* 0x0001e01001007387 */ /* 0x000fe20000100a00 */
[----:B------:R0:W-:Y:S03]  /*6a650*/  STL.64 [R1+0x1e8], R18 ;  /* 0x0001e81201007387 */ /* 0x0001e60000100a00 */
[----:B0-----:R-:W4:Y:S01]  /*6a660*/  LDL.LU.64 R18, [R1+0x6ac8] ;  /* 0x006ac80001127983 */ /* 0x001f220000300a00 */
[----:B------:R-:W-:Y:S02]  /*6a670*/  STL [R1+0x69bc], R6 ;  /* 0x0069bc0601007387 */ /* 0x000fe40000100800 */
[----:B------:R-:W-:Y:S02]  /*6a680*/  STL [R1+0x69b8], R7 ;  /* 0x0069b80701007387 */ /* 0x000fe40000100800 */
[----:B--2---:R-:W-:Y:S01]  /*6a690*/  STL [R1+0x6aa0], R4 ;  /* 0x006aa00401007387 */ /* 0x004fe20000100800 */
[C---:B----4-:R-:W-:Y:S01]  /*6a6a0*/  HMMA.16816.F32 R16, R20.reuse, R18, R24 ;  /* 0x000000121410723c */ /* 0x050fe20000001818 */
[----:B------:R-:W2:Y:S01]  /*6a6b0*/  LDL.LU.64 R26, [R1+0x6ac0] ;  /* 0x006ac000011a7983 */ /* 0x000ea20000300a00 */
[----:B------:R-:W2:Y:S11]  /*6a6c0*/  LDL.LU.64 R24, [R1+0x6ab8] ;  /* 0x006ab80001187983 */ /* 0x000eb60000300a00 */
[----:B------:R-:W-:Y:S10]  /*6a6d0*/  @!UPT UIADD3 URZ, URZ, URZ, URZ ;  /* 0x0000003f3f3ff290 */ /* 0x000ff4000fffe03f */
[----:B------:R-:W-:Y:S01]  /*6a6e0*/  STL.64 [R1+0x1d0], R16 ;  /* 0x0001d01001007387 */ /* 0x000fe20000100a00 */
[----:B------:R0:W-:Y:S03]  /*6a6f0*/  STL.64 [R1+0x1d8], R18 ;  /* 0x0001d81201007387 */ /* 0x0001e60000100a00 */
[----:B0-----:R-:W2:Y:S02]  /*6a700*/  LDL.LU.64 R18, [R1+0x6ab0] ;  /* 0x006ab00001127983 */ /* 0x001ea40000300a00 */
[----:B--2---:R-:W-:Y:S01]  /*6a710*/  HMMA.16816.F32 R24, R20, R18, R24 ;  /* 0x000000121418723c */ /* 0x004fe20000001818 */
[----:B------:R-:W-:Y:S02]  /*6a720*/  IMAD.MOV.U32 R2, RZ, RZ, R18 ;  /* 0x000000ffff027224 */ /* 0x000fe400078e0012 */
[----:B------:R-:W-:Y:S11]  /*6a730*/  IMAD.MOV.U32 R0, RZ, RZ, R19 ;  /* 0x000000ffff007224 */ /* 0x000ff600078e0013 */
[----:B------:R-:W-:Y:S09]  /*6a740*/  @!UPT UIADD3 URZ, URZ, URZ, URZ ;  /* 0x0000003f3f3ff290 */ /* 0x000ff2000fffe03f */
[----:B------:R0:W-:Y:S01]  /*6a750*/  STL.64 [R1+0x1c0], R24 ;  /* 0x0001c01801007387 */ /* 0x0001e20000100a00 */
[----:B------:R-:W-:Y:S03]  /*6a760*/  STL.64 [R1+0x1c8], R26 ;  /* 0x0001c81a01007387 */ /* 0x000fe60000100a00 */
[----:B0-----:R-:W2:Y:S01]  /*6a770*/  LDL.LU.64 R24, [R1+0x6aa8] ;  /* 0x006aa80001187983 */ /* 0x001ea20000300a00 */
[----:B------:R-:W4:Y:S03]  /*6a780*/  LDL.64 R18, [R1+0x68] ;  /* 0x0000680001127983 */ /* 0x000f260000100a00 */
[----:B----4-:R3:W-:Y:S02]  /*6a790*/  STL.64 [R1+0x6a50], R18 ;  /* 0x006a501201007387 */ /* 0x0107e40000100a00 */
[----:B---3--:R-:W-:-:S02]  /*6a7a0*/  IMAD.MOV.U32 R18, RZ, RZ, R9 ;  /* 0x000000ffff127224 */ /* 0x008fc400078e0009 */
[----:B------:R-:W-:-:S05]  /*6a7b0*/  IMAD.MOV.U32 R19, RZ, RZ, R8 ;  /* 0x000000ffff137224 */ /* 0x000fca00078e0008 */
[----:B------:R0:W-:Y:S01]  /*6a7c0*/  STL.64 [R1+0x6a68], R18 ;  /* 0x006a681201007387 */ /* 0x0001e20000100a00 */
[----:B------:R-:W3:Y:S02]  /*6a7d0*/  LDL.LU R16, [R1+0x1b0] ;  /* 0x0001b00001107983 */ /* 0x000ee40000300800 */
[----:B------:R-:W3:Y:S01]  /*6a7e0*/  LDL.LU R17, [R1+0x1b4] ;  /* 0x0001b40001117983 */ /* 0x000ee20000300800 */
[----:B0-----:R-:W3:Y:S01]  /*6a7f0*/  LDL.LU R18, [R1+0x1b8] ;  /* 0x0001b80001127983 */ /* 0x001ee20000300800 */
[----:B------:R-:W3:Y:S02]  /*6a800*/  LDL.LU R19, [R1+0x1bc] ;  /* 0x0001bc0001137983 */ /* 0x000ee40000300800 */
[----:B------:R-:W-:Y:S02]  /*6a810*/  STL [R1+0x69c4], R0 ;  /* 0x0069c40001007387 */ /* 0x000fe40000100800 */
[----:B------:R-:W-:Y:S02]  /*6a820*/  STL [R1+0x69c0], R2 ;  /* 0x0069c00201007387 */ /* 0x000fe40000100800 */
[----:B------:R-:W-:-:S02]  /*6a830*/  IMAD.MOV.U32 R8, RZ, RZ, R14 ;  /* 0x000000ffff087224 */ /* 0x000fc400078e000e */
[----:B------:R-:W-:Y:S01]  /*6a840*/  IMAD.MOV.U32 R9, RZ, RZ, R15 ;  /* 0x000000ffff097224 */ /* 0x000fe200078e000f */
[----:B---3--:R-:W-:Y:S11]  /*6a850*/  HMMA.16816.F32 R16, R20, R14, R16 ;  /* 0x0000000e1410723c */ /* 0x008ff60000001810 */
[----:B------:R-:W-:Y:S11]  /*6a860*/  @!UPT UIADD3 URZ, URZ, URZ, URZ ;  /* 0x0000003f3f3ff290 */ /* 0x000ff6000fffe03f */
[----:B------:R-:W-:Y:S01]  /*6a870*/  @!UPT UIADD3 URZ, URZ, URZ, URZ ;  /* 0x0000003f3f3ff290 */ /* 0x000fe2000fffe03f */
[----:B------:R-:W-:Y:S01]  /*6a880*/  STL.64 [R1+0x1b0], R16 ;  /* 0x0001b01001007387 */ /* 0x000fe20000100a00 */
[----:B------:R0:W-:Y:S02]  /*6a890*/  STL.64 [R1+0x1b8], R18 ;  /* 0x0001b81201007387 */ /* 0x0001e40000100a00 */
[----:B------:R-:W3:Y:S02]  /*6a8a0*/  LDL.LU R12, [R1+0x150] ;  /* 0x00015000010c7983 */ /* 0x000ee40000300800 */
[----:B------:R-:W3:Y:S01]  /*6a8b0*/  LDL.LU R13, [R1+0x154] ;  /* 0x00015400010d7983 */ /* 0x000ee20000300800 */
[----:B------:R-:W4:Y:S01]  /*6a8c0*/  LDL.LU R14, [R1+0x158] ;  /* 0x00015800010e7983 */ /* 0x000f220000300800 */
[----:B------:R-:W4:Y:S02]  /*6a8d0*/  LDL.LU R15, [R1+0x15c] ;  /* 0x00015c00010f7983 */ /* 0x000f240000300800 */
[----:B0-----:R-:W-:Y:S02]  /*6a8e0*/  IMAD.MOV.U32 R18, RZ, RZ, R29 ;  /* 0x000000ffff127224 */ /* 0x001fe400078e001d */
[----:B------:R-:W-:-:S02]  /*6a8f0*/  IMAD.MOV.U32 R19, RZ, RZ, R28 ;  /* 0x000000ffff137224 */ /* 0x000fc400078e001c */
[----:B--2---:R-:W-:-:S03]  /*6a900*/  IMAD.MOV.U32 R26, RZ, RZ, R25 ;  /* 0x000000ffff1a7224 */ /* 0x004fc600078e0019 */
[----:B------:R0:W-:Y:S01]  /*6a910*/  STL.64 [R1+0x6a80], R18 ;  /* 0x006a801201007387 */ /* 0x0001e20000100a00 */
[----:B------:R-:W-:Y:S02]  /*6a920*/  IMAD.MOV.U32 R27, RZ, RZ, R24 ;  /* 0x000000ffff1b7224 */ /* 0x000fe400078e0018 */
[----:B0-----:R-:W-:Y:S02]  /*6a930*/  IMAD.MOV.U32 R18, RZ, RZ, R5 ;  /* 0x000000ffff127224 */ /* 0x001fe400078e0005 */
[----:B------:R-:W-:Y:S01]  /*6a940*/  IMAD.MOV.U32 R19, RZ, RZ, R3 ;  /* 0x000000ffff137224 */ /* 0x000fe200078e0003 */
[----:B----4-:R-:W-:Y:S01]  /*6a950*/  STL.64 [R1+0x6a40], R14 ;  /* 0x006a400e01007387 */ /* 0x010fe20000100a00 */
[----:B---3--:R-:W-:Y:S02]  /*6a960*/  STL.64 [R1+0x6a38], R12 ;  /* 0x006a380c01007387 */ /* 0x008fe40000100a00 */
[----:B------:R-:W2:Y:S02]  /*6a970*/  LDL.LU R4, [R1+0x1a0] ;  /* 0x0001a00001047983 */ /* 0x000ea40000300800 */
[----:B------:R-:W2:Y:S01]  /*6a980*/  LDL.LU R5, [R1+0x1a4] ;  /* 0x0001a40001057983 */ /* 0x000ea20000300800 */
[----:B------:R-:W2:Y:S01]  /*6a990*/  LDL.LU R6, [R1+0x1a8] ;  /* 0x0001a80001067983 */ /* 0x000ea20000300800 */
[----:B------:R-:W2:Y:S02]  /*6a9a0*/  LDL.LU R7, [R1+0x1ac] ;  /* 0x0001ac0001077983 */ /* 0x000ea40000300800 */
[----:B------:R0:W-:Y:S02]  /*6a9b0*/  STL.64 [R1+0x6a98], R18 ;  /* 0x006a981201007387 */ /* 0x0001e40000100a00 */
[----:B0-----:R-:W2:Y:S01]  /*6a9c0*/  LDL.64 R18, [R1+0xa8] ;  /* 0x0000a80001127983 */ /* 0x001ea20000100a00 */
[----:B------:R0:W-:Y:S02]  /*6a9d0*/  STL.64 [R1+0x6a48], R26 ;  /* 0x006a481a01007387 */ /* 0x0001e40000100a00 */
[----:B------:R-:W3:Y:S02]  /*6a9e0*/  LDL.LU R24, [R1+0x160] ;  /* 0x0001600001187983 */ /* 0x000ee40000300800 */
[----:B------:R-:W3:Y:S01]  /*6a9f0*/  LDL.LU R25, [R1+0x164] ;  /* 0x0001640001197983 */ /* 0x000ee20000300800 */
[----:B0-----:R-:W4:Y:S01]  /*6aa00*/  LDL.LU R26, [R1+0x168] ;  /* 0x00016800011a7983 */ /* 0x001f220000300800 */
[----:B------:R-:W4:Y:S03]  /*6aa10*/  LDL.LU R27, [R1+0x16c] ;  /* 0x00016c00011b7983 */ /* 0x000f260000300800 */
        /* <DEDUP_REMOVED lines=16> */
[----:B------:R-:W3:Y:S02]  /*6ab20*/  LDL.LU R26, [R1+0x198] ;  /* 0x00019800011a7983 */ /* 0x000ee40000300800 */
[----:B------:R-:W3:Y:S01]  /*6ab30*/  LDL.LU R27, [R1+0x19c] ;  /* 0x00019c00011b7983 */ /* 0x000ee20000300800 */
[----:B------:R-:W4:Y:S01]  /*6ab40*/  LDL.LU R12, [R1+0x5f0] ;  /* 0x0005f000010c7983 */ /* 0x000f220000300800 */
[----:B------:R-:W4:Y:S02]  /*6ab50*/  LDL.LU R13, [R1+0x5f4] ;  /* 0x0005f400010d7983 */ /* 0x000f240000300800 */
[----:B------:R-:W4:Y:S02]  /*6ab60*/  LDL.LU R14, [R1+0x5f8] ;  /* 0x0005f800010e7983 */ /* 0x000f240000300800 */
[----:B------:R-:W4:Y:S01]  /*6ab70*/  LDL.LU R15, [R1+0x5fc] ;  /* 0x0005fc00010f7983 */ /* 0x000f220000300800 */
[----:B------:R0:W-:Y:S01]  /*6ab80*/  STL.64 [R1+0x69d0], R10 ;  /* 0x0069d00a01007387 */ /* 0x0001e20000100a00 */
[----:B------:R-:W-:Y:S03]  /*6ab90*/  STL.64 [R1+0x69c8], R8 ;  /* 0x0069c80801007387 */ /* 0x000fe60000100a00 */
[----:B0-----:R-:W3:Y:S01]  /*6aba0*/  LDL.64 R10, [R1+0x8] ;  /* 0x00000800010a7983 */ /* 0x001ee20000100a00 */
[----:B--2---:R-:W-:Y:S03]  /*6abb0*/  HMMA.16816.F32 R4, R20, R18, R4 ;  /* 0x000000121404723c */ /* 0x004fe60000001804 */
[----:B---3--:R0:W-:Y:S04]  /*6abc0*/  STL.64 [R1+0x69e0], R10 ;  /* 0x0069e00a01007387 */ /* 0x0081e80000100a00 */
[----:B0-----:R-:W2:Y:S04]  /*6abd0*/  LDL.64 R10, [R1+0x18] ;  /* 0x00001800010a7983 */ /* 0x001ea80000100a00 */
[----:B--2---:R0:W-:Y:S04]  /*6abe0*/  STL.64 [R1+0x69f8], R10 ;  /* 0x0069f80a01007387 */ /* 0x0041e80000100a00 */
[----:B0-----:R-:W2:Y:S08]  /*6abf0*/  LDL.64 R10, [R1+0x28] ;  /* 0x00002800010a7983 */ /* 0x001eb00000100a00 */
[----:B------:R0:W-:Y:S02]  /*6ac00*/  STL.64 [R1+0x1a0], R4 ;  /* 0x0001a00401007387 */ /* 0x0001e40000100a00 */
[----:B------:R1:W-:Y:S01]  /*6ac10*/  STL.64 [R1+0x1a8], R6 ;  /* 0x0001a80601007387 */ /* 0x0003e20000100a00 */
[----:B0-----:R-:W3:Y:S01]  /*6ac20*/  LDL.LU R4, [R1+0x6aa0] ;  /* 0x006aa00001047983 */ /* 0x001ee20000300800 */
[----:B-1----:R-:W-:-:S02]  /*6ac30*/  IMAD.MOV.U32 R6, RZ, RZ, R18 ;  /* 0x000000ffff067224 */ /* 0x002fc400078e0012 */
[----:B------:R-:W-:Y:S02]  /*6ac40*/  IMAD.MOV.U32 R7, RZ, RZ, R19 ;  /* 0x000000ffff077224 */ /* 0x000fe400078e0013 */
[----:B------:R-:W2:Y:S02]  /*6ac50*/  LDL.LU.64 R18, [R1+0x6a98] ;  /* 0x006a980001127983 */ /* 0x000ea40000300a00 */
        /* <DEDUP_REMOVED lines=21> */
[C---:B--2---:R-:W-:Y:S01]  /*6adb0*/  HMMA.16816.F32 R24, R20.reuse, R18, R24 ;  /* 0x000000121418723c */ /* 0x044fe20000001818 */
[----:B------:R-:W-:Y:S02]  /*6adc0*/  IMAD.MOV.U32 R0, RZ, RZ, R18 ;  /* 0x000000ffff007224 */ /* 0x000fe400078e0012 */
[----:B------:R-:W-:Y:S02]  /*6add0*/  IMAD.MOV.U32 R2, RZ, RZ, R19 ;  /* 0x000000ffff027224 */ /* 0x000fe400078e0013 */
[----:B---3--:R-:W0:Y:S11]  /*6ade0*/  LDSM.16.MT88.4 R16, [R4+0x21080] ;  /* 0x021080000410783b */ /* 0x008e360000004200 */
[----:B------:R-:W-:Y:S07]  /*6adf0*/  @!UPT UIADD3 URZ, URZ, URZ, URZ ;  /* 0x0000003f3f3ff290 */ /* 0x000fee000fffe03f */
[----:B------:R-:W-:Y:S01]  /*6ae00*/  STL.64 [R1+0x160], R24 ;  /* 0x0001601801007387 */ /* 0x000fe20000100a00 */
[----:B------:R1:W-:Y:S03]  /*6ae10*/  STL.64 [R1+0x168], R26 ;  /* 0x0001681a01007387 */ /* 0x0003e60000100a00 */
[----:B-1----:R-:W4:Y:S04]  /*6ae20*/  LDL.LU.64 R26, [R1+0x6a48] ;  /* 0x006a4800011a7983 */ /* 0x002f280000300a00 */
[----:B0-----:R-:W-:Y:S01]  /*6ae30*/  STL [R1+0x68d4], R18 ;  /* 0x0068d41201007387 */ /* 0x001fe20000100800 */
[----:B------:R-:W-:Y:S02]  /*6ae40*/  STL [R1+0x68d0], R19 ;  /* 0x0068d01301007387 */ /* 0x000fe40000100800 */
        /* <DEDUP_REMOVED lines=11> */
[C---:B----4-:R-:W-:Y:S01]  /*6af00*/  HMMA.16816.F32 R24, R20.reuse, R26, R12 ;  /* 0x0000001a1418723c */ /* 0x050fe2000000180c */
[----:B---3--:R-:W-:Y:S01]  /*6af10*/  STL.64 [R1+0x6a08], R18 ;  /* 0x006a081201007387 */ /* 0x008fe20000100a00 */
[----:B--2---:R0:W-:Y:S03]  /*6af20*/  STL.64 [R1+0x6a00], R16 ;  /* 0x006a001001007387 */ /* 0x0041e60000100a00 */
        /* <DEDUP_REMOVED lines=9> */
[----:B---3--:R-:W-:Y:S02]  /*6afc0*/  HMMA.16816.F32 R20, R20, R26, R12 ;  /* 0x0000001a1414723c */ /* 0x008fe4000000180c */
[----:B------:R-:W3:Y:S01]  /*6afd0*/  LDL.LU.64 R14, [R1+0x6a28] ;  /* 0x006a2800010e7983 */ /* 0x000ee20000300a00 */
[----:B------:R-:W4:Y:S02]  /*6afe0*/  LDL.LU R12, [R1+0x6a20] ;  /* 0x006a2000010c7983 */ /* 0x000f240000300800 */
[----:B------:R-:W-:-:S02]  /*6aff0*/  IMAD.MOV.U32 R5, RZ, RZ, R27 ;  /* 0x000000ffff057224 */ /* 0x000fc400078e001b */
[----:B------:R-:W-:Y:S11]  /*6b000*/  IMAD.MOV.U32 R13, RZ, RZ, R26 ;  /* 0x000000ffff0d7224 */ /* 0x000ff600078e001a */
[----:B------:R-:W-:Y:S05]  /*6b010*/  @!UPT UIADD3 URZ, URZ, URZ, URZ ;  /* 0x0000003f3f3ff290 */ /* 0x000fea000fffe03f */
[----:B------:R0:W-:Y:S01]  /*6b020*/  STL.64 [R1+0x5f0], R20 ;  /* 0x0005f01401007387 */ /* 0x0001e20000100a00 */
[----:B------:R1:W-:Y:S02]  /*6b030*/  STL.64 [R1+0x5f8], R22 ;  /* 0x0005f81601007387 */ /* 0x0003e40000100a00 */
[----:B------:R-:W2:Y:S02]  /*6b040*/  LDL.LU.64 R26, [R1+0x6a18] ;  /* 0x006a1800011a7983 */ /* 0x000ea40000300a00 */
[----:B------:R-:W2:Y:S02]  /*6b050*/  LDL.LU.64 R24, [R1+0x6a10] ;  /* 0x006a100001187983 */ /* 0x000ea40000300a00 */
[----:B------:R-:W-:Y:S02]  /*6b060*/  IMAD.MOV.U32 R4, RZ, RZ, R10 ;  /* 0x000000ffff047224 */ /* 0x000fe400078e000a */
[----:B------:R-:W-:Y:S01]  /*6b070*/  IMAD.MOV.U32 R3, RZ, RZ, R11 ;  /* 0x000000ffff037224 */ /* 0x000fe200078e000b */
        /* <DEDUP_REMOVED lines=21> */
[C---:B--2---:R-:W-:Y:S11]  /*6b1d0*/  HMMA.16816.F32 R16, R24.reuse, R10, R16 ;  /* 0x0000000a1810723c */ /* 0x044ff60000001810 */
[----:B------:R-:W-:Y:S11]  /*6b1e0*/  @!UPT UIADD3 URZ, URZ, URZ, URZ ;  /* 0x0000003f3f3ff290 */ /* 0x000ff6000fffe03f */
[----:B------:R-:W-:Y:S01]  /*6b1f0*/  @!UPT UIADD3 URZ, URZ, URZ, URZ ;  /* 0x0000003f3f3ff290 */ /* 0x000fe2000fffe03f */
[----:B------:R0:W-:Y:S01]  /*6b200*/  STL.64 [R1+0x3f0], R16 ;  /* 0x0003f01001007387 */ /* 0x0001e20000100a00 */
[----:B------:R1:W-:Y:S03]  /*6b210*/  STL.64 [R1+0x3f8], R18 ;  /* 0x0003f81201007387 */ /* 0x0003e60000100a00 */
[----:B0-----:R-:W2:Y:S01]  /*6b220*/  LDL.LU.64 R16, [R1+0x69d8] ;  /* 0x0069d80001107983 */ /* 0x001ea20000300a00 */
[----:B-1----:R-:W-:Y:S02]  /*6b230*/  IMAD.MOV.U32 R18, RZ, RZ, R10 ;  /* 0x000000ffff127224 */ /* 0x002fe400078e000a */
[----:B------:R-:W-:Y:S02]  /*6b240*/  IMAD.MOV.U32 R19, RZ, RZ, R11 ;  /* 0x000000ffff137224 */ /* 0x000fe400078e000b */
[----:B------:R-:W3:Y:S01]  /*6b250*/  LDL.LU.64 R10, [R1+0x69d0] ;  /* 0x0069d000010a7983 */ /* 0x000ee20000300a00 */
[----:B------:R-:W3:Y:S02]  /*6b260*/  LDL.LU.64 R8, [R1+0x69c8] ;  /* 0x0069c80001087983 */ /* 0x000ee40000300a00 */
[----:B------:R0:W-:Y:S01]  /*6b270*/  STL.64 [R1+0x68e0], R18 ;  /* 0x0068e01201007387 */ /* 0x0001e20000100a00 */
[----:B--2---:R1:W-:Y:S01]  /*6b280*/  STL.64 [R1+0x68d8], R16 ;  /* 0x0068d81001007387 */ /* 0x0043e20000100a00 */
[----:B0-----:R-:W2:Y:S03]  /*6b290*/  LDL.64 R18, [R1+0x58] ;  /* 0x0000580001127983 */ /* 0x001ea60000100a00 */
[----:B--2---:R0:W-:Y:S01]  /*6b2a0*/  STL.64 [R1+0x68f8], R18 ;  /* 0x0068f81201007387 */ /* 0x0041e20000100a00 */
[----:B-1----:R-:W2:Y:S02]  /*6b2b0*/  LDL.LU R16, [R1+0x3e0] ;  /* 0x0003e00001107983 */ /* 0x002ea40000300800 */
[----:B------:R-:W2:Y:S01]  /*6b2c0*/  LDL.LU R17, [R1+0x3e4] ;  /* 0x0003e40001117983 */ /* 0x000ea20000300800 */
[----:B0-----:R-:W2:Y:S01]  /*6b2d0*/  LDL.LU R18, [R1+0x3e8] ;  /* 0x0003e80001127983 */ /* 0x001ea20000300800 */
[----:B------:R-:W2:Y:S01]  /*6b2e0*/  LDL.LU R19, [R1+0x3ec] ;  /* 0x0003ec0001137983 */ /* 0x000ea20000300800 */
[C---:B---3--:R-:W-:Y:S01]  /*6b2f0*/  HMMA.16816.F32 R20, R24.reuse, R10, R20 ;  /* 0x0000000a1814723c */ /* 0x048fe20000001814 */
[----:B------:R-:W-:Y:S01]  /*6b300*/  STL.64 [R1+0x6918], R14 ;  /* 0x0069180e01007387 */ /* 0x000fe20000100a00 */
[----:B----4-:R-:W-:Y:S06]  /*6b310*/  STL [R1+0x6910], R12 ;  /* 0x0069100c01007387 */ /* 0x010fec0000100800 */
[----:B--2---:R-:W-:Y:S11]  /*6b320*/  HMMA.16816.F32 R16, R24, R14, R16 ;  /* 0x0000000e1810723c */ /* 0x004ff60000001810 */
[----:B------:R-:W-:Y:S11]  /*6b330*/  @!UPT UIADD3 URZ, URZ, URZ, URZ ;  /* 0x0000003f3f3ff290 */ /* 0x000ff6000fffe03f */
[----:B------:R-:W-:Y:S01]  /*6b340*/  @!UPT UIADD3 URZ, URZ, URZ, URZ ;  /* 0x0000003f3f3ff290 */ /* 0x000fe2000fffe03f */
[----:B------:R-:W-:Y:S01]  /*6b350*/  STL.64 [R1+0x3e0], R16 ;  /* 0x0003e01001007387 */ /* 0x000fe20000100a00 */
[----:B------:R0:W-:Y:S02]  /*6b360*/  STL.64 [R1+0x3e8], R18 ;  /* 0x0003e81201007387 */ /* 0x0001e40000100a00 */
[----:B0-----:R-:W-:Y:S02]  /*6b370*/  IMAD.MOV.U32 R18, RZ, RZ, R0 ;  /* 0x000000ffff127224 */ /* 0x001fe400078e0000 */
[----:B------:R-:W-:Y:S01]  /*6b380*/  IMAD.MOV.U32 R19, RZ, RZ, R2 ;  /* 0x000000ffff137224 */ /* 0x000fe200078e0002 */
[----:B------:R-:W2:Y:S01]  /*6b390*/  LDL.LU R0, [R1+0x69c4] ;  /* 0x0069c40001007983 */ /* 0x000ea20000300800 */
[----:B------:R-:W-:Y:S02]  /*6b3a0*/  STL.64 [R1+0x3d0], R20 ;  /* 0x0003d01401007387 */ /* 0x000fe40000100a00 */
[----:B------:R-:W-:Y:S02]  /*6b3b0*/  STL.64 [R1+0x3d8], R22 ;  /* 0x0003d81601007387 */ /* 0x000fe40000100a00 */
[----:B------:R-:W3:Y:S01]  /*6b3c0*/  LDL.LU R2, [R1+0x69c0] ;  /* 0x0069c00001027983 */ /* 0x000ee20000300800 */
[----:B------:R0:W-:Y:S01]  /*6b3d0*/  STL.64 [R1+0x6920], R18 ;  /* 0x0069201201007387 */ /* 0x0001e20000100a00 */
[----:B------:R-:W4:Y:S02]  /*6b3e0*/  LDL.LU R16, [R1+0x6b0] ;  /* 0x0006b00001107983 */ /* 0x000f240000300800 */
[----:B------:R-:W4:Y:S01]  /*6b3f0*/  LDL.LU R17, [R1+0x6b4] ;  /* 0x0006b40001117983 */ /* 0x000f220000300800 */
[----:B0-----:R-:W2:Y:S01]  /*6b400*/  LDL.LU R18, [R1+0x6b8] ;  /* 0x0006b80001127983 */ /* 0x001ea20000300800 */
[----:B------:R-:W2:Y:S03]  /*6b410*/  LDL.LU R19, [R1+0x6bc] ;  /* 0x0006bc0001137983 */ /* 0x000ea60000300800 */
[----:B--2---:R-:W-:Y:S01]  /*6b420*/  STL.64 [R1+0x6930], R18 ;  /* 0x0069301201007387 */ /* 0x004fe20000100a00 */
[----:B----4-:R0:W-:Y:S03]  /*6b430*/  STL.64 [R1+0x6928], R16 ;  /* 0x0069281001007387 */ /* 0x0101e60000100a00 */
[----:B0-----:R-:W2:Y:S01]  /*6b440*/  LDL.LU R16, [R1+0x6c0] ;  /* 0x0006c00001107983 */ /* 0x001ea20000300800 */
[----:B------:R-:W2:Y:S02]  /*6b450*/  LDL.LU R17, [R1+0x6c4] ;  /* 0x0006c40001117983 */ /* 0x000ea40000300800 */
[----:B------:R-:W4:Y:S02]  /*6b460*/  LDL.LU R18, [R1+0x6c8] ;  /* 0x0006c80001127983 */ /* 0x000f240000300800 */
[----:B------:R-:W4:Y:S02]  /*6b470*/  LDL.LU R19, [R1+0x6cc] ;  /* 0x0006cc0001137983 */ /* 0x000f240000300800 */
[----:B----4-:R0:W-:Y:S01]  /*6b480*/  STL.64 [R1+0x6940], R18 ;  /* 0x0069401201007387 */ /* 0x0101e20000100a00 */
[----:B--2---:R-:W-:Y:S03]  /*6b490*/  STL.64 [R1+0x6938], R16 ;  /* 0x0069381001007387 */ /* 0x004fe60000100a00 */
[----:B0-----:R-:W2:Y:S04]  /*6b4a0*/  LDL.64 R18, [R1+0x98] ;  /* 0x0000980001127983 */ /* 0x001ea80000100a00 */
[----:B--2---:R0:W-:Y:S02]  /*6b4b0*/  STL.64 [R1+0x6958], R18 ;  /* 0x0069581201007387 */ /* 0x0041e40000100a00 */
[----:B0-----:R-:W-:-:S02]  /*6b4c0*/  IMAD.MOV.U32 R18, RZ, RZ, R6 ;  /* 0x000000ffff127224 */ /* 0x001fc400078e0006 */
[----:B------:R-:W-:Y:S01]  /*6b4d0*/  IMAD.MOV.U32 R19, RZ, RZ, R7 ;  /* 0x000000ffff137224 */ /* 0x000fe200078e0007 */
[----:B------:R-:W2:Y:S01]  /*6b4e0*/  LDL.LU R6, [R1+0x69bc] ;  /* 0x0069bc0001067983 */ /* 0x000ea20000300800 */
[----:B------:R-:W2:Y:S02]  /*6b4f0*/  LDL.LU R7, [R1+0x69b8] ;  /* 0x0069b80001077983 */ /* 0x000ea40000300800 */
[----:B------:R-:W4:Y:S02]  /*6b500*/  LDL.64 R22, [R1+0x38] ;  /* 0x0000380001167983 */ /* 0x000f240000100a00 */
[----:B----4-:R-:W-:Y:S01]  /*6b510*/  STL.64 [R1+0x69a8], R22 ;  /* 0x0069a81601007387 */ /* 0x010fe20000100a00 */
[----:B------:R0:W-:Y:S02]  /*6b520*/  STL.64 [R1+0x6970], R18 ;  /* 0x0069701201007387 */ /* 0x0001e40000100a00 */
[----:B------:R-:W4:Y:S02]  /*6b530*/  LDL.64 R14, [R1+0x78] ;  /* 0x00007800010e7983 */ /* 0x000f240000100a00 */
[----:B0-----:R-:W-:Y:S01]  /*6b540*/  IMAD.MOV.U32 R18, RZ, RZ, R8 ;  /* 0x000000ffff127224 */ /* 0x001fe200078e0008 */
[----:B----4-:R-:W-:Y:S01]  /*6b550*/  STL.64 [R1+0x6950], R14 ;  /* 0x0069500e01007387 */ /* 0x010fe20000100a00 */
[----:B------:R0:W-:Y:S02]  /*6b560*/  STL [R1+0x6948], R13 ;  /* 0x0069480d01007387 */ /* 0x0001e40000100800 */
[----:B------:R-:W4:Y:S01]  /*6b570*/  LDL.LU R12, [R1+0x6d0] ;  /* 0x0006d000010c7983 */ /* 0x000f220000300800 */
[----:B0-----:R-:W4:Y:S01]  /*6b580*/  LDL.LU R13, [R1+0x6d4] ;  /* 0x0006d400010d7983 */ /* 0x001f220000300800 */
[----:B------:R-:W2:Y:S02]  /*6b590*/  LDL.LU R14, [R1+0x6d8] ;  /* 0x0006d800010e7983 */ /* 0x000ea40000300800 */
[----:B------:R-:W2:Y:S02]  /*6b5a0*/  LDL.LU R15, [R1+0x6dc] ;  /* 0x0006dc00010f7983 */ /* 0x000ea40000300800 */
[----:B------:R-:W4:Y:S01]  /*6b5b0*/  LDL.LU R20, [R1+0x3c0] ;  /* 0x0003c00001147983 */ /* 0x000f220000300800 */
[----:B------:R-:W4:Y:S01]  /*6b5c0*/  LDL.LU R21, [R1+0x3c4] ;  /* 0x0003c40001157983 */ /* 0x000f220000300800 */
[----:B------:R-:W-:-:S02]  /*6b5d0*/  IMAD.MOV.U32 R19, RZ, RZ, R9 ;  /* 0x000000ffff137224 */ /* 0x000fc400078e0009 */
[----:B------:R-:W4:Y:S02]  /*6b5e0*/  LDL.LU R22, [R1+0x3c8] ;  /* 0x0003c80001167983 */ /* 0x000f240000300800 */
[----:B------:R-:W4:Y:S01]  /*6b5f0*/  LDL.LU R23, [R1+0x3cc] ;  /* 0x0003cc0001177983 */ /* 0x000f220000300800 */
[----:B------:R-:W4:Y:S01]  /*6b600*/  LDL.LU R8, [R1+0x69b4] ;  /* 0x0069b40001087983 */ /* 0x000f220000300800 */
[----:B------:R-:W4:Y:S02]  /*6b610*/  LDL.LU R9, [R1+0x69b0] ;  /* 0x0069b00001097983 */ /* 0x000f240000300800 */
[----:B------:R3:W-:Y:S02]  /*6b620*/  STL.64 [R1+0x6988], R18 ;  /* 0x0069881201007387 */ /* 0x0007e40000100a00 */
[----:B---3--:R-:W-:Y:S02]  /*6b630*/  IMAD.MOV.U32 R18, RZ, RZ, R2 ;  /* 0x000000ffff127224 */ /* 0x008fe400078e0002 */
[----:B------:R-:W-:-:S05]  /*6b640*/  IMAD.MOV.U32 R19, RZ, RZ, R0 ;  /* 0x000000ffff137224 */ /* 0x000fca00078e0000 */
[----:B------:R0:W-:Y:S01]  /*6b650*/  STL.64 [R1+0x69a0], R18 ;  /* 0x0069a01201007387 */ /* 0x0001e20000100a00 */
[----:B------:R-:W3:Y:S02]  /*6b660*/  LDL.LU R16, [R1+0x3b0] ;  /* 0x0003b00001107983 */ /* 0x000ee40000300800 */
[----:B------:R-:W3:Y:S01]  /*6b670*/  LDL.LU R17, [R1+0x3b4] ;  /* 0x0003b40001117983 */ /* 0x000ee20000300800 */
[----:B0-----:R-:W3:Y:S01]  /*6b680*/  LDL.LU R18, [R1+0x3b8] ;  /* 0x0003b80001127983 */ /* 0x001ee20000300800 */
[----:B------:R-:W3:Y:S03]  /*6b690*/  LDL.LU R19, [R1+0x3bc] ;  /* 0x0003bc0001137983 */ /* 0x000ee60000300800 */
[----:B--2---:R-:W-:Y:S01]  /*6b6a0*/  STL.64 [R1+0x6968], R14 ;  /* 0x0069680e01007387 */ /* 0x004fe20000100a00 */
[----:B----4-:R0:W-:Y:S03]  /*6b6b0*/  STL.64 [R1+0x6960], R12 ;  /* 0x0069600c01007387 */ /* 0x0101e60000100a00 */
[----:B0-----:R-:W2:Y:S01]  /*6b6c0*/  LDL.LU R12, [R1+0x6e0] ;  /* 0x0006e000010c7983 */ /* 0x001ea20000300800 */
[----:B------:R-:W2:Y:S02]  /*6b6d0*/  LDL.LU R13, [R1+0x6e4] ;  /* 0x0006e400010d7983 */ /* 0x000ea40000300800 */
[----:B------:R-:W4:Y:S02]  /*6b6e0*/  LDL.LU R14, [R1+0x6e8] ;  /* 0x0006e800010e7983 */ /* 0x000f240000300800 */
[----:B------:R-:W4:Y:S01]  /*6b6f0*/  LDL.LU R15, [R1+0x6ec] ;  /* 0x0006ec00010f7983 */ /* 0x000f220000300800 */
[C---:B------:R-:W-:Y:S01]  /*6b700*/  HMMA.16816.F32 R20, R24.reuse, R6, R20 ;  /* 0x000000061814723c */ /* 0x040fe20000001814 */
[----:B----4-:R-:W-:Y:S01]  /*6b710*/  STL.64 [R1+0x6980], R14 ;  /* 0x0069800e01007387 */ /* 0x010fe20000100a00 */
[----:B--2---:R0:W-:Y:S03]  /*6b720*/  STL.64 [R1+0x6978], R12 ;  /* 0x0069780c01007387 */ /* 0x0041e60000100a00 */
[----:B0-----:R-:W2:Y:S01]  /*6b730*/  LDL.LU R12, [R1+0x6f0] ;  /* 0x0006f000010c7983 */ /* 0x001ea20000300800 */
[----:B------:R-:W2:Y:S02]  /*6b740*/  LDL.LU R13, [R1+0x6f4] ;  /* 0x0006f400010d7983 */ /* 0x000ea40000300800 */
[----:B------:R-:W4:Y:S02]  /*6b750*/  LDL.LU R14, [R1+0x6f8] ;  /* 0x0006f800010e7983 */ /* 0x000f240000300800 */
[----:B------:R-:W4:Y:S02]  /*6b760*/  LDL.LU R15, [R1+0x6fc] ;  /* 0x0006fc00010f7983 */ /* 0x000f240000300800 */
[----:B----4-:R-:W-:Y:S01]  /*6b770*/  STL.64 [R1+0x6998], R14 ;  /* 0x0069980e01007387 */ /* 0x010fe20000100a00 */
[----:B--2---:R0:W-:Y:S03]  /*6b780*/  STL.64 [R1+0x6990], R12 ;  /* 0x0069900c01007387 */ /* 0x0041e60000100a00 */
[----:B0-----:R-:W2:Y:S01]  /*6b790*/  LDL.LU R12, [R1+0x700] ;  /* 0x00070000010c7983 */ /* 0x001ea20000300800 */
[----:B------:R-:W2:Y:S02]  /*6b7a0*/  LDL.LU R13, [R1+0x704] ;  /* 0x00070400010d7983 */ /* 0x000ea40000300800 */
[----:B------:R-:W2:Y:S02]  /*6b7b0*/  LDL.LU R14, [R1+0x708] ;  /* 0x00070800010e7983 */ /* 0x000ea40000300800 */
[----:B------:R-:W2:Y:S01]  /*6b7c0*/  LDL.LU R15, [R1+0x70c] ;  /* 0x00070c00010f7983 */ /* 0x000ea20000300800 */
[----:B------:R0:W-:Y:S04]  /*6b7d0*/  STL.64 [R1+0x6878], R10 ;  /* 0x0068780a01007387 */ /* 0x0001e80000100a00 */
[----:B0-----:R-:W4:Y:S01]  /*6b7e0*/  LDL R11, [R1+0x22b8] ;  /* 0x0022b800010b7983 */ /* 0x001f220000100800 */
[----:B------:R-:W-:Y:S02]  /*6b7f0*/  STL.64 [R1+0x6870], R8 ;  /* 0x0068700801007387 */ /* 0x000fe40000100a00 */
[----:B------:R-:W-:Y:S02]  /*6b800*/  STL.64 [R1+0x3c0], R20 ;  /* 0x0003c01401007387 */ /* 0x000fe40000100a00 */
[----:B------:R0:W-:Y:S02]  /*6b810*/  STL.64 [R1+0x3c8], R22 ;  /* 0x0003c81601007387 */ /* 0x0001e40000100a00 */
[----:B0-----:R-:W3:Y:S02]  /*6b820*/  LDL.LU.64 R22, [R1+0x69a8] ;  /* 0x0069a80001167983 */ /* 0x001ee40000300a00 */
[----:B---3--:R-:W-:Y:S01]  /*6b830*/  HMMA.16816.F32 R16, R24, R22, R16 ;  /* 0x000000161810723c */ /* 0x008fe20000001810 */
[----:B------:R-:W-:-:S02]  /*6b840*/  IMAD.MOV.U32 R9, RZ, RZ, R22 ;  /* 0x000000ffff097224 */ /* 0x000fc400078e0016 */
[----:B------:R-:W-:Y:S02]  /*6b850*/  IMAD.MOV.U32 R8, RZ, RZ, R23 ;  /* 0x000000ffff087224 */ /* 0x000fe400078e0017 */
[----:B----4-:R-:W0:Y:S11]  /*6b860*/  LDSM.16.MT88.4 R20, [R11+0x21000] ;  /* 0x021000000b14783b */ /* 0x010e360000004200 */
[----:B------:R-:W-:Y:S07]  /*6b870*/  @!UPT UIADD3 URZ, URZ, URZ, URZ ;  /* 0x0000003f3f3ff290 */ /* 0x000fee000fffe03f */
[----:B------:R-:W-:Y:S01]  /*6b880*/  STL.64 [R1+0x3b0], R16 ;  /* 0x0003b01001007387 */ /* 0x000fe20000100a00 */
[----:B------:R1:W-:Y:S03]  /*6b890*/  STL.64 [R1+0x3b8], R18 ;  /* 0x0003b81201007387 */ /* 0x0003e60000100a00 */
[----:B-1----:R-:W2:Y:S01]  /*6b8a0*/  LDL.LU.64 R18, [R1+0x69a0] ;  /* 0x0069a00001127983 */ /* 0x002ea20000300a00 */
[----:B------:R-:W-:Y:S02]  /*6b8b0*/  STL [R1+0x68f0], R11 ;  /* 0x0068f00b01007387 */ /* 0x000fe40000100800 */
[----:B------:R1:W-:Y:S02]  /*6b8c0*/  STL.64 [R1+0x68e8], R8 ;  /* 0x0068e80801007387 */ /* 0x0003e40000100a00 */
[----:B-1----:R-:W3:Y:S01]  /*6b8d0*/  LDL.LU R8, [R1+0x690] ;  /* 0x0006900001087983 */ /* 0x002ee20000300800 */
[----:B------:R-:W3:Y:S02]  /*6b8e0*/  LDL.LU R9, [R1+0x694] ;  /* 0x0006940001097983 */ /* 0x000ee40000300800 */
[----:B------:R-:W4:Y:S02]  /*6b8f0*/  LDL.LU R10, [R1+0x698] ;  /* 0x00069800010a7983 */ /* 0x000f240000300800 */
[----:B------:R-:W4:Y:S01]  /*6b900*/  LDL.LU R11, [R1+0x69c] ;  /* 0x00069c00010b7983 */ /* 0x000f220000300800 */
[C---:B--2---:R-:W-:Y:S01]  /*6b910*/  HMMA.16816.F32 R16, R24.reuse, R18, R12 ;  /* 0x000000121810723c */ /* 0x044fe2000000180c */
[----:B----4-:R-:W-:Y:S01]  /*6b920*/  STL.64 [R1+0x6908], R10 ;  /* 0x0069080a01007387 */ /* 0x010fe20000100a00 */
[----:B---3--:R1:W-:Y:S03]  /*6b930*/  STL.64 [R1+0x6900], R8 ;  /* 0x0069000801007387 */ /* 0x0083e60000100a00 */
[----:B-1----:R-:W2:Y:S01]  /*6b940*/  LDL.LU R8, [R1+0x6a0] ;  /* 0x0006a00001087983 */ /* 0x002ea20000300800 */
[----:B------:R-:W2:Y:S02]  /*6b950*/  LDL.LU R9, [R1+0x6a4] ;  /* 0x0006a40001097983 */ /* 0x000ea40000300800 */
[----:B------:R-:W2:Y:S02]  /*6b960*/  LDL.LU R10, [R1+0x6a8] ;  /* 0x0006a800010a7983 */ /* 0x000ea40000300800 */
[----:B------:R-:W2:Y:S01]  /*6b970*/  LDL.LU R11, [R1+0x6ac] ;  /* 0x0006ac00010b7983 */ /* 0x000ea20000300800 */
[----:B0-----:R0:W-:Y:S01]  /*6b980*/  STL.64 [R1+0x6790], R22 ;  /* 0x0067901601007387 */ /* 0x0011e20000100a00 */
[----:B------:R-:W-:Y:S03]  /*6b990*/  STL.64 [R1+0x6788], R20 ;  /* 0x0067881401007387 */ /* 0x000fe60000100a00 */
[----:B0-----:R-:W3:Y:S01]  /*6b9a0*/  LDL.64 R22, [R1+0x88] ;  /* 0x0000880001167983 */ /* 0x001ee20000100a00 */
[----:B------:R-:W4:Y:S02]  /*6b9b0*/  LDL.LU.64 R14, [R1+0x6998] ;  /* 0x00699800010e7983 */ /* 0x000f240000300a00 */
[----:B------:R-:W4:Y:S05]  /*6b9c0*/  LDL.LU.64 R12, [R1+0x6990] ;  /* 0x00699000010c7983 */ /* 0x000f2a0000300a00 */
[----:B------:R-:W-:Y:S01]  /*6b9d0*/  STL.64 [R1+0x710], R16 ;  /* 0x0007101001007387 */ /* 0x000fe20000100a00 */
[----:B------:R0:W-:Y:S04]  /*6b9e0*/  STL.64 [R1+0x718], R18 ;  /* 0x0007181201007387 */ /* 0x0001e80000100a00 */
        /* <DEDUP_REMOVED lines=22> */
[----:B------:R-:W2:Y:S02]  /*6bb50*/  LDL.LU R13, [R1+0x6948] ;  /* 0x00694800010d7983 */ /* 0x000ea40000300800 */
[----:B------:R-:W3:Y:S02]  /*6bb60*/  LDL.LU.64 R18, [R1+0x6940] ;  /* 0x0069400001127983 */ /* 0x000ee40000300a00 */
[----:B------:R-:W3:Y:S02]  /*6bb70*/  LDL.LU.64 R16, [R1+0x6938] ;  /* 0x0069380001107983 */ /* 0x000ee40000300a00 */
[C---:B---3--:R-:W-:Y:S11]  /*6bb80*/  HMMA.16816.F32 R16, R24.reuse, R22, R16 ;  /* 0x000000161810723c */ /* 0x048ff60000001810 */
[----:B------:R-:W-:Y:S11]  /*6bb90*/  @!UPT UIADD3 URZ, URZ, URZ, URZ ;  /* 0x0000003f3f3ff290 */ /* 0x000ff6000fffe03f */
[----:B------:R-:W-:Y:S01]  /*6bba0*/  @!UPT UIADD3 URZ, URZ, URZ, URZ ;  /* 0x0000003f3f3ff290 */ /* 0x000fe2000fffe03f */
[----:B------:R-:W-:Y:S01]  /*6bbb0*/  STL.64 [R1+0x6d0], R16 ;  /* 0x0006d01001007387 */ /* 0x000fe20000100a00 */
[----:B------:R0:W-:Y:S03]  /*6bbc0*/  STL.64 [R1+0x6d8], R18 ;  /* 0x0006d81201007387 */ /* 0x0001e60000100a00 */
[----:B0-----:R-:W4:Y:S01]  /*6bbd0*/  LDL.LU.64 R18, [R1+0x6930] ;  /* 0x0069300001127983 */ /* 0x001f220000300a00 */
[----:B------:R-:W4:Y:S02]  /*6bbe0*/  LDL.LU.64 R16, [R1+0x6928] ;  /* 0x0069280001107983 */ /* 0x000f240000300a00 */
[----:B------:R-:W-:Y:S01]  /*6bbf0*/  STL.64 [R1+0x67e8], R22 ;  /* 0x0067e81601007387 */ /* 0x000fe20000100a00 */
[----:B----4-:R-:W-:Y:S11]  /*6bc00*/  HMMA.16816.F32 R16, R24, R14, R16 ;  /* 0x0000000e1810723c */ /* 0x010ff60000001810 */
[----:B------:R-:W-:Y:S11]  /*6bc10*/  @!UPT UIADD3 URZ, URZ, URZ, URZ ;  /* 0x0000003f3f3ff290 */ /* 0x000ff6000fffe03f */
[----:B------:R-:W-:Y:S01]  /*6bc20*/  @!UPT UIADD3 URZ, URZ, URZ, URZ ;  /* 0x0000003f3f3ff290 */ /* 0x000fe2000fffe03f */
[----:B------:R-:W-:Y:S01]  /*6bc30*/  STL.64 [R1+0x6c0], R16 ;  /* 0x0006c01001007387 */ /* 0x000fe20000100a00 */
[----:B------:R0:W-:Y:S03]  /*6bc40*/  STL.64 [R1+0x6c8], R18 ;  /* 0x0006c81201007387 */ /* 0x0001e60000100a00 */
[----:B0-----:R-:W3:Y:S01]  /*6bc50*/  LDL.LU.64 R18, [R1+0x6920] ;  /* 0x0069200001127983 */ /* 0x001ee20000300a00 */
[----:B--2---:R-:W-:Y:S02]  /*6bc60*/  IMAD.MOV.U32 R22, RZ, RZ, R13 ;  /* 0x000000ffff167224 */ /* 0x004fe400078e000d */
[----:B------:R-:W-:Y:S02]  /*6bc70*/  IMAD.MOV.U32 R23, RZ, RZ, R5 ;  /* 0x000000ffff177224 */ /* 0x000fe400078e0005 */
[----:B------:R-:W-:Y:S02]  /*6bc80*/  IMAD.MOV.U32 R13, RZ, RZ, R15 ;  /* 0x000000ffff0d7224 */ /* 0x000fe400078e000f */
[----:B------:R-:W-:-:S02]  /*6bc90*/  IMAD.MOV.U32 R5, RZ, RZ, R14 ;  /* 0x000000ffff057224 */ /* 0x000fc400078e000e */
[----:B------:R-:W2:Y:S01]  /*6bca0*/  LDL.LU.64 R14, [R1+0x6918] ;  /* 0x00691800010e7983 */ /* 0x000ea20000300a00 */
[----:B------:R-:W4:Y:S02]  /*6bcb0*/  LDL.LU R12, [R1+0x6910] ;  /* 0x00691000010c7983 */ /* 0x000f240000300800 */
[----:B------:R-:W-:Y:S02]  /*6bcc0*/  STL [R1+0x67e0], R13 ;  /* 0x0067e00d01007387 */ /* 0x000fe40000100800 */
[----:B------:R-:W-:Y:S01]  /*6bcd0*/  STL [R1+0x67dc], R5 ;  /* 0x0067dc0501007387 */ /* 0x000fe20000100800 */
[C---:B---3--:R-:W-:Y:S01]  /*6bce0*/  HMMA.16816.F32 R16, R24.reuse, R18, R8 ;  /* 0x000000121810723c */ /* 0x048fe20000001808 */
[----:B------:R-:W3:Y:S01]  /*6bcf0*/  LDL.LU.64 R10, [R1+0x6908] ;  /* 0x00690800010a7983 */ /* 0x000ee20000300a00 */
[----:B------:R-:W3:Y:S11]  /*6bd00*/  LDL.LU.64 R8, [R1+0x6900] ;  /* 0x0069000001087983 */ /* 0x000ef60000300a00 */
[----:B------:R-:W-:Y:S10]  /*6bd10*/  @!UPT UIADD3 URZ, URZ, URZ, URZ ;  /* 0x0000003f3f3ff290 */ /* 0x000ff4000fffe03f */
        /* <DEDUP_REMOVED lines=9> */
[----:B0-----:R-:W3:Y:S01]  /*6bdb0*/  LDL.LU R11, [R1+0x68f0] ;  /* 0x0068f000010b7983 */ /* 0x001ee20000300800 */
[----:B------:R-:W3:Y:S02]  /*6bdc0*/  LDL.LU.64 R8, [R1+0x68e8] ;  /* 0x0068e80001087983 */ /* 0x000ee40000300a00 */
[----:B------:R-:W3:Y:S02]  /*6bdd0*/  LDL.LU.64 R18, [R1+0x68e0] ;  /* 0x0068e00001127983 */ /* 0x000ee40000300a00 */
[----:B------:R-:W3:Y:S01]  /*6bde0*/  LDL.LU.64 R16, [R1+0x68d8] ;  /* 0x0068d80001107983 */ /* 0x000ee20000300a00 */
[----:B--2---:R-:W-:Y:S01]  /*6bdf0*/  STL.64 [R1+0x6888], R14 ;  /* 0x0068880e01007387 */ /* 0x004fe20000100a00 */
[----:B----4-:R0:W-:Y:S03]  /*6be00*/  STL.64 [R1+0x6880], R12 ;  /* 0x0068800c01007387 */ /* 0x0101e60000100a00 */
[----:B0-----:R-:W2:Y:S01]  /*6be10*/  LDL.LU R12, [R1+0x3a0] ;  /* 0x0003a000010c7983 */ /* 0x001ea20000300800 */
[----:B------:R-:W2:Y:S02]  /*6be20*/  LDL.LU R13, [R1+0x3a4] ;  /* 0x0003a400010d7983 */ /* 0x000ea40000300800 */
[----:B------:R-:W2:Y:S02]  /*6be30*/  LDL.LU R14, [R1+0x3a8] ;  /* 0x0003a800010e7983 */ /* 0x000ea40000300800 */
[----:B------:R-:W2:Y:S01]  /*6be40*/  LDL.LU R15, [R1+0x3ac] ;  /* 0x0003ac00010f7983 */ /* 0x000ea20000300800 */
[----:B------:R-:W-:Y:S01]  /*6be50*/  STL.64 [R1+0x6868], R6 ;  /* 0x0068680601007387 */ /* 0x000fe20000100a00 */
[----:B------:R-:W-:Y:S02]  /*6be60*/  STL [R1+0x6860], R5 ;  /* 0x0068600501007387 */ /* 0x000fe40000100800 */
[----:B------:R-:W4:Y:S01]  /*6be70*/  LDL.LU R20, [R1+0x540] ;  /* 0x0005400001147983 */ /* 0x000f220000300800 */
[----:B--2---:R-:W-:Y:S01]  /*6be80*/  HMMA.16816.F32 R12, R24, R22, R12 ;  /* 0x00000016180c723c */ /* 0x004fe2000000180c */
[----:B---3--:R-:W0:Y:S11]  /*6be90*/  LDSM.16.MT88.4 R24, [R11+0x21080] ;  /* 0x021080000b18783b */ /* 0x008e360000004200 */
[----:B------:R-:W-:Y:S11]  /*6bea0*/  @!UPT UIADD3 URZ, URZ, URZ, URZ ;  /* 0x0000003f3f3ff290 */ /* 0x000ff6000fffe03f */
[----:B------:R-:W-:Y:S01]  /*6beb0*/  STL.64 [R1+0x3a0], R12 ;  /* 0x0003a00c01007387 */ /* 0x000fe20000100a00 */
[----:B------:R-:W-:Y:S02]  /*6bec0*/  STL.64 [R1+0x3a8], R14 ;  /* 0x0003a80e01007387 */ /* 0x000fe40000100a00 */
[----:B------:R-:W4:Y:S02]  /*6bed0*/  LDL.LU R21, [R1+0x544] ;  /* 0x0005440001157983 */ /* 0x000f240000300800 */
[----:B------:R-:W2:Y:S01]  /*6bee0*/  LDL.LU R22, [R1+0x548] ;  /* 0x0005480001167983 */ /* 0x000ea20000300800 */
[----:B------:R-:W2:Y:S04]  /*6bef0*/  LDL.LU R23, [R1+0x54c] ;  /* 0x00054c0001177983 */ /* 0x000ea80000300800 */
[----:B--2---:R1:W-:Y:S01]  /*6bf00*/  STL.64 [R1+0x67f8], R22 ;  /* 0x0067f81601007387 */ /* 0x0043e20000100a00 */
[----:B----4-:R-:W-:Y:S03]  /*6bf10*/  STL.64 [R1+0x67f0], R20 ;  /* 0x0067f01401007387 */ /* 0x010fe60000100a00 */
[----:B-1----:R-:W2:Y:S04]  /*6bf20*/  LDL.64 R22, [R1+0xa8] ;  /* 0x0000a80001167983 */ /* 0x002ea80000100a00 */
[----:B--2---:R1:W-:Y:S04]  /*6bf30*/  STL.64 [R1+0x6810], R22 ;  /* 0x0068101601007387 */ /* 0x0043e80000100a00 */
[----:B-1----:R-:W2:Y:S04]  /*6bf40*/  LDL.64 R22, [R1+0xb8] ;  /* 0x0000b80001167983 */ /* 0x002ea80000100a00 */
[----:B--2---:R1:W-:Y:S04]  /*6bf50*/  STL.64 [R1+0x6828], R22 ;  /* 0x0068281601007387 */ /* 0x0043e80000100a00 */
[----:B-1----:R-:W2:Y:S04]  /*6bf60*/  LDL.64 R22, [R1+0xc8] ;  /* 0x0000c80001167983 */ /* 0x002ea80000100a00 */
[----:B--2---:R-:W-:Y:S01]  /*6bf70*/  STL.64 [R1+0x6840], R22 ;  /* 0x0068401601007387 */ /* 0x004fe20000100a00 */
[----:B0-----:R0:W-:Y:S02]  /*6bf80*/  STL.64 [R1+0x6628], R26 ;  /* 0x0066281a01007387 */ /* 0x0011e40000100a00 */
[----:B------:R1:W-:Y:S01]  /*6bf90*/  STL.64 [R1+0x6620], R24 ;  /* 0x0066201801007387 */ /* 0x0003e20000100a00 */
[----:B0-----:R-:W2:Y:S01]  /*6bfa0*/  LDL.LU.64 R26, [R1+0x48] ;  /* 0x00004800011a7983 */ /* 0x001ea20000300a00 */
[----:B------:R-:W-:-:S02]  /*6bfb0*/  IMAD.MOV.U32 R22, RZ, RZ, R9 ;  /* 0x000000ffff167224 */ /* 0x000fc400078e0009 */
[----:B------:R-:W-:Y:S01]  /*6bfc0*/  IMAD.MOV.U32 R23, RZ, RZ, R8 ;  /* 0x000000ffff177224 */ /* 0x000fe200078e0008 */
[----:B--2---:R0:W-:Y:S01]  /*6bfd0*/  STL.64 [R1+0x67b8], R26 ;  /* 0x0067b81a01007387 */ /* 0x0041e20000100a00 */
[----:B-1----:R-:W2:Y:S02]  /*6bfe0*/  LDL.LU R24, [R1+0x530] ;  /* 0x0005300001187983 */ /* 0x002ea40000300800 */
[----:B------:R-:W2:Y:S01]  /*6bff0*/  LDL.LU R25, [R1+0x534] ;  /* 0x0005340001197983 */ /* 0x000ea20000300800 */
[----:B0-----:R-:W3:Y:S01]  /*6c000*/  LDL.LU R26, [R1+0x538] ;  /* 0x00053800011a7983 */ /* 0x001ee20000300800 */
[----:B------:R-:W3:Y:S02]  /*6c010*/  LDL.LU R27, [R1+0x53c] ;  /* 0x00053c00011b7983 */ /* 0x000ee40000300800 */
[----:B------:R0:W-:Y:S02]  /*6c020*/  STL.64 [R1+0x6858], R22 ;  /* 0x0068581601007387 */ /* 0x0001e40000100a00 */
[----:B------:R-:W4:Y:S01]  /*6c030*/  LDL.LU R20, [R1+0x590] ;  /* 0x0005900001147983 */ /* 0x000f220000300800 */
[----:B------:R-:W4:Y:S04]  /*6c040*/  LDL.LU R21, [R1+0x594] ;  /* 0x0005940001157983 */ /* 0x000f280000300800 */
[----:B0-----:R-:W2:Y:S01]  /*6c050*/  LDL.LU R22, [R1+0x598] ;  /* 0x0005980001167983 */ /* 0x001ea20000300800 */
[----:B------:R-:W2:Y:S03]  /*6c060*/  LDL.LU R23, [R1+0x59c] ;  /* 0x00059c0001177983 */ /* 0x000ea60000300800 */
[----:B--2---:R-:W-:Y:S01]  /*6c070*/  STL.64 [R1+0x6898], R22 ;  /* 0x0068981601007387 */ /* 0x004fe20000100a00 */
[----:B----4-:R-:W-:Y:S02]  /*6c080*/  STL.64 [R1+0x6890], R20 ;  /* 0x0068901401007387 */ /* 0x010fe40000100a00 */
[----:B------:R-:W2:Y:S02]  /*6c090*/  LDL.LU R8, [R1+0x5b0] ;  /* 0x0005b00001087983 */ /* 0x000ea40000300800 */
[----:B------:R-:W2:Y:S01]  /*6c0a0*/  LDL.LU R9, [R1+0x5b4] ;  /* 0x0005b40001097983 */ /* 0x000ea20000300800 */
[----:B------:R-:W4:Y:S01]  /*6c0b0*/  LDL.LU R10, [R1+0x5b8] ;  /* 0x0005b800010a7983 */ /* 0x000f220000300800 */
[----:B------:R-:W4:Y:S02]  /*6c0c0*/  LDL.LU R11, [R1+0x5bc] ;  /* 0x0005bc00010b7983 */ /* 0x000f240000300800 */
[----:B------:R-:W-:-:S02]  /*6c0d0*/  IMAD.MOV.U32 R14, RZ, RZ, R18 ;  /* 0x000000ffff0e7224 */ /* 0x000fc400078e0012 */
[----:B------:R-:W-:Y:S01]  /*6c0e0*/  IMAD.MOV.U32 R15, RZ, RZ, R19 ;  /* 0x000000ffff0f7224 */ /* 0x000fe200078e0013 */
[----:B----4-:R0:W-:Y:S01]  /*6c0f0*/  STL.64 [R1+0x68a8], R10 ;  /* 0x0068a80a01007387 */ /* 0x0101e20000100a00 */
[----:B--2---:R-:W-:Y:S02]  /*6c100*/  STL.64 [R1+0x68a0], R8 ;  /* 0x0068a00801007387 */ /* 0x004fe40000100a00 */
[----:B------:R-:W2:Y:S02]  /*6c110*/  LDL.LU R18, [R1+0x68d4] ;  /* 0x0068d40001127983 */ /* 0x000ea40000300800 */
[----:B------:R-:W2:Y:S01]  /*6c120*/  LDL.LU R19, [R1+0x68d0] ;  /* 0x0068d00001137983 */ /* 0x000ea20000300800 */
[----:B------:R1:W-:Y:S01]  /*6c130*/  STL.64 [R1+0x68b0], R14 ;  /* 0x0068b00e01007387 */ /* 0x0003e20000100a00 */
[----:B0-----:R-:W-:Y:S02]  /*6c140*/  IMAD.MOV.U32 R10, RZ, RZ, R29 ;  /* 0x000000ffff0a7224 */ /* 0x001fe400078e001d */
[----:B------:R-:W-:-:S05]  /*6c150*/  IMAD.MOV.U32 R11, RZ, RZ, R28 ;  /* 0x000000ffff0b7224 */ /* 0x000fca00078e001c */
[----:B------:R0:W-:Y:S01]  /*6c160*/  STL.64 [R1+0x68b8], R10 ;  /* 0x0068b80a01007387 */ /* 0x0001e20000100a00 */
[----:B------:R-:W4:Y:S02]  /*6c170*/  LDL.LU R12, [R1+0x5d0] ;  /* 0x0005d000010c7983 */ /* 0x000f240000300800 */
[----:B------:R-:W4:Y:S02]  /*6c180*/  LDL.LU R13, [R1+0x5d4] ;  /* 0x0005d400010d7983 */ /* 0x000f240000300800 */
[----:B-1----:R-:W2:Y:S01]  /*6c190*/  LDL.LU R14, [R1+0x5d8] ;  /* 0x0005d800010e7983 */ /* 0x002ea20000300800 */
[----:B------:R-:W2:Y:S01]  /*6c1a0*/  LDL.LU R15, [R1+0x5dc] ;  /* 0x0005dc00010f7983 */ /* 0x000ea20000300800 */
[----:B0-----:R-:W-:-:S03]  /*6c1b0*/  IMAD.MOV.U32 R10, RZ, RZ, R4 ;  /* 0x000000ffff0a7224 */ /* 0x001fc600078e0004 */
        /* <DEDUP_REMOVED lines=10> */
[----:B------:R-:W2:Y:S01]  /*6c260*/  LDL.LU R4, [R1+0x5a0] ;  /* 0x0005a00001047983 */ /* 0x000ea20000300800 */
[----:B------:R-:W2:Y:S02]  /*6c270*/  LDL.LU R5, [R1+0x5a4] ;  /* 0x0005a40001057983 */ /* 0x000ea40000300800 */
[----:B------:R-:W2:Y:S02]  /*6c280*/  LDL.LU R6, [R1+0x5a8] ;  /* 0x0005a80001067983 */ /* 0x000ea40000300800 */
[----:B------:R-:W2:Y:S01]  /*6c290*/  LDL.LU R7, [R1+0x5ac] ;  /* 0x0005ac0001077983 */ /* 0x000ea20000300800 */
[----:B---3--:R-:W-:Y:S01]  /*6c2a0*/  STL.64 [R1+0x6808], R26 ;  /* 0x0068081a01007387 */ /* 0x008fe20000100a00 */
[----:B------:R0:W-:Y:S03]  /*6c2b0*/  STL.64 [R1+0x6800], R24 ;  /* 0x0068001801007387 */ /* 0x0001e60000100a00 */
[----:B0-----:R-:W3:Y:S01]  /*6c2c0*/  LDL.LU R24, [R1+0x550] ;  /* 0x0005500001187983 */ /* 0x001ee20000300800 */
[----:B------:R-:W3:Y:S02]  /*6c2d0*/  LDL.LU R25, [R1+0x554] ;  /* 0x0005540001197983 */ /* 0x000ee40000300800 */
[----:B------:R-:W2:Y:S02]  /*6c2e0*/  LDL.LU R26, [R1+0x558] ;  /* 0x00055800011a7983 */ /* 0x000ea40000300800 */
[----:B------:R-:W2:Y:S02]  /*6c2f0*/  LDL.LU R27, [R1+0x55c] ;  /* 0x00055c00011b7983 */ /* 0x000ea40000300800 */
[----:B--2---:R-:W-:Y:S01]  /*6c300*/  STL.64 [R1+0x6820], R26 ;  /* 0x0068201a01007387 */ /* 0x004fe20000100a00 */
[----:B---3--:R0:W-:Y:S03]  /*6c310*/  STL.64 [R1+0x6818], R24 ;  /* 0x0068181801007387 */ /* 0x0081e60000100a00 */
[----:B0-----:R-:W2:Y:S01]  /*6c320*/  LDL.LU R24, [R1+0x560] ;  /* 0x0005600001187983 */ /* 0x001ea20000300800 */
[----:B------:R-:W2:Y:S02]  /*6c330*/  LDL.LU R25, [R1+0x564] ;  /* 0x0005640001197983 */ /* 0x000ea40000300800 */
[----:B------:R-:W3:Y:S02]  /*6c340*/  LDL.LU R26, [R1+0x568] ;  /* 0x00056800011a7983 */ /* 0x000ee40000300800 */
[----:B------:R-:W3:Y:S02]  /*6c350*/  LDL.LU R27, [R1+0x56c] ;  /* 0x00056c00011b7983 */ /* 0x000ee40000300800 */
[----:B------:R-:W-:-:S07]  /*6c360*/  IMAD.MOV.U32 R11, RZ, RZ, R3 ;  /* 0x000000ffff0b7224 */ /* 0x000fce00078e0003 */
[C---:B------:R-:W-:Y:S01]  /*6c370*/  HMMA.16816.F32 R8, R16.reuse, R10, R12 ;  /* 0x0000000a1008723c */ /* 0x040fe2000000180c */
[----:B---3--:R-:W-:Y:S01]  /*6c380*/  STL.64 [R1+0x6838], R26 ;  /* 0x0068381a01007387 */ /* 0x008fe20000100a00 */
[----:B--2---:R0:W-:Y:S03]  /*6c390*/  STL.64 [R1+0x6830], R24 ;  /* 0x0068301801007387 */ /* 0x0041e60000100a00 */
        /* <DEDUP_REMOVED lines=10> */
[----:B------:R-:W3:Y:S01]  /*6c440*/  LDL.LU.64 R14, [R1+0x68c8] ;  /* 0x0068c800010e7983 */ /* 0x000ee20000300a00 */
[----:B------:R-:W3:Y:S02]  /*6c450*/  LDL.LU.64 R12, [R1+0x68c0] ;  /* 0x0068c000010c7983 */ /* 0x000ee40000300a00 */
[----:B------:R-:W-:Y:S02]  /*6c460*/  STL.64 [R1+0x5e0], R8 ;  /* 0x0005e00801007387 */ /* 0x000fe40000100a00 */
[----:B------:R0:W-:Y:S02]  /*6c470*/  STL.64 [R1+0x5e8], R10 ;  /* 0x0005e80a01007387 */ /* 0x0001e40000100a00 */
[----:B0-----:R-:W3:Y:S02]  /*6c480*/  LDL.LU.64 R10, [R1+0x68b8] ;  /* 0x0068b800010a7983 */ /* 0x001ee40000300a00 */
[C---:B---3--:R-:W-:Y:S02]  /*6c490*/  HMMA.16816.F32 R8, R16.reuse, R10, R12 ;  /* 0x0000000a1008723c */ /* 0x048fe4000000180c */
[----:B------:R-:W4:Y:S11]  /*6c4a0*/  LDL.LU.64 R14, [R1+0x68b0] ;  /* 0x0068b000010e7983 */ /* 0x000f360000300a00 */
[----:B------:R-:W-:Y:S10]  /*6c4b0*/  @!UPT UIADD3 URZ, URZ, URZ, URZ ;  /* 0x0000003f3f3ff290 */ /* 0x000ff4000fffe03f */
[----:B------:R-:W-:Y:S01]  /*6c4c0*/  STL.64 [R1+0x5d0], R8 ;  /* 0x0005d00801007387 */ /* 0x000fe20000100a00 */
[----:B------:R0:W-:Y:S03]  /*6c4d0*/  STL.64 [R1+0x5d8], R10 ;  /* 0x0005d80a01007387 */ /* 0x0001e60000100a00 */
[----:B0-----:R-:W3:Y:S01]  /*6c4e0*/  LDL.LU.64 R10, [R1+0x68a8] ;  /* 0x0068a800010a7983 */ /* 0x001ee20000300a00 */
[----:B------:R-:W3:Y:S01]  /*6c4f0*/  LDL.LU.64 R8, [R1+0x68a0] ;  /* 0x0068a00001087983 */ /* 0x000ee20000300a00 */
[C---:B----4-:R-:W-:Y:S02]  /*6c500*/  HMMA.16816.F32 R12, R16.reuse, R14, R20 ;  /* 0x0000000e100c723c */ /* 0x050fe40000001814 */
[----:B------:R-:W4:Y:S01]  /*6c510*/  LDL.LU.64 R22, [R1+0x6898] ;  /* 0x0068980001167983 */ /* 0x000f220000300a00 */
[----:B------:R-:W4:Y:S11]  /*6c520*/  LDL.LU.64 R20, [R1+0x6890] ;  /* 0x0068900001147983 */ /* 0x000f360000300a00 */
[----:B------:R-:W-:Y:S09]  /*6c530*/  @!UPT UIADD3 URZ, URZ, URZ, URZ ;  /* 0x0000003f3f3ff290 */ /* 0x000ff2000fffe03f */
[----:B------:R-:W-:Y:S01]  /*6c540*/  STL.64 [R1+0x5c0], R12 ;  /* 0x0005c00c01007387 */ /* 0x000fe20000100a00 */
[----:B------:R0:W-:Y:S03]  /*6c550*/  STL.64 [R1+0x5c8], R14 ;  /* 0x0005c80e01007387 */ /* 0x0001e60000100a00 */
[----:B0-----:R-:W3:Y:S01]  /*6c560*/  LDL.LU.64 R14, [R1+0x6888] ;  /* 0x00688800010e7983 */ /* 0x001ee20000300a00 */
[----:B------:R-:W2:Y:S01]  /*6c570*/  LDL.LU.64 R12, [R1+0x6880] ;  /* 0x00688000010c7983 */ /* 0x000ea20000300a00 */
[C---:B---3--:R-:W-:Y:S11]  /*6c580*/  HMMA.16816.F32 R8, R16.reuse, R14, R8 ;  /* 0x0000000e1008723c */ /* 0x048ff60000001808 */
[----:B------:R-:W-:Y:S11]  /*6c590*/  @!UPT UIADD3 URZ, URZ, URZ, URZ ;  /* 0x0000003f3f3ff290 */ /* 0x000ff6000fffe03f */
[----:B------:R-:W-:Y:S01]  /*6c5a0*/  @!UPT UIADD3 URZ, URZ, URZ, URZ ;  /* 0x0000003f3f3ff290 */ /* 0x000fe2000fffe03f */
[----:B------:R-:W-:Y:S01]  /*6c5b0*/  STL.64 [R1+0x5b0], R8 ;  /* 0x0005b00801007387 */ /* 0x000fe20000100a00 */
[----:B------:R0:W-:Y:S03]  /*6c5c0*/  STL.64 [R1+0x5b8], R10 ;  /* 0x0005b80a01007387 */ /* 0x0001e60000100a00 */
[----:B0-----:R-:W3:Y:S01]  /*6c5d0*/  LDL.LU.64 R10, [R1+0x6878] ;  /* 0x00687800010a7983 */ /* 0x001ee20000300a00 */
[----:B------:R-:W4:Y:S02]  /*6c5e0*/  LDL.LU.64 R8, [R1+0x6870] ;  /* 0x0068700001087983 */ /* 0x000f240000300a00 */
[----:B------:R-:W-:Y:S02]  /*6c5f0*/  STL.64 [R1+0x6750], R14 ;  /* 0x0067500e01007387 */ /* 0x000fe40000100a00 */
[----:B--2---:R-:W-:Y:S01]  /*6c600*/  STL [R1+0x6748], R12 ;  /* 0x0067480c01007387 */ /* 0x004fe20000100800 */
[C---:B---3--:R-:W-:Y:S11]  /*6c610*/  HMMA.16816.F32 R4, R16.reuse, R10, R4 ;  /* 0x0000000a1004723c */ /* 0x048ff60000001804 */
[----:B------:R-:W-:Y:S11]  /*6c620*/  @!UPT UIADD3 URZ, URZ, URZ, URZ ;  /* 0x0000003f3f3ff290 */ /* 0x000ff6000fffe03f */
[----:B------:R-:W-:Y:S01]  /*6c630*/  @!UPT UIADD3 URZ, URZ, URZ, URZ ;  /* 0x0000003f3f3ff290 */ /* 0x000fe2000fffe03f */
[----:B------:R-:W-:Y:S01]  /*6c640*/  STL.64 [R1+0x5a0], R4 ;  /* 0x0005a00401007387 */ /* 0x000fe20000100a00 */
[----:B------:R0:W-:Y:S03]  /*6c650*/  STL.64 [R1+0x5a8], R6 ;  /* 0x0005a80601007387 */ /* 0x0001e60000100a00 */
[----:B0-----:R-:W2:Y:S01]  /*6c660*/  LDL.LU.64 R6, [R1+0x6868] ;  /* 0x0068680001067983 */ /* 0x001ea20000300a00 */
[----:B------:R-:W3:Y:S02]  /*6c670*/  LDL.LU R5, [R1+0x6860] ;  /* 0x0068600001057983 */ /* 0x000ee40000300800 */
[----:B------:R-:W-:Y:S02]  /*6c680*/  STL.64 [R1+0x6740], R10 ;  /* 0x0067400a01007387 */ /* 0x000fe40000100a00 */
[----:B----4-:R-:W-:Y:S01]  /*6c690*/  STL.64 [R1+0x6738], R8 ;  /* 0x0067380801007387 */ /* 0x010fe20000100a00 */
[C---:B--2---:R-:W-:Y:S11]  /*6c6a0*/  HMMA.16816.F32 R20, R16.reuse, R6, R20 ;  /* 0x000000061014723c */ /* 0x044ff60000001814 */
[----:B------:R-:W-:Y:S11]  /*6c6b0*/  @!UPT UIADD3 URZ, URZ, URZ, URZ ;  /* 0x0000003f3f3ff290 */ /* 0x000ff6000fffe03f */
[----:B------:R-:W-:Y:S01]  /*6c6c0*/  @!UPT UIADD3 URZ, URZ, URZ, URZ ;  /* 0x0000003f3f3ff290 */ /* 0x000fe2000fffe03f */
        /* <DEDUP_REMOVED lines=10> */
[----:B------:R-:W-:Y:S01]  /*6c770*/  IMAD.MOV.U32 R11, RZ, RZ, R0 ;  /* 0x000000ffff0b7224 */ /* 0x000fe200078e0000 */
        /* <DEDUP_REMOVED lines=8> */
[----:B------:R-:W2:Y:S02]  /*6c800*/  LDL.LU.64 R22, [R1+0x6828] ;  /* 0x0068280001167983 */ /* 0x000ea40000300a00 */
[----:B------:R-:W-:Y:S01]  /*6c810*/  STL [R1+0x6700], R0 ;  /* 0x0067000001007387 */ /* 0x000fe20000100800 */
[----:B------:R-:W-:Y:S01]  /*6c820*/  STL [R1+0x66fc], R3 ;  /* 0x0066fc0301007387 */ /* 0x000fe20000100800 */
        /* <DEDUP_REMOVED lines=9> */
[----:B------:R-:W-:Y:S02]  /*6c8c0*/  STL [R1+0x6704], R29 ;  /* 0x0067041d01007387 */ /* 0x000fe40000100800 */
[----:B------:R-:W-:Y:S01]  /*6c8d0*/  IMAD.MOV.U32 R10, RZ, RZ, R2 ;  /* 0x000000ffff0a7224 */ /* 0x000fe200078e0002 */
        /* <DEDUP_REMOVED lines=8> */
[----:B------:R-:W4:Y:S02]  /*6c960*/  LDL.LU.64 R22, [R1+0x67f8] ;  /* 0x0067f80001167983 */ /* 0x000f240000300a00 */
[----:B------:R-:W4:Y:S02]  /*6c970*/  LDL.LU.64 R20, [R1+0x67f0] ;  /* 0x0067f00001147983 */ /* 0x000f240000300a00 */
[C---:B----4-:R-:W-:Y:S01]  /*6c980*/  HMMA.16816.F32 R8, R16.reuse, R10, R20 ;  /* 0x0000000a1008723c */ /* 0x050fe20000001814 */
[----:B------:R-:W2:Y:S11]  /*6c990*/  LDL.LU.64 R22, [R1+0x67e8] ;  /* 0x0067e80001167983 */ /* 0x000eb60000300a00 */
[----:B------:R-:W-:Y:S11]  /*6c9a0*/  @!UPT UIADD3 URZ, URZ, URZ, URZ ;  /* 0x0000003f3f3ff290 */ /* 0x000ff6000fffe03f */
[----:B------:R-:W-:Y:S01]  /*6c9b0*/  STL.64 [R1+0x550], R8 ;  /* 0x0005500801007387 */ /* 0x000fe20000100a00 */
[----:B------:R2:W-:Y:S02]  /*6c9c0*/  STL.64 [R1+0x558], R10 ;  /* 0x0005580a01007387 */ /* 0x0005e40000100a00 */
[----:B--2---:R-:W-:Y:S01]  /*6c9d0*/  HMMA.16816.F32 R8, R16, R22, R24 ;  /* 0x000000161008723c */ /* 0x004fe20000001818 */
[----:B------:R-:W-:Y:S02]  /*6c9e0*/  IMAD.MOV.U32 R0, RZ, RZ, R22 ;  /* 0x000000ffff007224 */ /* 0x000fe400078e0016 */
[----:B------:R-:W-:Y:S11]  /*6c9f0*/  IMAD.MOV.U32 R4, RZ, RZ, R23 ;  /* 0x000000ffff047224 */ /* 0x000ff600078e0017 */
[----:B------:R-:W-:Y:S09]  /*6ca00*/  @!UPT UIADD3 URZ, URZ, URZ, URZ ;  /* 0x0000003f3f3ff290 */ /* 0x000ff2000fffe03f */
[----:B------:R-:W-:Y:S01]  /*6ca10*/  STL.64 [R1+0x540], R8 ;  /* 0x0005400801007387 */ /* 0x000fe20000100a00 */
[----:B------:R-:W-:Y:S02]  /*6ca20*/  STL.64 [R1+0x548], R10 ;  /* 0x0005480a01007387 */ /* 0x000fe40000100a00 */
[----:B------:R-:W2:Y:S02]  /*6ca30*/  LDL.LU R20, [R1+0x140] ;  /* 0x0001400001147983 */ /* 0x000ea40000300800 */
[----:B------:R-:W2:Y:S01]  /*6ca40*/  LDL.LU R21, [R1+0x144] ;  /* 0x0001440001157983 */ /* 0x000ea20000300800 */
[----:B------:R-:W4:Y:S01]  /*6ca50*/  LDL.LU R22, [R1+0x148] ;  /* 0x0001480001167983 */ /* 0x000f220000300800 */
[----:B------:R-:W4:Y:S03]  /*6ca60*/  LDL.LU R23, [R1+0x14c] ;  /* 0x00014c0001177983 */ /* 0x000f260000300800 */
[----:B----4-:R0:W-:Y:S01]  /*6ca70*/  STL.64 [R1+0x67a0], R22 ;  /* 0x0067a01601007387 */ /* 0x0101e20000100a00 */
[----:B--2---:R-:W-:Y:S02]  /*6ca80*/  STL.64 [R1+0x6798], R20 ;  /* 0x0067981401007387 */ /* 0x004fe40000100a00 */
[----:B0-----:R-:W-:-:S02]  /*6ca90*/  IMAD.MOV.U32 R22, RZ, RZ, R13 ;  /* 0x000000ffff167224 */ /* 0x001fc400078e000d */
[----:B---3--:R-:W-:Y:S01]  /*6caa0*/  IMAD.MOV.U32 R23, RZ, RZ, R5 ;  /* 0x000000ffff177224 */ /* 0x008fe200078e0005 */
[----:B------:R-:W2:Y:S01]  /*6cab0*/  LDL.LU R13, [R1+0x67e0] ;  /* 0x0067e000010d7983 */ /* 0x000ea20000300800 */
[----:B------:R-:W3:Y:S02]  /*6cac0*/  LDL.LU R5, [R1+0x67dc] ;  /* 0x0067dc0001057983 */ /* 0x000ee40000300800 */
[----:B------:R-:W4:Y:S02]  /*6cad0*/  LDL.LU R24, [R1+0x510] ;  /* 0x0005100001187983 */ /* 0x000f240000300800 */
[----:B------:R-:W4:Y:S01]  /*6cae0*/  LDL.LU R25, [R1+0x514] ;  /* 0x0005140001197983 */ /* 0x000f220000300800 */
[----:B------:R-:W2:Y:S01]  /*6caf0*/  LDL.LU R26, [R1+0x518] ;  /* 0x00051800011a7983 */ /* 0x000ea20000300800 */
[----:B------:R-:W2:Y:S03]  /*6cb00*/  LDL.LU R27, [R1+0x51c] ;  /* 0x00051c00011b7983 */ /* 0x000ea60000300800 */
[----:B--2---:R3:W-:Y:S01]  /*6cb10*/  STL.64 [R1+0x67c8], R26 ;  /* 0x0067c81a01007387 */ /* 0x0047e20000100a00 */
[----:B----4-:R-:W-:Y:S02]  /*6cb20*/  STL.64 [R1+0x67c0], R24 ;  /* 0x0067c01801007387 */ /* 0x010fe40000100a00 */
[----:B---3--:R-:W-:-:S02]  /*6cb30*/  IMAD.MOV.U32 R26, RZ, RZ, R5 ;  /* 0x000000ffff1a7224 */ /* 0x008fc400078e0005 */
[----:B------:R-:W2:Y:S01]  /*6cb40*/  LDL.LU R5, [R1+0x67d8] ;  /* 0x0067d80001057983 */ /* 0x000ea20000300800 */
[----:B------:R0:W-:Y:S03]  /*6cb50*/  STL.64 [R1+0x67b0], R22 ;  /* 0x0067b01601007387 */ /* 0x0001e60000100a00 */
[----:B0-----:R-:W3:Y:S04]  /*6cb60*/  LDL.64 R22, [R1+0x68] ;  /* 0x0000680001167983 */ /* 0x001ee80000100a00 */
[----:B---3--:R0:W-:Y:S01]  /*6cb70*/  STL.64 [R1+0x67d0], R22 ;  /* 0x0067d01601007387 */ /* 0x0081e20000100a00 */
[----:B------:R-:W3:Y:S02]  /*6cb80*/  LDL.LU R20, [R1+0x520] ;  /* 0x0005200001147983 */ /* 0x000ee40000300800 */
[----:B------:R-:W3:Y:S01]  /*6cb90*/  LDL.LU R21, [R1+0x524] ;  /* 0x0005240001157983 */ /* 0x000ee20000300800 */
[----:B0-----:R-:W3:Y:S01]  /*6cba0*/  LDL.LU R22, [R1+0x528] ;  /* 0x0005280001167983 */ /* 0x001ee20000300800 */
[----:B------:R-:W3:Y:S02]  /*6cbb0*/  LDL.LU R23, [R1+0x52c] ;  /* 0x00052c0001177983 */ /* 0x000ee40000300800 */
[----:B------:R-:W4:Y:S02]  /*6cbc0*/  LDL.LU R8, [R1+0x360] ;  /* 0x0003600001087983 */ /* 0x000f240000300800 */
[----:B------:R-:W4:Y:S01]  /*6cbd0*/  LDL.LU R9, [R1+0x364] ;  /* 0x0003640001097983 */ /* 0x000f220000300800 */
[----:B------:R-:W2:Y:S01]  /*6cbe0*/  LDL.LU R10, [R1+0x368] ;  /* 0x00036800010a7983 */ /* 0x000ea20000300800 */
        /* <DEDUP_REMOVED lines=9> */
[----:B0-----:R-:W2:Y:S04]  /*6cc80*/  LDL.LU.64 R10, [R1+0x18] ;  /* 0x00001800010a7983 */ /* 0x001ea80000300a00 */
[----:B--2---:R0:W-:Y:S04]  /*6cc90*/  STL.64 [R1+0x6780], R10 ;  /* 0x0067800a01007387 */ /* 0x0041e80000100a00 */
[----:B0-----:R-:W2:Y:S01]  /*6cca0*/  LDL.LU.64 R10, [R1+0x28] ;  /* 0x00002800010a7983 */ /* 0x001ea20000300a00 */
[----:B------:R-:W-:-:S03]  /*6ccb0*/  IMAD.MOV.U32 R27, RZ, RZ, R13 ;  /* 0x000000ffff1b7224 */ /* 0x000fc600078e000d */
[----:B--2---:R0:W-:Y:S01]  /*6ccc0*/  STL.64 [R1+0x67a8], R10 ;  /* 0x0067a80a01007387 */ /* 0x0041e20000100a00 */
[----:B------:R-:W2:Y:S02]  /*6ccd0*/  LDL.LU R8, [R1+0x500] ;  /* 0x0005000001087983 */ /* 0x000ea40000300800 */
[----:B------:R-:W2:Y:S01]  /*6cce0*/  LDL.LU R9, [R1+0x504] ;  /* 0x0005040001097983 */ /* 0x000ea20000300800 */
[----:B0-----:R-:W2:Y:S01]  /*6ccf0*/  LDL.LU R10, [R1+0x508] ;  /* 0x00050800010a7983 */ /* 0x001ea20000300800 */
[----:B------:R-:W2:Y:S02]  /*6cd00*/  LDL.LU R11, [R1+0x50c] ;  /* 0x00050c00010b7983 */ /* 0x000ea40000300800 */
[----:B------:R-:W4:Y:S01]  /*6cd10*/  LDL.LU.64 R14, [R1+0x8] ;  /* 0x00000800010e7983 */ /* 0x000f220000300a00 */
[C---:B---3--:R-:W-:Y:S01]  /*6cd20*/  HMMA.16816.F32 R24, R16.reuse, R26, R20 ;  /* 0x0000001a1018723c */ /* 0x048fe20000001814 */
[----:B----4-:R0:W-:Y:S01]  /*6cd30*/  STL.64 [R1+0x6778], R14 ;  /* 0x0067780e01007387 */ /* 0x0101e20000100a00 */
[----:B------:R-:W3:Y:S02]  /*6cd40*/  LDL.LU R12, [R1+0x380] ;  /* 0x00038000010c7983 */ /* 0x000ee40000300800 */
[----:B------:R-:W3:Y:S01]  /*6cd50*/  LDL.LU R13, [R1+0x384] ;  /* 0x00038400010d7983 */ /* 0x000ee20000300800 */
[----:B0-----:R-:W3:Y:S01]  /*6cd60*/  LDL.LU R14, [R1+0x388] ;  /* 0x00038800010e7983 */ /* 0x001ee20000300800 */
[----:B------:R-:W3:Y:S02]  /*6cd70*/  LDL.LU R15, [R1+0x38c] ;  /* 0x00038c00010f7983 */ /* 0x000ee40000300800 */
[----:B------:R-:W-:Y:S02]  /*6cd80*/  STL.64 [R1+0x6730], R6 ;  /* 0x0067300601007387 */ /* 0x000fe40000100a00 */
[----:B------:R0:W-:Y:S02]  /*6cd90*/  STL.64 [R1+0x6728], R4 ;  /* 0x0067280401007387 */ /* 0x0001e40000100a00 */
[----:B0-----:R-:W4:Y:S01]  /*6cda0*/  LDL.LU R4, [R1+0x350] ;  /* 0x0003500001047983 */ /* 0x001f220000300800 */
[----:B------:R-:W4:Y:S02]  /*6cdb0*/  LDL.LU R5, [R1+0x354] ;  /* 0x0003540001057983 */ /* 0x000f240000300800 */
[----:B------:R-:W4:Y:S02]  /*6cdc0*/  LDL.LU R6, [R1+0x358] ;  /* 0x0003580001067983 */ /* 0x000f240000300800 */
[----:B------:R-:W4:Y:S01]  /*6cdd0*/  LDL.LU R7, [R1+0x35c] ;  /* 0x00035c0001077983 */ /* 0x000f220000300800 */
[----:B------:R-:W2:Y:S05]  /*6cde0*/  LDL.LU.64 R22, [R1+0x67d0] ;  /* 0x0067d00001167983 */ /* 0x000eaa0000300a00 */
[----:B------:R-:W-:Y:S02]  /*6cdf0*/  STL.64 [R1+0x530], R24 ;  /* 0x0005301801007387 */ /* 0x000fe40000100a00 */
[----:B------:R0:W-:Y:S02]  /*6ce00*/  STL.64 [R1+0x538], R26 ;  /* 0x0005381a01007387 */ /* 0x0001e40000100a00 */
[----:B0-----:R-:W2:Y:S01]  /*6ce10*/  LDL.LU.64 R26, [R1+0x67c8] ;  /* 0x0067c800011a7983 */ /* 0x001ea20000300a00 */
[----:B------:R-:W2:Y:S02]  /*6ce20*/  LDL.LU.64 R24, [R1+0x67c0] ;  /* 0x0067c00001187983 */ /* 0x000ea40000300a00 */
[C---:B--2---:R-:W-:Y:S11]  /*6ce30*/  HMMA.16816.F32 R24, R16.reuse, R22, R24 ;  /* 0x000000161018723c */ /* 0x044ff60000001818 */
[----:B------:R-:W-:Y:S11]  /*6ce40*/  @!UPT UIADD3 URZ, URZ, URZ, URZ ;  /* 0x0000003f3f3ff290 */ /* 0x000ff6000fffe03f */
[----:B------:R-:W-:Y:S01]  /*6ce50*/  @!UPT UIADD3 URZ, URZ, URZ, URZ ;  /* 0x0000003f3f3ff290 */ /* 0x000fe2000fffe03f */
[----:B------:R0:W-:Y:S01]  /*6ce60*/  STL.64 [R1+0x520], R24 ;  /* 0x0005201801007387 */ /* 0x0001e20000100a00 */
[----:B------:R1:W-:Y:S02]  /*6ce70*/  STL.64 [R1+0x528], R26 ;  /* 0x0005281a01007387 */ /* 0x0003e40000100a00 */
[----:B0-----:R-:W-:Y:S01]  /*6ce80*/  IMAD.MOV.U32 R25, RZ, RZ, R22 ;  /* 0x000000ffff197224 */ /* 0x001fe200078e0016 */
[----:B-1----:R-:W2:Y:S01]  /*6ce90*/  LDL.LU.64 R26, [R1+0x67b8] ;  /* 0x0067b800011a7983 */ /* 0x002ea20000300a00 */
[----:B------:R-:W-:Y:S02]  /*6cea0*/  IMAD.MOV.U32 R24, RZ, RZ, R23 ;  /* 0x000000ffff187224 */ /* 0x000fe400078e0017 */
[----:B------:R-:W2:Y:S02]  /*6ceb0*/  LDL.LU.64 R22, [R1+0x67b0] ;  /* 0x0067b00001167983 */ /* 0x000ea40000300a00 */
[C---:B--2---:R-:W-:Y:S01]  /*6cec0*/  HMMA.16816.F32 R20, R16.reuse, R22, R8 ;  /* 0x000000161014723c */ /* 0x044fe20000001808 */
[----:B------:R-:W2:Y:S11]  /*6ced0*/  LDL.LU.64 R10, [R1+0x67a8] ;  /* 0x0067a800010a7983 */ /* 0x000eb60000300a00 */
[----:B------:R-:W-:Y:S11]  /*6cee0*/  @!UPT UIADD3 URZ, URZ, URZ, URZ ;  /* 0x0000003f3f3ff290 */ /* 0x000ff6000fffe03f */
[----:B------:R-:W-:Y:S01]  /*6cef0*/  STL.64 [R1+0x510], R20 ;  /* 0x0005101401007387 */ /* 0x000fe20000100a00 */
[----:B------:R0:W-:Y:S03]  /*6cf00*/  STL.64 [R1+0x518], R22 ;  /* 0x0005181601007387 */ /* 0x0001e60000100a00 */
[----:B0-----:R-:W2:Y:S01]  /*6cf10*/  LDL.LU.64 R22, [R1+0x67a0] ;  /* 0x0067a00001167983 */ /* 0x001ea20000300a00 */
[----:B------:R-:W2:Y:S02]  /*6cf20*/  LDL.LU.64 R20, [R1+0x6798] ;  /* 0x0067980001147983 */ /* 0x000ea40000300a00 */
[----:B--2---:R-:W-:Y:S01]  /*6cf30*/  HMMA.16816.F32 R16, R16, R26, R20 ;  /* 0x0000001a1010723c */ /* 0x004fe20000001814 */
        /* <DEDUP_REMOVED lines=8> */
[----:B------:R-:W2:Y:S01]  /*6cfc0*/  LDL.LU R19, [R1+0x39c] ;  /* 0x00039c0001137983 */ /* 0x000ea20000300800 */
[----:B------:R-:W-:Y:S01]  /*6cfd0*/  STL.64 [R1+0x6638], R26 ;  /* 0x0066381a01007387 */ /* 0x000fe20000100a00 */
[C---:B--2---:R-:W-:Y:S11]  /*6cfe0*/  HMMA.16816.F32 R16, R20.reuse, R10, R16 ;  /* 0x0000000a1410723c */ /* 0x044ff60000001810 */
[----:B------:R-:W-:Y:S11]  /*6cff0*/  @!UPT UIADD3 URZ, URZ, URZ, URZ ;  /* 0x0000003f3f3ff290 */ /* 0x000ff6000fffe03f */
[----:B------:R-:W-:Y:S01]  /*6d000*/  @!UPT UIADD3 URZ, URZ, URZ, URZ ;  /* 0x0000003f3f3ff290 */ /* 0x000fe2000fffe03f */
[----:B------:R0:W-:Y:S01]  /*6d010*/  STL.64 [R1+0x390], R16 ;  /* 0x0003901001007387 */ /* 0x0001e20000100a00 */
[----:B------:R1:W-:Y:S02]  /*6d020*/  STL.64 [R1+0x398], R18 ;  /* 0x0003981201007387 */ /* 0x0003e40000100a00 */
[----:B0-----:R-:W-:Y:S02]  /*6d030*/  IMAD.MOV.U32 R17, RZ, RZ, R11 ;  /* 0x000000ffff117224 */ /* 0x001fe400078e000b */
[----:B-1----:R-:W-:Y:S02]  /*6d040*/  IMAD.MOV.U32 R18, RZ, RZ, R10 ;  /* 0x000000ffff127224 */ /* 0x002fe400078e000a */
[----:B------:R-:W3:Y:S02]  /*6d050*/  LDL.LU.64 R10, [R1+0x6780] ;  /* 0x00678000010a7983 */ /* 0x000ee40000300a00 */
[----:B---3--:R-:W-:Y:S01]  /*6d060*/  HMMA.16816.F32 R12, R20, R10, R12 ;  /* 0x0000000a140c723c */ /* 0x008fe2000000180c */
        /* <DEDUP_REMOVED lines=8> */
[----:B------:R-:W-:Y:S01]  /*6d0f0*/  STL.64 [R1+0x6710], R18 ;  /* 0x0067101201007387 */ /* 0x000fe20000100a00 */
[----:B------:R0:W-:Y:S01]  /*6d100*/  STL [R1+0x6708], R17 ;  /* 0x0067081101007387 */ /* 0x0001e20000100800 */
[----:B------:R-:W3:Y:S03]  /*6d110*/  LDL.LU R16, [R1+0x330] ;  /* 0x0003300001107983 */ /* 0x000ee60000300800 */
[----:B0-----:R-:W3:Y:S01]  /*6d120*/  LDL.LU R17, [R1+0x334] ;  /* 0x0003340001117983 */ /* 0x001ee20000300800 */
[----:B------:R-:W3:Y:S02]  /*6d130*/  LDL.LU R18, [R1+0x338] ;  /* 0x0003380001127983 */ /* 0x000ee40000300800 */
[----:B------:R-:W3:Y:S01]  /*6d140*/  LDL.LU R19, [R1+0x33c] ;  /* 0x00033c0001137983 */ /* 0x000ee20000300800 */
[----:B--2---:R-:W-:Y:S01]  /*6d150*/  HMMA.16816.F32 R8, R20, R14, R8 ;  /* 0x0000000e1408723c */ /* 0x004fe20000001808 */
[----:B------:R-:W-:-:S02]  /*6d160*/  IMAD.MOV.U32 R29, RZ, RZ, R14 ;  /* 0x000000ffff1d7224 */ /* 0x000fc400078e000e */
[----:B------:R-:W-:Y:S01]  /*6d170*/  IMAD.MOV.U32 R27, RZ, RZ, R15 ;  /* 0x000000ffff1b7224 */ /* 0x000fe200078e000f */
[----:B---3--:R-:W-:Y:S01]  /*6d180*/  STL.64 [R1+0x6720], R18 ;  /* 0x0067201201007387 */ /* 0x008fe20000100a00 */
[----:B------:R0:W-:Y:S03]  /*6d190*/  STL.64 [R1+0x6718], R16 ;  /* 0x0067181001007387 */ /* 0x0001e60000100a00 */
[----:B0-----:R-:W2:Y:S01]  /*6d1a0*/  LDL.LU R16, [R1+0x340] ;  /* 0x0003400001107983 */ /* 0x001ea20000300800 */
[----:B------:R-:W2:Y:S02]  /*6d1b0*/  LDL.LU R17, [R1+0x344] ;  /* 0x0003440001117983 */ /* 0x000ea40000300800 */
[----:B------:R-:W2:Y:S02]  /*6d1c0*/  LDL.LU R18, [R1+0x348] ;  /* 0x0003480001127983 */ /* 0x000ea40000300800 */
[----:B------:R-:W2:Y:S10]  /*6d1d0*/  LDL.LU R19, [R1+0x34c] ;  /* 0x00034c0001137983 */ /* 0x000eb40000300800 */
[----:B------:R-:W-:Y:S01]  /*6d1e0*/  STL.64 [R1+0x370], R8 ;  /* 0x0003700801007387 */ /* 0x000fe20000100a00 */
[----:B------:R0:W-:Y:S03]  /*6d1f0*/  STL.64 [R1+0x378], R10 ;  /* 0x0003780a01007387 */ /* 0x0001e60000100a00 */
[----:B0-----:R-:W3:Y:S01]  /*6d200*/  LDL.LU.64 R10, [R1+0x6760] ;  /* 0x00676000010a7983 */ /* 0x001ee20000300a00 */
[----:B------:R-:W3:Y:S02]  /*6d210*/  LDL.LU.64 R8, [R1+0x6758] ;  /* 0x0067580001087983 */ /* 0x000ee40000300a00 */
[----:B------:R-:W3:Y:S02]  /*6d220*/  LDL.LU.64 R14, [R1+0x6750] ;  /* 0x00675000010e7983 */ /* 0x000ee40000300a00 */
[----:B------:R-:W2:Y:S01]  /*6d230*/  LDL.LU R12, [R1+0x6748] ;  /* 0x00674800010c7983 */ /* 0x000ea20000300800 */
[C---:B---3--:R-:W-:Y:S11]  /*6d240*/  HMMA.16816.F32 R8, R20.reuse, R14, R8 ;  /* 0x0000000e1408723c */ /* 0x048ff60000001808 */
[----:B------:R-:W-:Y:S11]  /*6d250*/  @!UPT UIADD3 URZ, URZ, URZ, URZ ;  /* 0x0000003f3f3ff290 */ /* 0x000ff6000fffe03f */
[----:B------:R-:W-:Y:S01]  /*6d260*/  @!UPT UIADD3 URZ, URZ, URZ, URZ ;  /* 0x0000003f3f3ff290 */ /* 0x000fe2000fffe03f */
[----:B------:R-:W-:Y:S01]  /*6d270*/  STL.64 [R1+0x360], R8 ;  /* 0x0003600801007387 */ /* 0x000fe20000100a00 */
[----:B------:R0:W-:Y:S03]  /*6d280*/  STL.64 [R1+0x368], R10 ;  /* 0x0003680a01007387 */ /* 0x0001e60000100a00 */
[----:B0-----:R-:W4:Y:S01]  /*6d290*/  LDL.LU.64 R10, [R1+0x6740] ;  /* 0x00674000010a7983 */ /* 0x001f220000300a00 */
[----:B------:R-:W3:Y:S01]  /*6d2a0*/  LDL.LU.64 R8, [R1+0x6738] ;  /* 0x0067380001087983 */ /* 0x000ee20000300a00 */
[C---:B----4-:R-:W-:Y:S11]  /*6d2b0*/  HMMA.16816.F32 R4, R20.reuse, R10, R4 ;  /* 0x0000000a1404723c */ /* 0x050ff60000001804 */
[----:B------:R-:W-:Y:S11]  /*6d2c0*/  @!UPT UIADD3 URZ, URZ, URZ, URZ ;  /* 0x0000003f3f3ff290 */ /* 0x000ff6000fffe03f */
[----:B------:R-:W-:Y:S01]  /*6d2d0*/  @!UPT UIADD3 URZ, URZ, URZ, URZ ;  /* 0x0000003f3f3ff290 */ /* 0x000fe2000fffe03f */
[----:B------:R-:W-:Y:S01]  /*6d2e0*/  STL.64 [R1+0x350], R4 ;  /* 0x0003500401007387 */ /* 0x000fe20000100a00 */
[----:B------:R0:W-:Y:S03]  /*6d2f0*/  STL.64 [R1+0x358], R6 ;  /* 0x0003580601007387 */ /* 0x0001e60000100a00 */
[----:B0-----:R-:W2:Y:S01]  /*6d300*/  LDL.LU.64 R6, [R1+0x6730] ;  /* 0x0067300001067983 */ /* 0x001ea20000300a00 */
[----:B------:R-:W4:Y:S02]  /*6d310*/  LDL.LU.64 R4, [R1+0x6728] ;  /* 0x0067280001047983 */ /* 0x000f240000300a00 */
[----:B------:R0:W-:Y:S02]  /*6d320*/  STL.64 [R1+0x65c8], R10 ;  /* 0x0065c80a01007387 */ /* 0x0001e40000100a00 */
[----:B---3--:R-:W-:Y:S01]  /*6d330*/  STL.64 [R1+0x65c0], R8 ;  /* 0x0065c00801007387 */ /* 0x008fe20000100a00 */
[----:B0-----:R-:W3:Y:S01]  /*6d340*/  LDL.LU.64 R10, [R1+0x38] ;  /* 0x00003800010a7983 */ /* 0x001ee20000300a00 */
[C---:B--2---:R-:W-:Y:S11]  /*6d350*/  HMMA.16816.F32 R16, R20.reuse, R6, R16 ;  /* 0x000000061410723c */ /* 0x044ff60000001810 */
[----:B------:R-:W-:Y:S11]  /*6d360*/  @!UPT UIADD3 URZ, URZ, URZ, URZ ;  /* 0x0000003f3f3ff290 */ /* 0x000ff6000fffe03f */
[----:B------:R-:W-:Y:S01]  /*6d370*/  @!UPT UIADD3 URZ, URZ, URZ, URZ ;  /* 0x0000003f3f3ff290 */ /* 0x000fe2000fffe03f */
[----:B------:R-:W-:Y:S01]  /*6d380*/  STL.64 [R1+0x340], R16 ;  /* 0x0003401001007387 */ /* 0x000fe20000100a00 */
[----:B------:R0:W-:Y:S03]  /*6d390*/  STL.64 [R1+0x348], R18 ;  /* 0x0003481201007387 */ /* 0x0001e60000100a00 */
[----:B0-----:R-:W2:Y:S01]  /*6d3a0*/  LDL.LU.64 R18, [R1+0x6720] ;  /* 0x0067200001127983 */ /* 0x001ea20000300a00 */
[----:B------:R-:W2:Y:S02]  /*6d3b0*/  LDL.LU.64 R16, [R1+0x6718] ;  /* 0x0067180001107983 */ /* 0x000ea40000300a00 */
[----:B------:R-:W-:Y:S02]  /*6d3c0*/  STL.64 [R1+0x6670], R6 ;  /* 0x0066700601007387 */ /* 0x000fe40000100a00 */
[----:B----4-:R-:W-:Y:S02]  /*6d3d0*/  STL [R1+0x6668], R5 ;  /* 0x0066680501007387 */ /* 0x010fe40000100800 */
[----:B---3--:R-:W-:Y:S01]  /*6d3e0*/  IMAD.MOV.U32 R13, RZ, RZ, R11 ;  /* 0x000000ffff0d7224 */ /* 0x008fe200078e000b */
[----:B--2---:R-:W-:Y:S11]  /*6d3f0*/  HMMA.16816.F32 R16, R20, R10, R16 ;  /* 0x0000000a1410723c */ /* 0x004ff60000001810 */
[----:B------:R-:W-:Y:S11]  /*6d400*/  @!UPT UIADD3 URZ, URZ, URZ, URZ ;  /* 0x0000003f3f3ff290 */ /* 0x000ff6000fffe03f */
[----:B------:R-:W-:Y:S01]  /*6d410*/  @!UPT UIADD3 URZ, URZ, URZ, URZ ;  /* 0x0000003f3f3ff290 */ /* 0x000fe2000fffe03f */
[----:B------:R-:W-:Y:S01]  /*6d420*/  STL.64 [R1+0x330], R16 ;  /* 0x0003301001007387 */ /* 0x000fe20000100a00 */
[----:B------:R0:W-:Y:S03]  /*6d430*/  STL.64 [R1+0x338], R18 ;  /* 0x0003381201007387 */ /* 0x0001e60000100a00 */
[----:B0-----:R-:W2:Y:S01]  /*6d440*/  LDL.LU.64 R18, [R1+0x6710] ;  /* 0x0067100001127983 */ /* 0x001ea20000300a00 */
[----:B------:R-:W3:Y:S02]  /*6d450*/  LDL.LU R17, [R1+0x6708] ;  /* 0x0067080001117983 */ /* 0x000ee40000300800 */
[----:B------:R0:W-:Y:S02]  /*6d460*/  STL.64 [R1+0x65d8], R14 ;  /* 0x0065d80e01007387 */ /* 0x0001e40000100a00 */
[----:B------:R-:W-:Y:S02]  /*6d470*/  STL.64 [R1+0x65d0], R12 ;  /* 0x0065d00c01007387 */ /* 0x000fe40000100a00 */
[----:B------:R-:W-:-:S02]  /*6d480*/  IMAD.MOV.U32 R16, RZ, RZ, R10 ;  /* 0x000000ffff107224 */ /* 0x000fc400078e000a */
[----:B0-----:R-:W-:Y:S02]  /*6d490*/  IMAD.MOV.U32 R14, RZ, RZ, R29 ;  /* 0x000000ffff0e7224 */ /* 0x001fe400078e001d */
[----:B------:R-:W-:Y:S01]  /*6d4a0*/  IMAD.MOV.U32 R15, RZ, RZ, R27 ;  /* 0x000000ffff0f7224 */ /* 0x000fe200078e001b */
[----:B------:R-:W4:Y:S04]  /*6d4b0*/  LDL.LU R29, [R1+0x6704] ;  /* 0x00670400011d7983 */ /* 0x000f280000300800 */
[----:B------:R0:W-:Y:S01]  /*6d4c0*/  STL.64 [R1+0x65f0], R14 ;  /* 0x0065f00e01007387 */ /* 0x0001e20000100a00 */
[----:B------:R-:W3:Y:S02]  /*6d4d0*/  LDL.LU R8, [R1+0xf0] ;  /* 0x0000f00001087983 */ /* 0x000ee40000300800 */
[----:B------:R-:W3:Y:S02]  /*6d4e0*/  LDL.LU R9, [R1+0xf4] ;  /* 0x0000f40001097983 */ /* 0x000ee40000300800 */
[----:B------:R-:W3:Y:S01]  /*6d4f0*/  LDL.LU R10, [R1+0xf8] ;  /* 0x0000f800010a7983 */ /* 0x000ee20000300800 */
[----:B------:R-:W3:Y:S01]  /*6d500*/  LDL.LU R11, [R1+0xfc] ;  /* 0x0000fc00010b7983 */ /* 0x000ee20000300800 */
[----:B0-----:R-:W-:-:S02]  /*6d510*/  IMAD.MOV.U32 R14, RZ, RZ, R26 ;  /* 0x000000ffff0e7224 */ /* 0x001fc400078e001a */
[----:B--2---:R-:W-:-:S05]  /*6d520*/  IMAD.MOV.U32 R15, RZ, RZ, R19 ;  /* 0x000000ffff0f7224 */ /* 0x004fca00078e0013 */
[----:B------:R-:W-:Y:S04]  /*6d530*/  STL.64 [R1+0x6608], R14 ;  /* 0x0066080e01007387 */ /* 0x000fe80000100a00 */
[----:B---3--:R-:W-:Y:S01]  /*6d540*/  STL.64 [R1+0x65e8], R10 ;  /* 0x0065e80a01007387 */ /* 0x008fe20000100a00 */
[----:B------:R0:W-:Y:S03]  /*6d550*/  STL.64 [R1+0x65e0], R8 ;  /* 0x0065e00801007387 */ /* 0x0001e60000100a00 */
[----:B0-----:R-:W2:Y:S01]  /*6d560*/  LDL.LU R8, [R1+0x100] ;  /* 0x0001000001087983 */ /* 0x001ea20000300800 */
[----:B------:R-:W2:Y:S02]  /*6d570*/  LDL.LU R9, [R1+0x104] ;  /* 0x0001040001097983 */ /* 0x000ea40000300800 */
[----:B------:R-:W3:Y:S02]  /*6d580*/  LDL.LU R10, [R1+0x108] ;  /* 0x00010800010a7983 */ /* 0x000ee40000300800 */
[----:B------:R-:W3:Y:S01]  /*6d590*/  LDL.LU R11, [R1+0x10c] ;  /* 0x00010c00010b7983 */ /* 0x000ee20000300800 */
[----:B------:R-:W2:Y:S01]  /*6d5a0*/  LDL.LU.64 R26, [R1+0x58] ;  /* 0x00005800011a7983 */ /* 0x000ea20000300a00 */
[----:B------:R-:W-:-:S02]  /*6d5b0*/  IMAD.MOV.U32 R14, RZ, RZ, R18 ;  /* 0x000000ffff0e7224 */ /* 0x000fc400078e0012 */
[----:B------:R-:W-:Y:S01]  /*6d5c0*/  IMAD.MOV.U32 R15, RZ, RZ, R17 ;  /* 0x000000ffff0f7224 */ /* 0x000fe200078e0011 */
[----:B--2---:R-:W-:Y:S04]  /*6d5d0*/  STL.64 [R1+0x6650], R26 ;  /* 0x0066501a01007387 */ /* 0x004fe80000100a00 */
[----:B------:R0:W-:Y:S02]  /*6d5e0*/  STL.64 [R1+0x6630], R14 ;  /* 0x0066300e01007387 */ /* 0x0001e40000100a00 */
[----:B------:R-:W2:Y:S02]  /*6d5f0*/  LDL.LU R12, [R1+0x130] ;  /* 0x00013000010c7983 */ /* 0x000ea40000300800 */
[----:B------:R-:W2:Y:S01]  /*6d600*/  LDL.LU R13, [R1+0x134] ;  /* 0x00013400010d7983 */ /* 0x000ea20000300800 */
[----:B0-----:R-:W2:Y:S01]  /*6d610*/  LDL.LU R14, [R1+0x138] ;  /* 0x00013800010e7983 */ /* 0x001ea20000300800 */
[----:B------:R-:W2:Y:S02]  /*6d620*/  LDL.LU R15, [R1+0x13c] ;  /* 0x00013c00010f7983 */ /* 0x000ea40000300800 */
[----:B------:R-:W-:-:S02]  /*6d630*/  IMAD.MOV.U32 R26, RZ, RZ, R25 ;  /* 0x000000ffff1a7224 */ /* 0x000fc400078e0019 */
[----:B------:R-:W-:-:S05]  /*6d640*/  IMAD.MOV.U32 R27, RZ, RZ, R24 ;  /* 0x000000ffff1b7224 */ /* 0x000fca00078e0018 */
[----:B------:R-:W-:Y:S04]  /*6d650*/  STL.64 [R1+0x6678], R26 ;  /* 0x0066781a01007387 */ /* 0x000fe80000100a00 */
[----:B--2---:R-:W-:Y:S01]  /*6d660*/  STL.64 [R1+0x6648], R14 ;  /* 0x0066480e01007387 */ /* 0x004fe20000100a00 */
[----:B------:R0:W-:Y:S03]  /*6d670*/  STL.64 [R1+0x6640], R12 ;  /* 0x0066400c01007387 */ /* 0x0001e60000100a00 */
[----:B0-----:R-:W2:Y:S01]  /*6d680*/  LDL.LU R12, [R1+0x2b0] ;  /* 0x0002b000010c7983 */ /* 0x001ea20000300800 */
[----:B------:R-:W2:Y:S02]  /*6d690*/  LDL.LU R13, [R1+0x2b4] ;  /* 0x0002b400010d7983 */ /* 0x000ea40000300800 */
[----:B------:R-:W2:Y:S02]  /*6d6a0*/  LDL.LU R14, [R1+0x2b8] ;  /* 0x0002b800010e7983 */ /* 0x000ea40000300800 */
[----:B------:R-:W2:Y:S01]  /*6d6b0*/  LDL.LU R15, [R1+0x2bc] ;  /* 0x0002bc00010f7983 */ /* 0x000ea20000300800 */
[----:B------:R-:W2:Y:S01]  /*6d6c0*/  LDL.LU R24, [R1+0x2d0] ;  /* 0x0002d00001187983 */ /* 0x000ea20000300800 */
[----:B------:R-:W2:Y:S02]  /*6d6d0*/  LDL.LU R25, [R1+0x2d4] ;  /* 0x0002d40001197983 */ /* 0x000ea40000300800 */
[----:B------:R-:W2:Y:S02]  /*6d6e0*/  LDL.LU R26, [R1+0x2d8] ;  /* 0x0002d800011a7983 */ /* 0x000ea40000300800 */
[----:B------:R-:W2:Y:S02]  /*6d6f0*/  LDL.LU R27, [R1+0x2dc] ;  /* 0x0002dc00011b7983 */ /* 0x000ea40000300800 */
[----:B--2---:R0:W-:Y:S01]  /*6d700*/  STL.64 [R1+0x6688], R26 ;  /* 0x0066881a01007387 */ /* 0x0041e20000100a00 */
[----:B------:R-:W-:Y:S02]  /*6d710*/  STL.64 [R1+0x6680], R24 ;  /* 0x0066801801007387 */ /* 0x000fe40000100a00 */
[----:B0-----:R-:W-:-:S02]  /*6d720*/  IMAD.MOV.U32 R26, RZ, RZ, R0 ;  /* 0x000000ffff1a7224 */ /* 0x001fc400078e0000 */
[----:B------:R-:W-:Y:S01]  /*6d730*/  IMAD.MOV.U32 R27, RZ, RZ, R4 ;  /* 0x000000ffff1b7224 */ /* 0x000fe200078e0004 */
[----:B------:R-:W2:Y:S04]  /*6d740*/  LDL.LU R0, [R1+0x6700] ;  /* 0x0067000001007983 */ /* 0x000ea80000300800 */
[----:B------:R0:W-:Y:S04]  /*6d750*/  STL.64 [R1+0x6698], R26 ;  /* 0x0066981a01007387 */ /* 0x0001e80000100a00 */
[----:B0-----:R-:W2:Y:S04]  /*6d760*/  LDL.64 R26, [R1+0x98] ;  /* 0x00009800011a7983 */ /* 0x001ea80000100a00 */
[----:B--2---:R-:W-:Y:S01]  /*6d770*/  STL.64 [R1+0x66b0], R26 ;  /* 0x0066b01a01007387 */ /* 0x004fe20000100a00 */
[----:B------:R-:W2:Y:S03]  /*6d780*/  LDL.64 R6, [R1+0x78] ;  /* 0x0000780001067983 */ /* 0x000ea60000100a00 */
[----:B--2---:R0:W-:Y:S01]  /*6d790*/  STL.64 [R1+0x6690], R6 ;  /* 0x0066900601007387 */ /* 0x0041e20000100a00 */
[----:B------:R-:W2:Y:S02]  /*6d7a0*/  LDL.LU R4, [R1+0x2e0] ;  /* 0x0002e00001047983 */ /* 0x000ea40000300800 */
[----:B------:R-:W2:Y:S01]  /*6d7b0*/  LDL.LU R5, [R1+0x2e4] ;  /* 0x0002e40001057983 */ /* 0x000ea20000300800 */
[----:B0-----:R-:W2:Y:S01]  /*6d7c0*/  LDL.LU R6, [R1+0x2e8] ;  /* 0x0002e80001067983 */ /* 0x001ea20000300800 */
[----:B------:R-:W2:Y:S02]  /*6d7d0*/  LDL.LU R7, [R1+0x2ec] ;  /* 0x0002ec0001077983 */ /* 0x000ea40000300800 */
[----:B------:R-:W-:-:S02]  /*6d7e0*/  IMAD.MOV.U32 R26, RZ, RZ, R3 ;  /* 0x000000ffff1a7224 */ /* 0x000fc400078e0003 */
[----:B------:R-:W-:Y:S01]  /*6d7f0*/  IMAD.MOV.U32 R27, RZ, RZ, R2 ;  /* 0x000000ffff1b7224 */ /* 0x000fe200078e0002 */
[----:B------:R-:W3:Y:S01]  /*6d800*/  LDL.LU R3, [R1+0x66fc] ;  /* 0x0066fc0001037983 */ /* 0x000ee20000300800 */
[----:B------:R-:W3:Y:S03]  /*6d810*/  LDL.LU R2, [R1+0x66f8] ;  /* 0x0066f80001027983 */ /* 0x000ee60000300800 */
[----:B------:R-:W-:Y:S04]  /*6d820*/  STL.64 [R1+0x66c8], R26 ;  /* 0x0066c81a01007387 */ /* 0x000fe80000100a00 */
[----:B--2---:R-:W-:Y:S01]  /*6d830*/  STL.64 [R1+0x66a8], R6 ;  /* 0x0066a80601007387 */ /* 0x004fe20000100a00 */
[----:B------:R0:W-:Y:S03]  /*6d840*/  STL.64 [R1+0x66a0], R4 ;  /* 0x0066a00401007387 */ /* 0x0001e60000100a00 */
[----:B0-----:R-:W2:Y:S01]  /*6d850*/  LDL.LU R4, [R1+0x2f0] ;  /* 0x0002f00001047983 */ /* 0x001ea20000300800 */
[----:B------:R-:W2:Y:S02]  /*6d860*/  LDL.LU R5, [R1+0x2f4] ;  /* 0x0002f40001057983 */ /* 0x000ea40000300800 */
[----:B------:R-:W2:Y:S02]  /*6d870*/  LDL.LU R6, [R1+0x2f8] ;  /* 0x0002f80001067983 */ /* 0x000ea40000300800 */
[----:B------:R-:W2:Y:S02]  /*6d880*/  LDL.LU R7, [R1+0x2fc] ;  /* 0x0002fc0001077983 */ /* 0x000ea40000300800 */
[----:B----4-:R-:W-:-:S02]  /*6d890*/  IMAD.MOV.U32 R26, RZ, RZ, R29 ;  /* 0x000000ffff1a7224 */ /* 0x010fc400078e001d */
[----:B------:R-:W-:-:S05]  /*6d8a0*/  IMAD.MOV.U32 R27, RZ, RZ, R28 ;  /* 0x000000ffff1b7224 */ /* 0x000fca00078e001c */
[----:B------:R-:W-:Y:S04]  /*6d8b0*/  STL.64 [R1+0x66e0], R26 ;  /* 0x0066e01a01007387 */ /* 0x000fe80000100a00 */
[----:B--2---:R-:W-:Y:S01]  /*6d8c0*/  STL.64 [R1+0x66c0], R6 ;  /* 0x0066c00601007387 */ /* 0x004fe20000100a00 */
[----:B------:R0:W-:Y:S03]  /*6d8d0*/  STL.64 [R1+0x66b8], R4 ;  /* 0x0066b80401007387 */ /* 0x0001e60000100a00 */
        /* <DEDUP_REMOVED lines=16> */
[----:B------:R-:W-:Y:S01]  /*6d9e0*/  STL.64 [R1+0x6660], R14 ;  /* 0x0066600e01007387 */ /* 0x000fe20000100a00 */
[----:B------:R0:W-:Y:S03]  /*6d9f0*/  STL.64 [R1+0x6658], R12 ;  /* 0x0066580c01007387 */ /* 0x0001e60000100a00 */
[----:B0-----:R-:W4:Y:S01]  /*6da00*/  LDL.LU R12, [R1+0x2c0] ;  /* 0x0002c000010c7983 */ /* 0x001f220000300800 */
[----:B------:R-:W4:Y:S02]  /*6da10*/  LDL.LU R13, [R1+0x2c4] ;  /* 0x0002c400010d7983 */ /* 0x000f240000300800 */
[----:B------:R-:W4:Y:S02]  /*6da20*/  LDL.LU R14, [R1+0x2c8] ;  /* 0x0002c800010e7983 */ /* 0x000f240000300800 */
[----:B------:R-:W4:Y:S01]  /*6da30*/  LDL.LU R15, [R1+0x2cc] ;  /* 0x0002cc00010f7983 */ /* 0x000f220000300800 */
[----:B---3--:R-:W-:Y:S01]  /*6da40*/  STL.64 [R1+0x6600], R10 ;  /* 0x0066000a01007387 */ /* 0x008fe20000100a00 */
[----:B------:R0:W-:Y:S03]  /*6da50*/  STL.64 [R1+0x65f8], R8 ;  /* 0x0065f80801007387 */ /* 0x0001e60000100a00 */
[----:B0-----:R-:W3:Y:S01]  /*6da60*/  LDL.LU R8, [R1+0x110] ;  /* 0x0001100001087983 */ /* 0x001ee20000300800 */
[----:B------:R-:W3:Y:S02]  /*6da70*/  LDL.LU R9, [R1+0x114] ;  /* 0x0001140001097983 */ /* 0x000ee40000300800 */
[----:B------:R-:W3:Y:S02]  /*6da80*/  LDL.LU R10, [R1+0x118] ;  /* 0x00011800010a7983 */ /* 0x000ee40000300800 */
[----:B------:R-:W3:Y:S02]  /*6da90*/  LDL.LU R11, [R1+0x11c] ;  /* 0x00011c00010b7983 */ /* 0x000ee40000300800 */
[----:B------:R-:W-:-:S02]  /*6daa0*/  IMAD.MOV.U32 R26, RZ, RZ, R3 ;  /* 0x000000ffff1a7224 */ /* 0x000fc400078e0003 */
[----:B------:R-:W-:-:S07]  /*6dab0*/  IMAD.MOV.U32 R27, RZ, RZ, R0 ;  /* 0x000000ffff1b7224 */ /* 0x000fce00078e0000 */
[C---:B--2---:R-:W-:Y:S01]  /*6dac0*/  HMMA.16816.F32 R24, R20.reuse, R26, R4 ;  /* 0x0000001a1418723c */ /* 0x044fe20000001804 */
[----:B---3--:R-:W-:Y:S01]  /*6dad0*/  STL.64 [R1+0x6618], R10 ;  /* 0x0066180a01007387 */ /* 0x008fe20000100a00 */
[----:B------:R0:W-:Y:S03]  /*6dae0*/  STL.64 [R1+0x6610], R8 ;  /* 0x0066100801007387 */ /* 0x0001e60000100a00 */
[----:B0-----:R-:W2:Y:S01]  /*6daf0*/  LDL.LU R8, [R1+0x120] ;  /* 0x0001200001087983 */ /* 0x001ea20000300800 */
[----:B------:R-:W2:Y:S02]  /*6db00*/  LDL.LU R9, [R1+0x124] ;  /* 0x0001240001097983 */ /* 0x000ea40000300800 */
[----:B------:R-:W2:Y:S02]  /*6db10*/  LDL.LU R10, [R1+0x128] ;  /* 0x00012800010a7983 */ /* 0x000ea40000300800 */
[----:B------:R-:W2:Y:S01]  /*6db20*/  LDL.LU R11, [R1+0x12c] ;  /* 0x00012c00010b7983 */ /* 0x000ea20000300800 */
[----:B------:R0:W-:Y:S04]  /*6db30*/  STL [R1+0x65bc], R16 ;  /* 0x0065bc1001007387 */ /* 0x0001e80000100800 */
[----:B0-----:R-:W3:Y:S01]  /*6db40*/  LDL.LU R16, [R1+0xe0] ;  /* 0x0000e00001107983 */ /* 0x001ee20000300800 */
[----:B------:R-:W3:Y:S02]  /*6db50*/  LDL.LU R17, [R1+0xe4] ;  /* 0x0000e40001117983 */ /* 0x000ee40000300800 */
[----:B------:R-:W3:Y:S02]  /*6db60*/  LDL.LU R18, [R1+0xe8] ;  /* 0x0000e80001127983 */ /* 0x000ee40000300800 */
[----:B------:R-:W3:Y:S01]  /*6db70*/  LDL.LU R19, [R1+0xec] ;  /* 0x0000ec0001137983 */ /* 0x000ee20000300800 */
[----:B------:R-:W2:Y:S01]  /*6db80*/  LDL.LU.64 R6, [R1+0x66f0] ;  /* 0x0066f00001067983 */ /* 0x000ea20000300a00 */
[----:B------:R-:W2:Y:S02]  /*6db90*/  LDL.LU.64 R4, [R1+0x66e8] ;  /* 0x0066e80001047983 */ /* 0x000ea40000300a00 */
[----:B------:R-:W-:Y:S02]  /*6dba0*/  STL.64 [R1+0x320], R24 ;  /* 0x0003201801007387 */ /* 0x000fe40000100a00 */
[----:B------:R0:W-:Y:S02]  /*6dbb0*/  STL.64 [R1+0x328], R26 ;  /* 0x0003281a01007387 */ /* 0x0001e40000100a00 */
        /* <DEDUP_REMOVED lines=16> */
[----:B------:R-:W-:Y:S11]  /*6dcc0*/  IMAD.MOV.U32 R0, RZ, RZ, R27 ;  /* 0x000000ffff007224 */ /* 0x000ff600078e001b */
[----:B------:R-:W-:Y:S11]  /*6dcd0*/  @!UPT UIADD3 URZ, URZ, URZ, URZ ;  /* 0x0000003f3f3ff290 */ /* 0x000ff6000fffe03f */
[----:B------:R-:W-:Y:S01]  /*6dce0*/  STL.64 [R1+0x2f0], R4 ;  /* 0x0002f00401007387 */ /* 0x000fe20000100a00 */
[----:B------:R0:W-:Y:S03]  /*6dcf0*/  STL.64 [R1+0x2f8], R6 ;  /* 0x0002f80601007387 */ /* 0x0001e60000100a00 */
[----:B0-----:R-:W2:Y:S01]  /*6dd00*/  LDL.LU.64 R6, [R1+0x66a8] ;  /* 0x0066a80001067983 */ /* 0x001ea20000300a00 */
[----:B------:R-:W2:Y:S02]  /*6dd10*/  LDL.LU.64 R4, [R1+0x66a0] ;  /* 0x0066a00001047983 */ /* 0x000ea40000300a00 */
[----:B------:R-:W2:Y:S02]  /*6dd20*/  LDL.LU.64 R26, [R1+0x6698] ;  /* 0x00669800011a7983 */ /* 0x000ea40000300a00 */
[----:B------:R-:W-:Y:S01]  /*6dd30*/  STL [R1+0x65a0], R0 ;  /* 0x0065a00001007387 */ /* 0x000fe20000100800 */
[C---:B--2---:R-:W-:Y:S01]  /*6dd40*/  HMMA.16816.F32 R24, R20.reuse, R26, R4 ;  /* 0x0000001a1418723c */ /* 0x044fe20000001804 */
[----:B------:R-:W2:Y:S11]  /*6dd50*/  LDL.LU.64 R6, [R1+0x6690] ;  /* 0x0066900001067983 */ /* 0x000eb60000300a00 */
[----:B------:R-:W-:Y:S11]  /*6dd60*/  @!UPT UIADD3 URZ, URZ, URZ, URZ ;  /* 0x0000003f3f3ff290 */ /* 0x000ff6000fffe03f */
        /* <DEDUP_REMOVED lines=10> */
[----:B------:R-:W-:Y:S02]  /*6de10*/  IMAD.MOV.U32 R0, RZ, RZ, R6 ;  /* 0x000000ffff007224 */ /* 0x000fe400078e0006 */
[----:B------:R-:W2:Y:S02]  /*6de20*/  LDL.LU.64 R6, [R1+0x6670] ;  /* 0x0066700001067983 */ /* 0x000ea40000300a00 */
[----:B------:R-:W2:Y:S01]  /*6de30*/  LDL.LU R5, [R1+0x6668] ;  /* 0x0066680001057983 */ /* 0x000ea20000300800 */
[----:B------:R-:W-:Y:S01]  /*6de40*/  STL [R1+0x65b8], R0 ;  /* 0x0065b80001007387 */ /* 0x000fe20000100800 */
[----:B------:R-:W2:Y:S01]  /*6de50*/  LDL R4, [R1+0xbd4] ;  /* 0x000bd40001047983 */ /* 0x000ea20000100800 */
        /* <DEDUP_REMOVED lines=16> */
[----:B----4-:R-:W-:Y:S01]  /*6df60*/  HMMA.16816.F32 R20, R20, R26, R12 ;  /* 0x0000001a1414723c */ /* 0x010fe2000000180c */
[----:B------:R-:W4:Y:S01]  /*6df70*/  LDL.LU.64 R14, [R1+0x6630] ;  /* 0x00663000010e7983 */ /* 0x000f220000300a00 */
[----:B------:R-:W-:-:S02]  /*6df80*/  IMAD.MOV.U32 R0, RZ, RZ, R26 ;  /* 0x000000ffff007224 */ /* 0x000fc400078e001a */
[----:B------:R-:W-:Y:S11]  /*6df90*/  IMAD.MOV.U32 R29, RZ, RZ, R27 ;  /* 0x000000ffff1d7224 */ /* 0x000ff600078e001b */
[----:B------:R-:W-:Y:S08]  /*6dfa0*/  @!UPT UIADD3 URZ, URZ, URZ, URZ ;  /* 0x0000003f3f3ff290 */ /* 0x000ff0000fffe03f */
[----:B------:R0:W-:Y:S01]  /*6dfb0*/  STL.64 [R1+0x970], R20 ;  /* 0x0009701401007387 */ /* 0x0001e20000100a00 */
[----:B------:R1:W-:Y:S02]  /*6dfc0*/  STL.64 [R1+0x978], R22 ;  /* 0x0009781601007387 */ /* 0x0003e40000100a00 */
[----:B------:R-:W4:Y:S02]  /*6dfd0*/  LDL.LU.64 R26, [R1+0x6628] ;  /* 0x00662800011a7983 */ /* 0x000f240000300a00 */
[----:B------:R-:W4:Y:S01]  /*6dfe0*/  LDL.LU.64 R24, [R1+0x6620] ;  /* 0x0066200001187983 */ /* 0x000f220000300a00 */
[----:B0-----:R-:W2:Y:S01]  /*6dff0*/  LDL.LU R20, [R1+0xd0] ;  /* 0x0000d00001147983 */ /* 0x001ea20000300800 */
[----:B------:R-:W2:Y:S02]  /*6e000*/  LDL.LU R21, [R1+0xd4] ;  /* 0x0000d40001157983 */ /* 0x000ea40000300800 */
[----:B-1----:R-:W2:Y:S02]  /*6e010*/  LDL.LU R22, [R1+0xd8] ;  /* 0x0000d80001167983 */ /* 0x002ea40000300800 */
[----:B------:R-:W2:Y:S01]  /*6e020*/  LDL.LU R23, [R1+0xdc] ;  /* 0x0000dc0001177983 */ /* 0x000ea20000300800 */
        /* <DEDUP_REMOVED lines=27> */
[----:B0-----:R-:W3:Y:S01]  /*6e1e0*/  LDL.LU.64 R10, [R1+0x65c8] ;  /* 0x0065c800010a7983 */ /* 0x001ee20000300a00 */
[----:B------:R-:W4:Y:S01]  /*6e1f0*/  LDL.LU.64 R8, [R1+0x65c0] ;  /* 0x0065c00001087983 */ /* 0x000f220000300a00 */
[C---:B--2---:R-:W-:Y:S08]  /*6e200*/  HMMA.16816.F32 R20, R24.reuse, R6, R20 ;  /* 0x000000061814723c */ /* 0x044ff00000001814 */
[----:B---3--:R-:W-:Y:S11]  /*6e210*/  HMMA.16816.F32 R16, R24, R10, R16 ;  /* 0x0000000a1810723c */ /* 0x008ff60000001810 */
[----:B------:R-:W-:Y:S11]  /*6e220*/  @!UPT UIADD3 URZ, URZ, URZ, URZ ;  /* 0x0000003f3f3ff290 */ /* 0x000ff6000fffe03f */
[----:B------:R-:W-:Y:S01]  /*6e230*/  @!UPT UIADD3 URZ, URZ, URZ, URZ ;  /* 0x0000003f3f3ff290 */ /* 0x000fe2000fffe03f */
[----:B------:R0:W-:Y:S01]  /*6e240*/  STL.64 [R1+0x8e0], R16 ;  /* 0x0008e01001007387 */ /* 0x0001e20000100a00 */
[----:B------:R-:W-:Y:S03]  /*6e250*/  STL.64 [R1+0x8e8], R18 ;  /* 0x0008e81201007387 */ /* 0x000fe60000100a00 */
[----:B0-----:R-:W2:Y:S01]  /*6e260*/  LDL.LU R16, [R1+0x65bc] ;  /* 0x0065bc0001107983 */ /* 0x001ea20000300800 */
[----:B------:R-:W-:Y:S02]  /*6e270*/  STL.64 [R1+0x8d0], R20 ;  /* 0x0008d01401007387 */ /* 0x000fe40000100a00 */
[----:B------:R-:W-:Y:S02]  /*6e280*/  STL.64 [R1+0x8d8], R22 ;  /* 0x0008d81601007387 */ /* 0x000fe40000100a00 */
[----:B------:R-:W0:Y:S04]  /*6e290*/  LDSM.16.MT88.4 R20, [R5+0x22000] ;  /* 0x022000000514783b */ /* 0x000e280000004200 */
[----:B------:R-:W-:Y:S04]  /*6e2a0*/  STL [R1+0x65a4], R5 ;  /* 0x0065a40501007387 */ /* 0x000fe80000100800 */
[----:B0-----:R0:W-:Y:S01]  /*6e2b0*/  STL.64 [R1+0x6500], R22 ;  /* 0x0065001601007387 */ /* 0x0011e20000100a00 */
[----:B------:R-:W-:Y:S02]  /*6e2c0*/  STL.64 [R1+0x64f8], R20 ;  /* 0x0064f81401007387 */ /* 0x000fe40000100a00 */
[----:B0-----:R-:W-:-:S02]  /*6e2d0*/  IMAD.MOV.U32 R23, RZ, RZ, R13 ;  /* 0x000000ffff177224 */ /* 0x001fc400078e000d */
[----:B--2---:R-:W-:Y:S02]  /*6e2e0*/  IMAD.MOV.U32 R22, RZ, RZ, R16 ;  /* 0x000000ffff167224 */ /* 0x004fe400078e0010 */
[----:B------:R-:W0:Y:S04]  /*6e2f0*/  LDSM.16.M88.4 R16, [R4] ;  /* 0x000000000410783b */ /* 0x000e280000000200 */
[----:B0-----:R-:W-:Y:S01]  /*6e300*/  STL.64 [R1+0x20], R16 ;  /* 0x0000201001007387 */ /* 0x001fe20000100a00 */
[----:B------:R-:W-:Y:S02]  /*6e310*/  STL.64 [R1+0x28], R18 ;  /* 0x0000281201007387 */ /* 0x000fe40000100a00 */
[----:B------:R-:W0:Y:S02]  /*6e320*/  LDSM.16.M88.4 R16, [R4+0x2000] ;  /* 0x002000000410783b */ /* 0x000e240000000200 */
[----:B0-----:R-:W-:Y:S02]  /*6e330*/  STL.64 [R1+0x10], R16 ;  /* 0x0000101001007387 */ /* 0x001fe40000100a00 */
[----:B------:R-:W-:Y:S02]  /*6e340*/  STL.64 [R1+0x18], R18 ;  /* 0x0000181201007387 */ /* 0x000fe40000100a00 */
[----:B------:R-:W0:Y:S02]  /*6e350*/  LDSM.16.M88.4 R16, [R4+0x4000] ;  /* 0x004000000410783b */ /* 0x000e240000000200 */
[----:B0-----:R-:W-:Y:S02]  /*6e360*/  STL.64 [R1], R16 ;  /* 0x0000001001007387 */ /* 0x001fe40000100a00 */
[----:B------:R-:W-:Y:S02]  /*6e370*/  STL.64 [R1+0x8], R18 ;  /* 0x0000081201007387 */ /* 0x000fe40000100a00 */
[----:B------:R-:W0:Y:S02]  /*6e380*/  LDSM.16.M88.4 R16, [R4+0x6000] ;  /* 0x006000000410783b */ /* 0x000e240000000200 */
[----:B0-----:R-:W-:Y:S02]  /*6e390*/  STL.64 [R1+0x64b0], R18 ;  /* 0x0064b01201007387 */ /* 0x001fe40000100a00 */
[----:B------:R0:W-:Y:S02]  /*6e3a0*/  STL.64 [R1+0x64a8], R16 ;  /* 0x0064a81001007387 */ /* 0x0001e40000100a00 */
[----:B0-----:R-:W-:-:S02]  /*6e3b0*/  IMAD.MOV.U32 R16, RZ, RZ, R12 ;  /* 0x000000ffff107224 */ /* 0x001fc400078e000c */
[----:B------:R-:W0:Y:S01]  /*6e3c0*/  LDSM.16.M88.4 R12, [R4+0x8000] ;  /* 0x00800000040c783b */ /* 0x000e220000000200 */
[----:B----4-:R-:W-:Y:S02]  /*6e3d0*/  IMAD.MOV.U32 R17, RZ, RZ, R9 ;  /* 0x000000ffff117224 */ /* 0x010fe400078e0009 */
[----:B------:R-:W-:Y:S02]  /*6e3e0*/  IMAD.MOV.U32 R18, RZ, RZ, R8 ;  /* 0x000000ffff127224 */ /* 0x000fe400078e0008 */
[----:B------:R-:W1:Y:S01]  /*6e3f0*/  LDSM.16.M88.4 R8, [R4+0xa000] ;  /* 0x00a000000408783b */ /* 0x000e620000000200 */
[----:B------:R-:W-:-:S07]  /*6e400*/  IMAD.MOV.U32 R19, RZ, RZ, R2 ;  /* 0x000000ffff137224 */ /* 0x000fce00078e0002 */
[----:B------:R-:W-:Y:S01]  /*6e410*/  HMMA.16816.F32 R20, R24, R22, R16 ;  /* 0x000000161814723c */ /* 0x000fe20000001810 */
[----:B------:R-:W-:Y:S04]  /*6e420*/  LDSM.16.M88.4 R16, [R4+0x10000] ;  /* 0x010000000410783b */ /* 0x000fe80000000200 */
[----:B0-----:R-:W-:Y:S01]  /*6e430*/  STL [R1+0x5aa4], R14 ;  /* 0x005aa40e01007387 */ /* 0x001fe20000100800 */
[----:B------:R-:W-:Y:S02]  /*6e440*/  STL [R1+0x5aa0], R15 ;  /* 0x005aa00f01007387 */ /* 0x000fe40000100800 */
[----:B------:R-:W-:Y:S11]  /*6e450*/  STL.64 [R1+0x64a0], R12 ;  /* 0x0064a00c01007387 */ /* 0x000ff60000100a00 */
[----:B------:R-:W-:Y:S05]  /*6e460*/  @!UPT UIADD3 URZ, URZ, URZ, URZ ;  /* 0x0000003f3f3ff290 */ /* 0x000fea000fffe03f */
[----:B------:R-:W-:Y:S01]  /*6e470*/  IMAD.MOV.U32 R2, RZ, RZ, R23 ;  /* 0x000000ffff027224 */ /* 0x000fe200078e0017 */
[----:B-1----:R-:W-:Y:S01]  /*6e480*/  STL [R1+0x5a9c], R10 ;  /* 0x005a9c0a01007387 */ /* 0x002fe20000100800 */
[----:B------:R-:W-:Y:S02]  /*6e490*/  STL [R1+0x5a98], R11 ;  /* 0x005a980b01007387 */ /* 0x000fe40000100800 */
[----:B------:R-:W-:Y:S02]  /*6e4a0*/  STL.64 [R1+0x6498], R8 ;  /* 0x0064980801007387 */ /* 0x000fe40000100a00 */
[----:B------:R-:W0:Y:S04]  /*6e4b0*/  LDSM.16.M88.4 R8, [R4+0xc000] ;  /* 0x00c000000408783b */ /* 0x000e280000000200 */
[----:B------:R-:W-:Y:S01]  /*6e4c0*/  STL.64 [R1+0x880], R20 ;  /* 0x0008801401007387 */ /* 0x000fe20000100a00 */
[----:B------:R-:W-:Y:S02]  /*6e4d0*/  STL [R1+0x888], R22 ;  /* 0x0008881601007387 */ /* 0x000fe40000100800 */
[----:B------:R-:W-:Y:S01]  /*6e4e0*/  STL.64 [R1+0x65b0], R26 ;  /* 0x0065b01a01007387 */ /* 0x000fe20000100a00 */
[----:B------:R-:W1:Y:S01]  /*6e4f0*/  LDSM.16.M88.4 R12, [R4+0xe000] ;  /* 0x00e00000040c783b */ /* 0x000e620000000200 */
[----:B------:R-:W-:Y:S02]  /*6e500*/  STL.64 [R1+0x65a8], R24 ;  /* 0x0065a81801007387 */ /* 0x000fe40000100a00 */
[----:B------:R-:W-:Y:S02]  /*6e510*/  STL [R1+0x5ce8], R2 ;  /* 0x005ce80201007387 */ /* 0x000fe40000100800 */
[----:B------:R-:W-:Y:S01]  /*6e520*/  LDSM.16.M88.4 R24, [R4+0x16000] ;  /* 0x016000000418783b */ /* 0x000fe20000000200 */
[----:B0-----:R-:W-:Y:S03]  /*6e530*/  STL.64 [R1+0x30], R8 ;  /* 0x0000300801007387 */ /* 0x001fe60000100a00 */
[----:B------:R-:W-:Y:S02]  /*6e540*/  STL.64 [R1+0x38], R10 ;  /* 0x0000380a01007387 */ /* 0x000fe40000100a00 */
[----:B------:R-:W0:Y:S01]  /*6e550*/  LDSM.16.M88.4 R8, [R4+0x12000] ;  /* 0x012000000408783b */ /* 0x000e220000000200 */
[----:B-1----:R-:W-:Y:S03]  /*6e560*/  STL.64 [R1+0x150], R12 ;  /* 0x0001500c01007387 */ /* 0x002fe60000100a00 */
[----:B------:R1:W-:Y:S02]  /*6e570*/  STL.64 [R1+0x158], R14 ;  /* 0x0001580e01007387 */ /* 0x0003e40000100a00 */
[----:B------:R-:W-:Y:S02]  /*6e580*/  STL.64 [R1+0x140], R16 ;  /* 0x0001401001007387 */ /* 0x000fe40000100a00 */
[----:B------:R-:W-:Y:S02]  /*6e590*/  STL.64 [R1+0x148], R18 ;  /* 0x0001481201007387 */ /* 0x000fe40000100a00 */
[----:B-1----:R-:W-:-:S02]  /*6e5a0*/  IMAD.MOV.U32 R14, RZ, RZ, R0 ;  /* 0x000000ffff0e7224 */ /* 0x002fc400078e0000 */
[----:B------:R-:W-:Y:S01]  /*6e5b0*/  IMAD.MOV.U32 R15, RZ, RZ, R29 ;  /* 0x000000ffff0f7224 */ /* 0x000fe200078e001d */
[----:B------:R-:W2:Y:S04]  /*6e5c0*/  LDL.LU R0, [R1+0x65b8] ;  /* 0x0065b80001007983 */ /* 0x000ea80000300800 */
[----:B0-----:R0:W-:Y:S01]  /*6e5d0*/  STL.64 [R1+0x130], R8 ;  /* 0x0001300801007387 */ /* 0x0011e20000100a00 */
[----:B------:R1:W-:Y:S02]  /*6e5e0*/  STL.64 [R1+0x138], R10 ;  /* 0x0001380a01007387 */ /* 0x0003e40000100a00 */
[----:B------:R-:W-:Y:S02]  /*6e5f0*/  STL.64 [R1+0x6508], R14 ;  /* 0x0065080e01007387 */ /* 0x000fe40000100a00 */
[----:B------:R-:W3:Y:S04]  /*6e600*/  LDSM.16.M88.4 R12, [R4+0x14000] ;  /* 0x01400000040c783b */ /* 0x000ee80000000200 */
[----:B0-----:R-:W4:Y:S01]  /*6e610*/  LDL.LU R8, [R1+0x980] ;  /* 0x0009800001087983 */ /* 0x001f220000300800 */
[----:B------:R-:W4:Y:S02]  /*6e620*/  LDL.LU R9, [R1+0x984] ;  /* 0x0009840001097983 */ /* 0x000f240000300800 */
[----:B-1----:R-:W2:Y:S02]  /*6e630*/  LDL.LU R10, [R1+0x988] ;  /* 0x00098800010a7983 */ /* 0x002ea40000300800 */
[----:B------:R-:W2:Y:S02]  /*6e640*/  LDL.LU R11, [R1+0x98c] ;  /* 0x00098c00010b7983 */ /* 0x000ea40000300800 */
[----:B--2---:R-:W-:Y:S01]  /*6e650*/  STL.64 [R1+0x6518], R10 ;  /* 0x0065180a01007387 */ /* 0x004fe20000100a00 */
[----:B----4-:R-:W-:Y:S02]  /*6e660*/  STL.64 [R1+0x6510], R8 ;  /* 0x0065100801007387 */ /* 0x010fe40000100a00 */
[----:B---3--:R-:W-:Y:S02]  /*6e670*/  STL.64 [R1+0x120], R12 ;  /* 0x0001200c01007387 */ /* 0x008fe40000100a00 */
[----:B------:R0:W-:Y:S02]  /*6e680*/  STL.64 [R1+0x128], R14 ;  /* 0x0001280e01007387 */ /* 0x0001e40000100a00 */
[----:B0-----:R-:W2:Y:S01]  /*6e690*/  LDL.LU R14, [R1+0x68] ;  /* 0x00006800010e7983 */ /* 0x001ea20000300800 */
[----:B------:R-:W2:Y:S03]  /*6e6a0*/  LDL.LU R15, [R1+0x6c] ;  /* 0x00006c00010f7983 */ /* 0x000ea60000300800 */
[----:B--2---:R-:W-:Y:S01]  /*6e6b0*/  STL.64 [R1+0x6520], R14 ;  /* 0x0065200e01007387 */ /* 0x004fe20000100a00 */
[----:B------:R-:W2:Y:S02]  /*6e6c0*/  LDL.LU R8, [R1+0x950] ;  /* 0x0009500001087983 */ /* 0x000ea40000300800 */
[----:B------:R-:W2:Y:S02]  /*6e6d0*/  LDL.LU R9, [R1+0x954] ;  /* 0x0009540001097983 */ /* 0x000ea40000300800 */
[----:B------:R-:W3:Y:S01]  /*6e6e0*/  LDL.LU R10, [R1+0x958] ;  /* 0x00095800010a7983 */ /* 0x000ee20000300800 */
[----:B------:R-:W3:Y:S04]  /*6e6f0*/  LDL.LU R11, [R1+0x95c] ;  /* 0x00095c00010b7983 */ /* 0x000ee80000300800 */
[----:B---3--:R0:W-:Y:S01]  /*6e700*/  STL.64 [R1+0x6530], R10 ;  /* 0x0065300a01007387 */ /* 0x0081e20000100a00 */
[----:B--2---:R1:W-:Y:S03]  /*6e710*/  STL.64 [R1+0x6528], R8 ;  /* 0x0065280801007387 */ /* 0x0043e60000100a00 */
[----:B0-----:R-:W2:Y:S01]  /*6e720*/  LDL.LU R10, [R1+0x88] ;  /* 0x00008800010a7983 */ /* 0x001ea20000300800 */
[----:B------:R-:W2:Y:S02]  /*6e730*/  LDL.LU R11, [R1+0x8c] ;  /* 0x00008c00010b7983 */ /* 0x000ea40000300800 */
[----:B------:R-:W-:-:S02]  /*6e740*/  IMAD.MOV.U32 R29, RZ, RZ, R12 ;  /* 0x000000ffff1d7224 */ /* 0x000fc400078e000c */
[----:B------:R-:W-:Y:S01]  /*6e750*/  IMAD.MOV.U32 R2, RZ, RZ, R13 ;  /* 0x000000ffff027224 */ /* 0x000fe200078e000d */
[----:B--2---:R0:W-:Y:S01]  /*6e760*/  STL.64 [R1+0x6550], R10 ;  /* 0x0065500a01007387 */ /* 0x0041e20000100a00 */
[----:B------:R-:W2:Y:S02]  /*6e770*/  LDL.LU R12, [R1+0x930] ;  /* 0x00093000010c7983 */ /* 0x000ea40000300800 */
[----:B------:R-:W2:Y:S02]  /*6e780*/  LDL.LU R13, [R1+0x934] ;  /* 0x00093400010d7983 */ /* 0x000ea40000300800 */
[----:B------:R-:W3:Y:S01]  /*6e790*/  LDL.LU R14, [R1+0x938] ;  /* 0x00093800010e7983 */ /* 0x000ee20000300800 */
[----:B------:R-:W3:Y:S01]  /*6e7a0*/  LDL.LU R15, [R1+0x93c] ;  /* 0x00093c00010f7983 */ /* 0x000ee20000300800 */
[----:B-1----:R-:W4:Y:S02]  /*6e7b0*/  LDL.LU R8, [R1+0x870] ;  /* 0x0008700001087983 */ /* 0x002f240000300800 */
[----:B------:R-:W4:Y:S01]  /*6e7c0*/  LDL.LU R9, [R1+0x874] ;  /* 0x0008740001097983 */ /* 0x000f220000300800 */
[----:B0-----:R-:W2:Y:S01]  /*6e7d0*/  LDL.LU R10, [R1+0x878] ;  /* 0x00087800010a7983 */ /* 0x001ea20000300800 */
[----:B------:R-:W2:Y:S03]  /*6e7e0*/  LDL.LU R11, [R1+0x87c] ;  /* 0x00087c00010b7983 */ /* 0x000ea60000300800 */
[----:B--2---:R0:W-:Y:S01]  /*6e7f0*/  STL.64 [R1+0x6560], R10 ;  /* 0x0065600a01007387 */ /* 0x0041e20000100a00 */
[----:B----4-:R-:W-:Y:S03]  /*6e800*/  STL.64 [R1+0x6558], R8 ;  /* 0x0065580801007387 */ /* 0x010fe60000100a00 */
[----:B0-----:R-:W2:Y:S01]  /*6e810*/  LDL.LU R10, [R1+0xa8] ;  /* 0x0000a800010a7983 */ /* 0x001ea20000300800 */
[----:B------:R-:W2:Y:S03]  /*6e820*/  LDL.LU R11, [R1+0xac] ;  /* 0x0000ac00010b7983 */ /* 0x000ea60000300800 */
[----:B--2---:R-:W-:Y:S01]  /*6e830*/  STL.64 [R1+0x6578], R10 ;  /* 0x0065780a01007387 */ /* 0x004fe20000100a00 */
[----:B---3--:R-:W-:Y:S02]  /*6e840*/  STL.64 [R1+0x6540], R14 ;  /* 0x0065400e01007387 */ /* 0x008fe40000100a00 */
[----:B------:R0:W-:Y:S02]  /*6e850*/  STL.64 [R1+0x6538], R12 ;  /* 0x0065380c01007387 */ /* 0x0001e40000100a00 */
[----:B0-----:R-:W2:Y:S01]  /*6e860*/  LDL.LU R12, [R1+0x910] ;  /* 0x00091000010c7983 */ /* 0x001ea20000300800 */
[----:B------:R-:W2:Y:S02]  /*6e870*/  LDL.LU R13, [R1+0x914] ;  /* 0x00091400010d7983 */ /* 0x000ea40000300800 */
[----:B------:R-:W3:Y:S02]  /*6e880*/  LDL.LU R14, [R1+0x918] ;  /* 0x00091800010e7983 */ /* 0x000ee40000300800 */
[----:B------:R-:W3:Y:S01]  /*6e890*/  LDL.LU R15, [R1+0x91c] ;  /* 0x00091c00010f7983 */ /* 0x000ee20000300800 */
[----:B------:R-:W4:Y:S01]  /*6e8a0*/  LDL.LU R10, [R1+0xb8] ;  /* 0x0000b800010a7983 */ /* 0x000f220000300800 */
[----:B------:R-:W4:Y:S03]  /*6e8b0*/  LDL.LU R11, [R1+0xbc] ;  /* 0x0000bc00010b7983 */ /* 0x000f260000300800 */
[----:B----4-:R0:W-:Y:S01]  /*6e8c0*/  STL.64 [R1+0x6598], R10 ;  /* 0x0065980a01007387 */ /* 0x0101e20000100a00 */
[----:B------:R-:W4:Y:S02]  /*6e8d0*/  LDL.LU R18, [R1+0xc8] ;  /* 0x0000c80001127983 */ /* 0x000f240000300800 */
[----:B------:R-:W4:Y:S02]  /*6e8e0*/  LDL.LU R19, [R1+0xcc] ;  /* 0x0000cc0001137983 */ /* 0x000f240000300800 */
[----:B------:R-:W4:Y:S01]  /*6e8f0*/  LDL.LU R8, [R1+0x840] ;  /* 0x0008400001087983 */ /* 0x000f220000300800 */
[----:B------:R-:W4:Y:S04]  /*6e900*/  LDL.LU R9, [R1+0x844] ;  /* 0x0008440001097983 */ /* 0x000f280000300800 */
[----:B0-----:R-:W4:Y:S01]  /*6e910*/  LDL.LU R10, [R1+0x848] ;  /* 0x00084800010a7983 */ /* 0x001f220000300800 */
[----:B------:R-:W4:Y:S02]  /*6e920*/  LDL.LU R11, [R1+0x84c] ;  /* 0x00084c00010b7983 */ /* 0x000f240000300800 */
[----:B---3--:R-:W-:Y:S02]  /*6e930*/  STL.64 [R1+0x6570], R14 ;  /* 0x0065700e01007387 */ /* 0x008fe40000100a00 */
[----:B--2---:R0:W-:Y:S02]  /*6e940*/  STL.64 [R1+0x6568], R12 ;  /* 0x0065680c01007387 */ /* 0x0041e40000100a00 */
        /* <DEDUP_REMOVED lines=10> */
[----:B------:R-:W3:Y:S01]  /*6e9f0*/  LDL.LU R20, [R1+0x990] ;  /* 0x0009900001147983 */ /* 0x000ee20000300800 */
[----:B------:R-:W3:Y:S02]  /*6ea00*/  LDL.LU R21, [R1+0x994] ;  /* 0x0009940001157983 */ /* 0x000ee40000300800 */
[----:B------:R-:W3:Y:S02]  /*6ea10*/  LDL.LU R22, [R1+0x998] ;  /* 0x0009980001167983 */ /* 0x000ee40000300800 */
[----:B------:R-:W3:Y:S01]  /*6ea20*/  LDL.LU R23, [R1+0x99c] ;  /* 0x00099c0001177983 */ /* 0x000ee20000300800 */
[----:B------:R-:W-:Y:S01]  /*6ea30*/  STL [R1+0x6468], R2 ;  /* 0x0064680201007387 */ /* 0x000fe20000100800 */
[----:B------:R-:W-:Y:S02]  /*6ea40*/  STL [R1+0x6464], R29 ;  /* 0x0064641d01007387 */ /* 0x000fe40000100800 */
[----:B------:R-:W-:Y:S02]  /*6ea50*/  STL.64 [R1+0x110], R24 ;  /* 0x0001101801007387 */ /* 0x000fe40000100a00 */
[----:B------:R-:W-:Y:S02]  /*6ea60*/  STL.64 [R1+0x118], R26 ;  /* 0x0001181a01007387 */ /* 0x000fe40000100a00 */
[----:B------:R-:W0:Y:S04]  /*6ea70*/  LDSM.16.M88.4 R24, [R4+0x18000] ;  /* 0x018000000418783b */ /* 0x000e280000000200 */
[----:B0-----:R-:W-:Y:S01]  /*6ea80*/  STL.64 [R1+0x100], R24 ;  /* 0x0001001801007387 */ /* 0x001fe20000100a00 */
[----:B------:R-:W-:Y:S02]  /*6ea90*/  STL.64 [R1+0x108], R26 ;  /* 0x0001081a01007387 */ /* 0x000fe40000100a00 */
[----:B------:R-:W0:Y:S02]  /*6eaa0*/  LDSM.16.M88.4 R24, [R4+0x1a000] ;  /* 0x01a000000418783b */ /* 0x000e240000000200 */
[----:B0-----:R-:W-:Y:S02]  /*6eab0*/  STL.64 [R1+0xf0], R24 ;  /* 0x0000f01801007387 */ /* 0x001fe40000100a00 */
[----:B------:R-:W-:-:S02]  /*6eac0*/  IMAD.MOV.U32 R2, RZ, RZ, R24 ;  /* 0x000000ffff027224 */ /* 0x000fc400078e0018 */
[----:B------:R-:W-:Y:S02]  /*6ead0*/  STL.64 [R1+0xf8], R26 ;  /* 0x0000f81a01007387 */ /* 0x000fe40000100a00 */
[----:B------:R-:W-:Y:S02]  /*6eae0*/  IMAD.MOV.U32 R29, RZ, RZ, R25 ;  /* 0x000000ffff1d7224 */ /* 0x000fe400078e0019 */
[----:B------:R-:W0:Y:S02]  /*6eaf0*/  LDSM.16.M88.4 R24, [R4+0x1c000] ;  /* 0x01c000000418783b */ /* 0x000e240000000200 */
[----:B------:R-:W1:Y:S02]  /*6eb00*/  LDSM.16.M88.4 R4, [R4+0x1e000] ;  /* 0x01e000000404783b */ /* 0x000e640000000200 */
[----:B------:R-:W-:Y:S04]  /*6eb10*/  STL [R1+0x646c], R2 ;  /* 0x00646c0201007387 */ /* 0x000fe80000100800 */
[----:B0-----:R-:W-:Y:S01]  /*6eb20*/  STL.64 [R1+0xe0], R24 ;  /* 0x0000e01801007387 */ /* 0x001fe20000100a00 */
[----:B------:R0:W-:Y:S03]  /*6eb30*/  STL.64 [R1+0xe8], R26 ;  /* 0x0000e81a01007387 */ /* 0x0001e60000100a00 */
[----:B0-----:R-:W4:Y:S01]  /*6eb40*/  LDL.LU.64 R26, [R1+0x65b0] ;  /* 0x0065b000011a7983 */ /* 0x001f220000300a00 */
[----:B------:R-:W4:Y:S02]  /*6eb50*/  LDL.LU.64 R24, [R1+0x65a8] ;  /* 0x0065a80001187983 */ /* 0x000f240000300a00 */
[----:B-1----:R0:W-:Y:S02]  /*6eb60*/  STL.64 [R1+0xd0], R4 ;  /* 0x0000d00401007387 */ /* 0x0021e40000100a00 */
[----:B------:R-:W-:Y:S01]  /*6eb70*/  STL.64 [R1+0xd8], R6 ;  /* 0x0000d80601007387 */ /* 0x000fe20000100a00 */
[----:B0-----:R-:W2:Y:S04]  /*6eb80*/  LDL.LU R5, [R1+0x65a4] ;  /* 0x0065a40001057983 */ /* 0x001ea80000300800 */
[----:B--2---:R-:W0:Y:S01]  /*6eb90*/  LDSM.16.MT88.4 R4, [R5+0x22080] ;  /* 0x022080000504783b */ /* 0x004e220000004200 */
[----:B----4-:R-:W-:Y:S03]  /*6eba0*/  HMMA.16816.F32 R16, R24, R18, R8 ;  /* 0x000000121810723c */ /* 0x010fe60000001808 */
[----:B0-----:R0:W-:Y:S01]  /*6ebb0*/  STL.64 [R1+0x63c8], R6 ;  /* 0x0063c80601007387 */ /* 0x0011e20000100a00 */
[----:B------:R-:W-:Y:S02]  /*6ebc0*/  STL.64 [R1+0x63c0], R4 ;  /* 0x0063c00401007387 */ /* 0x000fe40000100a00 */
[----:B0-----:R-:W-:-:S02]  /*6ebd0*/  IMAD.MOV.U32 R6, RZ, RZ, R0 ;  /* 0x000000ffff067224 */ /* 0x001fc400078e0000 */
[----:B------:R-:W2:Y:S01]  /*6ebe0*/  LDL.LU R0, [R1+0x65a0] ;  /* 0x0065a00001007983 */ /* 0x000ea20000300800 */
[----:B------:R-:W4:Y:S02]  /*6ebf0*/  LDL.LU R7, [R1+0x7c] ;  /* 0x00007c0001077983 */ /* 0x000f240000300800 */
[----:B------:R-:W2:Y:S11]  /*6ec00*/  LDL.LU.64 R10, [R1+0x6598] ;  /* 0x00659800010a7983 */ /* 0x000eb60000300a00 */
[----:B------:R-:W-:Y:S01]  /*6ec10*/  @!UPT UIADD3 URZ, URZ, URZ, URZ ;  /* 0x0000003f3f3ff290 */ /* 0x000fe2000fffe03f */
[----:B------:R0:W-:Y:S01]  /*6ec20*/  STL.64 [R1+0x8c0], R16 ;  /* 0x0008c01001007387 */ /* 0x0001e20000100a00 */
[----:B------:R1:W-:Y:S04]  /*6ec30*/  STL.64 [R1+0x8c8], R18 ;  /* 0x0008c81201007387 */ /* 0x0003e80000100a00 */
[----:B0-----:R-:W3:Y:S01]  /*6ec40*/  LDL.64 R16, [R1] ;  /* 0x0000000001107983 */ /* 0x001ee20000100a00 */
[C---:B--2---:R-:W-:Y:S01]  /*6ec50*/  HMMA.16816.F32 R8, R24.reuse, R10, R12 ;  /* 0x0000000a1808723c */ /* 0x044fe2000000180c */
[----:B-1----:R-:W-:Y:S02]  /*6ec60*/  IMAD.MOV.U32 R19, RZ, RZ, R0 ;  /* 0x000000ffff137224 */ /* 0x002fe400078e0000 */
[----:B---3--:R-:W-:Y:S01]  /*6ec70*/  STL.64 [R1+0x64c8], R16 ;  /* 0x0064c81001007387 */ /* 0x008fe20000100a00 */
[----:B------:R-:W2:Y:S02]  /*6ec80*/  LDL.LU R18, [R1+0x98] ;  /* 0x0000980001127983 */ /* 0x000ea40000300800 */
[----:B------:R-:W3:Y:S02]  /*6ec90*/  LDL.LU R0, [R1+0x6590] ;  /* 0x0065900001007983 */ /* 0x000ee40000300800 */
[----:B------:R-:W2:Y:S01]  /*6eca0*/  LDL.LU.64 R14, [R1+0x6588] ;  /* 0x00658800010e7983 */ /* 0x000ea20000300a00 */
[----:B------:R-:W2:Y:S11]  /*6ecb0*/  LDL.LU.64 R12, [R1+0x6580] ;  /* 0x00658000010c7983 */ /* 0x000eb60000300a00 */
[----:B------:R-:W-:Y:S03]  /*6ecc0*/  @!UPT UIADD3 URZ, URZ, URZ, URZ ;  /* 0x0000003f3f3ff290 */ /* 0x000fe6000fffe03f */
        /* <DEDUP_REMOVED lines=11> */
[C---:B--2---:R-:W-:Y:S01]  /*6ed80*/  HMMA.16816.F32 R16, R24.reuse, R18, R8 ;  /* 0x000000121810723c */ /* 0x044fe20000001808 */
[----:B------:R-:W2:Y:S11]  /*6ed90*/  LDL.LU.64 R10, [R1+0x6550] ;  /* 0x00655000010a7983 */ /* 0x000eb60000300a00 */
[----:B------:R-:W-:Y:S11]  /*6eda0*/  @!UPT UIADD3 URZ, URZ, URZ, URZ ;  /* 0x0000003f3f3ff290 */ /* 0x000ff6000fffe03f */
[----:B------:R0:W-:Y:S01]  /*6edb0*/  STL.64 [R1+0x890], R16 ;  /* 0x0008901001007387 */ /* 0x0001e20000100a00 */
[----:B------:R1:W-:Y:S03]  /*6edc0*/  STL.64 [R1+0x898], R18 ;  /* 0x0008981201007387 */ /* 0x0003e60000100a00 */
[----:B0-----:R-:W3:Y:S01]  /*6edd0*/  LDL.64 R16, [R1+0x10] ;  /* 0x0000100001107983 */ /* 0x001ee20000100a00 */
[----:B-1----:R-:W-:Y:S02]  /*6ede0*/  IMAD.MOV.U32 R18, RZ, RZ, R3 ;  /* 0x000000ffff127224 */ /* 0x002fe400078e0003 */
[----:B------:R-:W-:Y:S01]  /*6edf0*/  IMAD.MOV.U32 R19, RZ, RZ, R28 ;  /* 0x000000ffff137224 */ /* 0x000fe200078e001c */
[C---:B--2---:R-:W-:Y:S01]  /*6ee00*/  HMMA.16816.F32 R8, R24.reuse, R10, R12 ;  /* 0x0000000a1808723c */ /* 0x044fe2000000180c */
[----:B---3--:R-:W-:Y:S01]  /*6ee10*/  STL.64 [R1+0x64e0], R16 ;  /* 0x0064e01001007387 */ /* 0x008fe20000100a00 */
[----:B------:R-:W2:Y:S02]  /*6ee20*/  LDL.LU R3, [R1+0x654c] ;  /* 0x00654c0001037983 */ /* 0x000ea40000300800 */
[----:B------:R-:W3:Y:S02]  /*6ee30*/  LDL.LU R28, [R1+0x6548] ;  /* 0x00654800011c7983 */ /* 0x000ee40000300800 */
[----:B------:R-:W4:Y:S01]  /*6ee40*/  LDL.LU.64 R14, [R1+0x6540] ;  /* 0x00654000010e7983 */ /* 0x000f220000300a00 */
[----:B------:R-:W4:Y:S11]  /*6ee50*/  LDL.LU.64 R12, [R1+0x6538] ;  /* 0x00653800010c7983 */ /* 0x000f360000300a00 */
[----:B------:R-:W-:Y:S05]  /*6ee60*/  @!UPT UIADD3 URZ, URZ, URZ, URZ ;  /* 0x0000003f3f3ff290 */ /* 0x000fea000fffe03f */
[----:B------:R-:W-:Y:S02]  /*6ee70*/  STL.64 [R1+0x870], R8 ;  /* 0x0008700801007387 */ /* 0x000fe40000100a00 */
[----:B------:R0:W-:Y:S02]  /*6ee80*/  STL.64 [R1+0x878], R10 ;  /* 0x0008780a01007387 */ /* 0x0001e40000100a00 */
[----:B0-----:R-:W2:Y:S01]  /*6ee90*/  LDL.LU.64 R10, [R1+0x6530] ;  /* 0x00653000010a7983 */ /* 0x001ea20000300a00 */
[----:B------:R-:W2:Y:S01]  /*6eea0*/  LDL.LU.64 R8, [R1+0x6528] ;  /* 0x0065280001087983 */ /* 0x000ea20000300a00 */
[C---:B----4-:R-:W-:Y:S02]  /*6eeb0*/  HMMA.16816.F32 R4, R24.reuse, R6, R12 ;  /* 0x000000061804723c */ /* 0x050fe4000000180c */
[----:B------:R-:W2:Y:S11]  /*6eec0*/  LDL.LU.64 R14, [R1+0x6520] ;  /* 0x00652000010e7983 */ /* 0x000eb60000300a00 */
[----:B------:R-:W-:Y:S10]  /*6eed0*/  @!UPT UIADD3 URZ, URZ, URZ, URZ ;  /* 0x0000003f3f3ff290 */ /* 0x000ff4000fffe03f */
[----:B------:R0:W-:Y:S01]  /*6eee0*/  STL.64 [R1+0x860], R4 ;  /* 0x0008600401007387 */ /* 0x0001e20000100a00 */
[----:B------:R1:W-:Y:S03]  /*6eef0*/  STL.64 [R1+0x868], R6 ;  /* 0x0008680601007387 */ /* 0x0003e60000100a00 */
[----:B0-----:R-:W4:Y:S01]  /*6ef00*/  LDL.LU R4, [R1+0x4f0] ;  /* 0x0004f00001047983 */ /* 0x001f220000300800 */
[----:B------:R-:W4:Y:S02]  /*6ef10*/  LDL.LU R5, [R1+0x4f4] ;  /* 0x0004f40001057983 */ /* 0x000f240000300800 */
[----:B-1----:R-:W4:Y:S02]  /*6ef20*/  LDL.LU R6, [R1+0x4f8] ;  /* 0x0004f80001067983 */ /* 0x002f240000300800 */
[----:B------:R-:W4:Y:S01]  /*6ef30*/  LDL.LU R7, [R1+0x4fc] ;  /* 0x0004fc0001077983 */ /* 0x000f220000300800 */
[C---:B--2---:R-:W-:Y:S01]  /*6ef40*/  HMMA.16816.F32 R12, R24.reuse, R14, R8 ;  /* 0x0000000e180c723c */ /* 0x044fe20000001808 */
[----:B------:R-:W2:Y:S01]  /*6ef50*/  LDL.LU.64 R10, [R1+0x6518] ;  /* 0x00651800010a7983 */ /* 0x000ea20000300a00 */
[----:B------:R-:W2:Y:S11]  /*6ef60*/  LDL.LU.64 R8, [R1+0x6510] ;  /* 0x0065100001087983 */ /* 0x000eb60000300a00 */
[----:B------:R-:W-:Y:S10]  /*6ef70*/  @!UPT UIADD3 URZ, URZ, URZ, URZ ;  /* 0x0000003f3f3ff290 */ /* 0x000ff4000fffe03f */
[----:B------:R-:W-:Y:S01]  /*6ef80*/  STL.64 [R1+0x850], R12 ;  /* 0x0008500c01007387 */ /* 0x000fe20000100a00 */
[----:B------:R0:W-:Y:S03]  /*6ef90*/  STL.64 [R1+0x858], R14 ;  /* 0x0008580e01007387 */ /* 0x0001e60000100a00 */
[----:B0-----:R-:W2:Y:S01]  /*6efa0*/  LDL.LU.64 R14, [R1+0x6508] ;  /* 0x00650800010e7983 */ /* 0x001ea20000300a00 */
[C---:B------:R-:W-:Y:S01]  /*6efb0*/  HMMA.16816.F32 R16, R24.reuse, R18, R20 ;  /* 0x000000121810723c */ /* 0x040fe20000001814 */
[----:B------:R-:W4:Y:S02]  /*6efc0*/  LDL.LU.64 R22, [R1+0x6500] ;  /* 0x0065000001167983 */ /* 0x000f240000300a00 */
[----:B------:R-:W4:Y:S01]  /*6efd0*/  LDL.LU.64 R20, [R1+0x64f8] ;  /* 0x0064f80001147983 */ /* 0x000f220000300a00 */
[----:B------:R-:W3:Y:S11]  /*6efe0*/  LDL.LU R12, [R1+0x4c0] ;  /* 0x0004c000010c7983 */ /* 0x000ef60000300800 */
[----:B------:R-:W-:Y:S08]  /*6eff0*/  @!UPT UIADD3 URZ, URZ, URZ, URZ ;  /* 0x0000003f3f3ff290 */ /* 0x000ff0000fffe03f */
[----:B------:R-:W-:Y:S01]  /*6f000*/  STL.64 [R1+0x840], R16 ;  /* 0x0008401001007387 */ /* 0x000fe20000100a00 */
[----:B------:R-:W-:Y:S01]  /*6f010*/  STL.64 [R1+0x848], R18 ;  /* 0x0008481201007387 */ /* 0x000fe20000100a00 */
[----:B--2---:R-:W-:Y:S11]  /*6f020*/  HMMA.16816.F32 R8, R24, R14, R8 ;  /* 0x0000000e1808723c */ /* 0x004ff60000001808 */
[----:B------:R-:W-:Y:S11]  /*6f030*/  @!UPT UIADD3 URZ, URZ, URZ, URZ ;  /* 0x0000003f3f3ff290 */ /* 0x000ff6000fffe03f */
[----:B------:R-:W-:Y:S01]  /*6f040*/  @!UPT UIADD3 URZ, URZ, URZ, URZ ;  /* 0x0000003f3f3ff290 */ /* 0x000fe2000fffe03f */
[----:B------:R-:W-:Y:S01]  /*6f050*/  STL.64 [R1+0x500], R8 ;  /* 0x0005000801007387 */ /* 0x000fe20000100a00 */
[----:B------:R-:W-:Y:S02]  /*6f060*/  STL.64 [R1+0x508], R10 ;  /* 0x0005080a01007387 */ /* 0x000fe40000100a00 */
[----:B------:R-:W3:Y:S02]  /*6f070*/  LDL.LU R13, [R1+0x4c4] ;  /* 0x0004c400010d7983 */ /* 0x000ee40000300800 */
[----:B------:R-:W2:Y:S01]  /*6f080*/  LDL.LU R14, [R1+0x4c8] ;  /* 0x0004c800010e7983 */ /* 0x000ea20000300800 */
[----:B------:R-:W2:Y:S04]  /*6f090*/  LDL.LU R15, [R1+0x4cc] ;  /* 0x0004cc00010f7983 */ /* 0x000ea80000300800 */
[----:B--2---:R-:W-:Y:S01]  /*6f0a0*/  STL.64 [R1+0x64c0], R14 ;  /* 0x0064c00e01007387 */ /* 0x004fe20000100a00 */
        /* <DEDUP_REMOVED lines=13> */
[----:B0-----:R-:W4:Y:S01]  /*6f180*/  LDL.64 R12, [R1+0x20] ;  /* 0x00002000010c7983 */ /* 0x001f220000100a00 */
[----:B------:R-:W2:Y:S02]  /*6f190*/  LDL.LU R24, [R1+0x4a0] ;  /* 0x0004a00001187983 */ /* 0x000ea40000300800 */
[----:B------:R-:W2:Y:S02]  /*6f1a0*/  LDL.LU R25, [R1+0x4a4] ;  /* 0x0004a40001197983 */ /* 0x000ea40000300800 */
[----:B------:R-:W2:Y:S01]  /*6f1b0*/  LDL.LU R26, [R1+0x4a8] ;  /* 0x0004a800011a7983 */ /* 0x000ea20000300800 */
[----:B------:R-:W2:Y:S01]  /*6f1c0*/  LDL.LU R27, [R1+0x4ac] ;  /* 0x0004ac00011b7983 */ /* 0x000ea20000300800 */
[----:B------:R-:W3:Y:S02]  /*6f1d0*/  LDL.LU R8, [R1+0x4b0] ;  /* 0x0004b00001087983 */ /* 0x000ee40000300800 */
[----:B------:R-:W3:Y:S02]  /*6f1e0*/  LDL.LU R9, [R1+0x4b4] ;  /* 0x0004b40001097983 */ /* 0x000ee40000300800 */
[----:B------:R-:W2:Y:S01]  /*6f1f0*/  LDL.LU.64 R14, [R1+0x64f0] ;  /* 0x0064f000010e7983 */ /* 0x000ea20000300a00 */
[----:B----4-:R-:W-:Y:S07]  /*6f200*/  HMMA.16816.F32 R16, R20, R12, R4 ;  /* 0x0000000c1410723c */ /* 0x010fee0000001804 */
[----:B------:R-:W-:-:S02]  /*6f210*/  IMAD.MOV.U32 R5, RZ, RZ, R12 ;  /* 0x000000ffff057224 */ /* 0x000fc400078e000c */
[----:B------:R-:W-:Y:S02]  /*6f220*/  IMAD.MOV.U32 R4, RZ, RZ, R13 ;  /* 0x000000ffff047224 */ /* 0x000fe400078e000d */
[----:B------:R-:W2:Y:S11]  /*6f230*/  LDL.LU.64 R12, [R1+0x64e8] ;  /* 0x0064e800010c7983 */ /* 0x000eb60000300a00 */
[----:B------:R-:W-:Y:S01]  /*6f240*/  @!UPT UIADD3 URZ, URZ, URZ, URZ ;  /* 0x0000003f3f3ff290 */ /* 0x000fe2000fffe03f */
[----:B------:R0:W-:Y:S04]  /*6f250*/  STL.64 [R1+0x4f0], R16 ;  /* 0x0004f01001007387 */ /* 0x0001e80000100a00 */
[----:B0-----:R-:W2:Y:S01]  /*6f260*/  LDL.LU.64 R16, [R1+0x64e0] ;  /* 0x0064e00001107983 */ /* 0x001ea20000300a00 */
[----:B------:R-:W-:Y:S02]  /*6f270*/  IMAD.MOV.U32 R11, RZ, RZ, R3 ;  /* 0x000000ffff0b7224 */ /* 0x000fe400078e0003 */
[----:B------:R-:W-:Y:S02]  /*6f280*/  IMAD.MOV.U32 R10, RZ, RZ, R28 ;  /* 0x000000ffff0a7224 */ /* 0x000fe400078e001c */
[----:B------:R-:W-:Y:S02]  /*6f290*/  IMAD.MOV.U32 R3, RZ, RZ, R19 ;  /* 0x000000ffff037224 */ /* 0x000fe400078e0013 */
[----:B------:R-:W-:-:S03]  /*6f2a0*/  IMAD.MOV.U32 R28, RZ, RZ, R18 ;  /* 0x000000ffff1c7224 */ /* 0x000fc600078e0012 */
[----:B------:R0:W-:Y:S02]  /*6f2b0*/  STL [R1+0x5bcc], R3 ;  /* 0x005bcc0301007387 */ /* 0x0001e40000100800 */
[----:B------:R-:W-:Y:S01]  /*6f2c0*/  STL [R1+0x5bc8], R28 ;  /* 0x005bc81c01007387 */ /* 0x000fe20000100800 */
[C---:B--2---:R-:W-:Y:S01]  /*6f2d0*/  HMMA.16816.F32 R12, R20.reuse, R16, R12 ;  /* 0x00000010140c723c */ /* 0x044fe2000000180c */
[----:B------:R-:W-:Y:S02]  /*6f2e0*/  IMAD.MOV.U32 R6, RZ, RZ, R16 ;  /* 0x000000ffff067224 */ /* 0x000fe400078e0010 */
[----:B0-----:R-:W-:Y:S11]  /*6f2f0*/  IMAD.MOV.U32 R3, RZ, RZ, R17 ;  /* 0x000000ffff037224 */ /* 0x001ff600078e0011 */
[----:B------:R-:W-:Y:S09]  /*6f300*/  @!UPT UIADD3 URZ, URZ, URZ, URZ ;  /* 0x0000003f3f3ff290 */ /* 0x000ff2000fffe03f */
        /* <DEDUP_REMOVED lines=14> */
[----:B------:R-:W2:Y:S01]  /*6f3f0*/  LDL.LU.64 R16, [R1+0x64a8] ;  /* 0x0064a80001107983 */ /* 0x000ea20000300a00 */
[----:B------:R-:W-:Y:S01]  /*6f400*/  STL.64 [R1+0x6478], R6 ;  /* 0x0064780601007387 */ /* 0x000fe20000100a00 */
[----:B------:R0:W-:Y:S03]  /*6f410*/  STL.64 [R1+0x6470], R4 ;  /* 0x0064700401007387 */ /* 0x0001e60000100a00 */
[----:B0-----:R-:W3:Y:S01]  /*6f420*/  LDL.LU R4, [R1+0x820] ;  /* 0x0008200001047983 */ /* 0x001ee20000300800 */
[----:B------:R-:W3:Y:S02]  /*6f430*/  LDL.LU R5, [R1+0x824] ;  /* 0x0008240001057983 */ /* 0x000ee40000300800 */
[----:B------:R-:W3:Y:S02]  /*6f440*/  LDL.LU R6, [R1+0x828] ;  /* 0x0008280001067983 */ /* 0x000ee40000300800 */
[----:B------:R-:W3:Y:S01]  /*6f450*/  LDL.LU R7, [R1+0x82c] ;  /* 0x00082c0001077983 */ /* 0x000ee20000300800 */
[C---:B--2---:R-:W-:Y:S01]  /*6f460*/  HMMA.16816.F32 R12, R20.reuse, R16, R12 ;  /* 0x00000010140c723c */ /* 0x044fe2000000180c */
[----:B---3--:R-:W-:Y:S01]  /*6f470*/  STL.64 [R1+0x6488], R6 ;  /* 0x0064880601007387 */ /* 0x008fe20000100a00 */
[----:B------:R0:W-:Y:S03]  /*6f480*/  STL.64 [R1+0x6480], R4 ;  /* 0x0064800401007387 */ /* 0x0001e60000100a00 */
[----:B0-----:R-:W2:Y:S11]  /*6f490*/  LDL.64 R4, [R1+0x30] ;  /* 0x0000300001047983 */ /* 0x001eb60000100a00 */
[----:B------:R-:W-:Y:S07]  /*6f4a0*/  @!UPT UIADD3 URZ, URZ, URZ, URZ ;  /* 0x0000003f3f3ff290 */ /* 0x000fee000fffe03f */
[----:B------:R0:W-:Y:S02]  /*6f4b0*/  STL.64 [R1+0x4c0], R12 ;  /* 0x0004c00c01007387 */ /* 0x0001e40000100a00 */
[----:B------:R-:W-:Y:S01]  /*6f4c0*/  STL.64 [R1+0x4c8], R14 ;  /* 0x0004c80e01007387 */ /* 0x000fe20000100a00 */
[----:B0-----:R-:W3:Y:S01]  /*6f4d0*/  LDL.LU.64 R12, [R1+0x64a0] ;  /* 0x0064a000010c7983 */ /* 0x001ee20000300a00 */
[----:B----4-:R-:W-:Y:S02]  /*6f4e0*/  STL.64 [R1+0x6378], R18 ;  /* 0x0063781201007387 */ /* 0x010fe40000100a00 */
[----:B------:R0:W-:Y:S02]  /*6f4f0*/  STL.64 [R1+0x6370], R16 ;  /* 0x0063701001007387 */ /* 0x0001e40000100a00 */
[----:B0-----:R-:W4:Y:S01]  /*6f500*/  LDL.64 R16, [R1+0x140] ;  /* 0x0001400001107983 */ /* 0x001f220000100a00 */
[C---:B---3--:R-:W-:Y:S03]  /*6f510*/  HMMA.16816.F32 R8, R20.reuse, R12, R8 ;  /* 0x0000000c1408723c */ /* 0x048fe60000001808 */
[----:B----4-:R0:W-:Y:S04]  /*6f520*/  STL.64 [R1+0x6490], R16 ;  /* 0x0064901001007387 */ /* 0x0101e80000100a00 */
[----:B0-----:R-:W3:Y:S01]  /*6f530*/  LDL.LU R16, [R1+0x9c0] ;  /* 0x0009c00001107983 */ /* 0x001ee20000300800 */
[----:B------:R-:W3:Y:S02]  /*6f540*/  LDL.LU R17, [R1+0x9c4] ;  /* 0x0009c40001117983 */ /* 0x000ee40000300800 */
[----:B------:R-:W3:Y:S02]  /*6f550*/  LDL.LU R18, [R1+0x9c8] ;  /* 0x0009c80001127983 */ /* 0x000ee40000300800 */
[----:B------:R-:W3:Y:S11]  /*6f560*/  LDL.LU R19, [R1+0x9cc] ;  /* 0x0009cc0001137983 */ /* 0x000ef60000300800 */
[----:B------:R0:W-:Y:S01]  /*6f570*/  STL.64 [R1+0x4b0], R8 ;  /* 0x0004b00801007387 */ /* 0x0001e20000100a00 */
[----:B------:R-:W-:Y:S03]  /*6f580*/  STL.64 [R1+0x4b8], R10 ;  /* 0x0004b80a01007387 */ /* 0x000fe60000100a00 */
[----:B0-----:R-:W4:Y:S01]  /*6f590*/  LDL.LU.64 R8, [R1+0x6498] ;  /* 0x0064980001087983 */ /* 0x001f220000300a00 */
[----:B--2---:R-:W-:Y:S01]  /*6f5a0*/  IMAD.MOV.U32 R28, RZ, RZ, R5 ;  /* 0x000000ffff1c7224 */ /* 0x004fe200078e0005 */
[C---:B----4-:R-:W-:Y:S08]  /*6f5b0*/  HMMA.16816.F32 R24, R20.reuse, R8, R24 ;  /* 0x000000081418723c */ /* 0x050ff00000001818 */
[C---:B---3--:R-:W-:Y:S11]  /*6f5c0*/  HMMA.16816.F32 R16, R20.reuse, R4, R16 ;  /* 0x000000041410723c */ /* 0x048ff60000001810 */
[----:B------:R-:W-:Y:S04]  /*6f5d0*/  @!UPT UIADD3 URZ, URZ, URZ, URZ ;  /* 0x0000003f3f3ff290 */ /* 0x000fe8000fffe03f */
[----:B------:R-:W-:Y:S01]  /*6f5e0*/  STL.64 [R1+0x4a0], R24 ;  /* 0x0004a01801007387 */ /* 0x000fe20000100a00 */
[----:B------:R-:W-:Y:S02]  /*6f5f0*/  IMAD.MOV.U32 R14, RZ, RZ, R26 ;  /* 0x000000ffff0e7224 */ /* 0x000fe400078e001a */
[----:B------:R-:W-:Y:S02]  /*6f600*/  IMAD.MOV.U32 R15, RZ, RZ, R27 ;  /* 0x000000ffff0f7224 */ /* 0x000fe400078e001b */
[----:B------:R-:W0:Y:S04]  /*6f610*/  LDSM.16.MT88.4 R24, [R0+0x22000] ;  /* 0x022000000018783b */ /* 0x000e280000004200 */
[----:B------:R-:W-:Y:S01]  /*6f620*/  STL [R1+0x5aac], R15 ;  /* 0x005aac0f01007387 */ /* 0x000fe20000100800 */
[----:B------:R-:W-:Y:S02]  /*6f630*/  STL [R1+0x5aa8], R14 ;  /* 0x005aa80e01007387 */ /* 0x000fe40000100800 */
[----:B------:R1:W-:Y:S02]  /*6f640*/  STL.64 [R1+0x6440], R12 ;  /* 0x0064400c01007387 */ /* 0x0003e40000100a00 */
[----:B-1----:R-:W2:Y:S01]  /*6f650*/  LDL.LU R12, [R1+0x810] ;  /* 0x00081000010c7983 */ /* 0x002ea20000300800 */
[----:B------:R-:W2:Y:S02]  /*6f660*/  LDL.LU R13, [R1+0x814] ;  /* 0x00081400010d7983 */ /* 0x000ea40000300800 */
[----:B------:R-:W2:Y:S02]  /*6f670*/  LDL.LU R14, [R1+0x818] ;  /* 0x00081800010e7983 */ /* 0x000ea40000300800 */
[----:B------:R-:W2:Y:S01]  /*6f680*/  LDL.LU R15, [R1+0x81c] ;  /* 0x00081c00010f7983 */ /* 0x000ea20000300800 */
[----:B------:R-:W-:Y:S04]  /*6f690*/  STL [R1+0x6340], R0 ;  /* 0x0063400001007387 */ /* 0x000fe80000100800 */
[----:B0-----:R-:W-:Y:S01]  /*6f6a0*/  STL.64 [R1+0x6280], R26 ;  /* 0x0062801a01007387 */ /* 0x001fe20000100a00 */
[----:B------:R0:W-:Y:S03]  /*6f6b0*/  STL.64 [R1+0x6278], R24 ;  /* 0x0062781801007387 */ /* 0x0001e60000100a00 */
[----:B0-----:R-:W3:Y:S01]  /*6f6c0*/  LDL.64 R24, [R1+0x150] ;  /* 0x0001500001187983 */ /* 0x001ee20000100a00 */
[----:B------:R0:W-:Y:S02]  /*6f6d0*/  STL.64 [R1+0x830], R16 ;  /* 0x0008301001007387 */ /* 0x0001e40000100a00 */
[----:B------:R-:W-:Y:S01]  /*6f6e0*/  STL.64 [R1+0x838], R18 ;  /* 0x0008381201007387 */ /* 0x000fe20000100a00 */
[----:B0-----:R-:W2:Y:S01]  /*6f6f0*/  LDL.LU.64 R16, [R1+0x6490] ;  /* 0x0064900001107983 */ /* 0x001ea20000300a00 */
[----:B------:R-:W3:Y:S02]  /*6f700*/  LDL.LU.64 R6, [R1+0x6488] ;  /* 0x0064880001067983 */ /* 0x000ee40000300a00 */
[----:B------:R-:W3:Y:S02]  /*6f710*/  LDL.LU.64 R4, [R1+0x6480] ;  /* 0x0064800001047983 */ /* 0x000ee40000300a00 */
[----:B------:R-:W-:Y:S01]  /*6f720*/  STL [R1+0x6344], R28 ;  /* 0x0063441c01007387 */ /* 0x000fe20000100800 */
[C---:B---3--:R-:W-:Y:S08]  /*6f730*/  HMMA.16816.F32 R4, R20.reuse, R24, R4 ;  /* 0x000000181404723c */ /* 0x048ff00000001804 */
[----:B--2---:R-:W-:Y:S01]  /*6f740*/  HMMA.16816.F32 R12, R20, R16, R12 ;  /* 0x00000010140c723c */ /* 0x004fe2000000180c */
[----:B------:R-:W-:Y:S11]  /*6f750*/  IMAD.MOV.U32 R0, RZ, RZ, R25 ;  /* 0x000000ffff007224 */ /* 0x000ff600078e0019 */
[----:B------:R-:W-:Y:S03]  /*6f760*/  @!UPT UIADD3 URZ, URZ, URZ, URZ ;  /* 0x0000003f3f3ff290 */ /* 0x000fe6000fffe03f */
[----:B------:R-:W-:Y:S01]  /*6f770*/  STL.64 [R1+0x820], R4 ;  /* 0x0008200401007387 */ /* 0x000fe20000100a00 */
[----:B------:R0:W-:Y:S03]  /*6f780*/  STL.64 [R1+0x828], R6 ;  /* 0x0008280601007387 */ /* 0x0001e60000100a00 */
[----:B0-----:R-:W2:Y:S01]  /*6f790*/  LDL.LU.64 R6, [R1+0x6478] ;  /* 0x0064780001067983 */ /* 0x001ea20000300a00 */
[----:B------:R-:W3:Y:S02]  /*6f7a0*/  LDL.LU.64 R4, [R1+0x6470] ;  /* 0x0064700001047983 */ /* 0x000ee40000300a00 */
[----:B------:R-:W-:Y:S02]  /*6f7b0*/  STL [R1+0x6348], R0 ;  /* 0x0063480001007387 */ /* 0x000fe40000100800 */
[----:B------:R-:W-:Y:S01]  /*6f7c0*/  STL.64 [R1+0x810], R12 ;  /* 0x0008100c01007387 */ /* 0x000fe20000100a00 */
[----:B------:R-:W4:Y:S01]  /*6f7d0*/  LDL.LU R24, [R1+0x250] ;  /* 0x0002500001187983 */ /* 0x000f220000300800 */
[----:B------:R-:W4:Y:S02]  /*6f7e0*/  LDL.LU R25, [R1+0x254] ;  /* 0x0002540001197983 */ /* 0x000f240000300800 */
[----:B------:R-:W2:Y:S02]  /*6f7f0*/  LDL.LU R26, [R1+0x258] ;  /* 0x00025800011a7983 */ /* 0x000ea40000300800 */
[----:B------:R-:W2:Y:S02]  /*6f800*/  LDL.LU R27, [R1+0x25c] ;  /* 0x00025c00011b7983 */ /* 0x000ea40000300800 */
[----:B--2---:R-:W-:Y:S01]  /*6f810*/  STL.64 [R1+0x6368], R26 ;  /* 0x0063681a01007387 */ /* 0x004fe20000100a00 */
[----:B----4-:R0:W-:Y:S03]  /*6f820*/  STL.64 [R1+0x6360], R24 ;  /* 0x0063601801007387 */ /* 0x0101e60000100a00 */
[----:B0-----:R-:W2:Y:S01]  /*6f830*/  LDL.LU R24, [R1+0x270] ;  /* 0x0002700001187983 */ /* 0x001ea20000300800 */
[----:B------:R-:W2:Y:S02]  /*6f840*/  LDL.LU R25, [R1+0x274] ;  /* 0x0002740001197983 */ /* 0x000ea40000300800 */
[----:B------:R-:W4:Y:S02]  /*6f850*/  LDL.LU R26, [R1+0x278] ;  /* 0x00027800011a7983 */ /* 0x000f240000300800 */
[----:B------:R-:W4:Y:S02]  /*6f860*/  LDL.LU R27, [R1+0x27c] ;  /* 0x00027c00011b7983 */ /* 0x000f240000300800 */
[----:B------:R-:W-:-:S02]  /*6f870*/  IMAD.MOV.U32 R28, RZ, RZ, R17 ;  /* 0x000000ffff1c7224 */ /* 0x000fc400078e0011 */
[----:B------:R-:W-:Y:S02]  /*6f880*/  IMAD.MOV.U32 R16, RZ, RZ, R2 ;  /* 0x000000ffff107224 */ /* 0x000fe400078e0002 */
[----:B------:R-:W-:Y:S01]  /*6f890*/  IMAD.MOV.U32 R17, RZ, RZ, R7 ;  /* 0x000000ffff117224 */ /* 0x000fe200078e0007 */
[----:B----4-:R-:W-:Y:S01]  /*6f8a0*/  STL.64 [R1+0x6388], R26 ;  /* 0x0063881a01007387 */ /* 0x010fe20000100a00 */
[----:B--2---:R-:W-:Y:S02]  /*6f8b0*/  STL.64 [R1+0x6380], R24 ;  /* 0x0063801801007387 */ /* 0x004fe40000100a00 */
[----:B------:R-:W2:Y:S02]  /*6f8c0*/  LDL.LU R2, [R1+0x646c] ;  /* 0x00646c0001027983 */ /* 0x000ea40000300800 */
[----:B------:R0:W-:Y:S02]  /*6f8d0*/  STL.64 [R1+0x6390], R16 ;  /* 0x0063901001007387 */ /* 0x0001e40000100a00 */
[----:B0-----:R-:W-:-:S02]  /*6f8e0*/  IMAD.MOV.U32 R16, RZ, RZ, R6 ;  /* 0x000000ffff107224 */ /* 0x001fc400078e0006 */
[----:B------:R-:W-:-:S05]  /*6f8f0*/  IMAD.MOV.U32 R17, RZ, RZ, R3 ;  /* 0x000000ffff117224 */ /* 0x000fca00078e0003 */
[----:B------:R3:W-:Y:S01]  /*6f900*/  STL.64 [R1+0x63a8], R16 ;  /* 0x0063a81001007387 */ /* 0x0007e20000100a00 */
[----:B------:R-:W4:Y:S02]  /*6f910*/  LDL.LU R24, [R1+0x280] ;  /* 0x0002800001187983 */ /* 0x000f240000300800 */
[----:B------:R-:W4:Y:S02]  /*6f920*/  LDL.LU R25, [R1+0x284] ;  /* 0x0002840001197983 */ /* 0x000f240000300800 */
[----:B------:R-:W2:Y:S01]  /*6f930*/  LDL.LU R26, [R1+0x288] ;  /* 0x00028800011a7983 */ /* 0x000ea20000300800 */
[----:B------:R-:W2:Y:S01]  /*6f940*/  LDL.LU R27, [R1+0x28c] ;  /* 0x00028c00011b7983 */ /* 0x000ea20000300800 */
[----:B---3--:R-:W-:Y:S02]  /*6f950*/  IMAD.MOV.U32 R16, RZ, RZ, R5 ;  /* 0x000000ffff107224 */ /* 0x008fe400078e0005 */
[----:B------:R-:W-:-:S05]  /*6f960*/  IMAD.MOV.U32 R17, RZ, RZ, R4 ;  /* 0x000000ffff117224 */ /* 0x000fca00078e0004 */
[----:B------:R0:W-:Y:S04]  /*6f970*/  STL.64 [R1+0x63d0], R16 ;  /* 0x0063d01001007387 */ /* 0x0001e80000100a00 */
[----:B0-----:R-:W3:Y:S01]  /*6f980*/  LDL.LU R16, [R1+0x490] ;  /* 0x0004900001107983 */ /* 0x001ee20000300800 */
[----:B------:R-:W3:Y:S02]  /*6f990*/  LDL.LU R17, [R1+0x494] ;  /* 0x0004940001117983 */ /* 0x000ee40000300800 */
[----:B------:R-:W2:Y:S02]  /*6f9a0*/  LDL.LU R18, [R1+0x498] ;  /* 0x0004980001127983 */ /* 0x000ea40000300800 */
[----:B------:R-:W2:Y:S02]  /*6f9b0*/  LDL.LU R19, [R1+0x49c] ;  /* 0x00049c0001137983 */ /* 0x000ea40000300800 */
[----:B--2---:R-:W-:Y:S01]  /*6f9c0*/  STL.64 [R1+0x63e0], R18 ;  /* 0x0063e01201007387 */ /* 0x004fe20000100a00 */
[----:B---3--:R0:W-:Y:S03]  /*6f9d0*/  STL.64 [R1+0x63d8], R16 ;  /* 0x0063d81001007387 */ /* 0x0081e60000100a00 */
[----:B0-----:R-:W2:Y:S04]  /*6f9e0*/  LDL.64 R16, [R1+0xe0] ;  /* 0x0000e00001107983 */ /* 0x001ea80000100a00 */
[----:B--2---:R0:W-:Y:S02]  /*6f9f0*/  STL.64 [R1+0x63f0], R16 ;  /* 0x0063f01001007387 */ /* 0x0041e40000100a00 */
[----:B0-----:R-:W-:-:S02]  /*6fa00*/  IMAD.MOV.U32 R16, RZ, RZ, R2 ;  /* 0x000000ffff107224 */ /* 0x001fc400078e0002 */
[----:B------:R-:W-:Y:S01]  /*6fa10*/  IMAD.MOV.U32 R17, RZ, RZ, R29 ;  /* 0x000000ffff117224 */ /* 0x000fe200078e001d */
[----:B------:R-:W2:Y:S01]  /*6fa20*/  LDL.LU R2, [R1+0x6468] ;  /* 0x0064680001027983 */ /* 0x000ea20000300800 */
[----:B------:R-:W3:Y:S03]  /*6fa30*/  LDL.LU R29, [R1+0x6464] ;  /* 0x00646400011d7983 */ /* 0x000ee60000300800 */
[----:B------:R-:W-:Y:S01]  /*6fa40*/  STL.64 [R1+0x6408], R16 ;  /* 0x0064081001007387 */ /* 0x000fe20000100a00 */
[----:B------:R-:W2:Y:S03]  /*6fa50*/  LDL.64 R4, [R1+0xd0] ;  /* 0x0000d00001047983 */ /* 0x000ea60000100a00 */
[----:B--2---:R0:W-:Y:S04]  /*6fa60*/  STL.64 [R1+0x63e8], R4 ;  /* 0x0063e80401007387 */ /* 0x0041e80000100a00 */
[----:B0-----:R-:W2:Y:S01]  /*6fa70*/  LDL.LU R4, [R1+0x7b0] ;  /* 0x0007b00001047983 */ /* 0x001ea20000300800 */
[----:B------:R-:W2:Y:S02]  /*6fa80*/  LDL.LU R5, [R1+0x7b4] ;  /* 0x0007b40001057983 */ /* 0x000ea40000300800 */
[----:B------:R-:W2:Y:S02]  /*6fa90*/  LDL.LU R6, [R1+0x7b8] ;  /* 0x0007b80001067983 */ /* 0x000ea40000300800 */
[----:B------:R-:W2:Y:S01]  /*6faa0*/  LDL.LU R7, [R1+0x7bc] ;  /* 0x0007bc0001077983 */ /* 0x000ea20000300800 */
[----:B------:R-:W2:Y:S04]  /*6fab0*/  LDL.64 R16, [R1+0x100] ;  /* 0x0001000001107983 */ /* 0x000ea80000100a00 */
[----:B--2---:R-:W-:Y:S01]  /*6fac0*/  STL.64 [R1+0x6420], R16 ;  /* 0x0064201001007387 */ /* 0x004fe20000100a00 */
[----:B------:R-:W-:Y:S02]  /*6fad0*/  STL.64 [R1+0x6400], R6 ;  /* 0x0064000601007387 */ /* 0x000fe40000100a00 */
[----:B------:R0:W-:Y:S02]  /*6fae0*/  STL.64 [R1+0x63f8], R4 ;  /* 0x0063f80401007387 */ /* 0x0001e40000100a00 */
[----:B0-----:R-:W2:Y:S01]  /*6faf0*/  LDL.LU R4, [R1+0x7c0] ;  /* 0x0007c00001047983 */ /* 0x001ea20000300800 */
[----:B------:R-:W2:Y:S02]  /*6fb00*/  LDL.LU R5, [R1+0x7c4] ;  /* 0x0007c40001057983 */ /* 0x000ea40000300800 */
[----:B------:R-:W2:Y:S02]  /*6fb10*/  LDL.LU R6, [R1+0x7c8] ;  /* 0x0007c80001067983 */ /* 0x000ea40000300800 */
[----:B------:R-:W2:Y:S01]  /*6fb20*/  LDL.LU R7, [R1+0x7cc] ;  /* 0x0007cc0001077983 */ /* 0x000ea20000300800 */
[----:B------:R-:W2:Y:S01]  /*6fb30*/  LDL.64 R16, [R1+0x110] ;  /* 0x0001100001107983 */ /* 0x000ea20000100a00 */
[----:B------:R-:W-:-:S02]  /*6fb40*/  IMAD.MOV.U32 R10, RZ, RZ, R14 ;  /* 0x000000ffff0a7224 */ /* 0x000fc400078e000e */
[----:B------:R-:W-:Y:S01]  /*6fb50*/  IMAD.MOV.U32 R11, RZ, RZ, R15 ;  /* 0x000000ffff0b7224 */ /* 0x000fe200078e000f */
[----:B--2---:R3:W-:Y:S02]  /*6fb60*/  STL.64 [R1+0x6438], R16 ;  /* 0x0064381001007387 */ /* 0x0047e40000100a00 */
[----:B---3--:R-:W-:Y:S02]  /*6fb70*/  IMAD.MOV.U32 R16, RZ, RZ, R29 ;  /* 0x000000ffff107224 */ /* 0x008fe400078e001d */
[----:B------:R-:W-:Y:S01]  /*6fb80*/  IMAD.MOV.U32 R17, RZ, RZ, R2 ;  /* 0x000000ffff117224 */ /* 0x000fe200078e0002 */
[----:B------:R-:W2:Y:S04]  /*6fb90*/  LDL.LU R29, [R1+0x6460] ;  /* 0x00646000011d7983 */ /* 0x000ea80000300800 */
[----:B------:R0:W-:Y:S04]  /*6fba0*/  STL.64 [R1+0x6448], R16 ;  /* 0x0064481001007387 */ /* 0x0001e80000100a00 */
[----:B0-----:R-:W3:Y:S01]  /*6fbb0*/  LDL.64 R16, [R1+0x130] ;  /* 0x0001300001107983 */ /* 0x001ee20000100a00 */
[----:B------:R-:W2:Y:S02]  /*6fbc0*/  LDL.LU R12, [R1+0x7f0] ;  /* 0x0007f000010c7983 */ /* 0x000ea40000300800 */
[----:B------:R-:W2:Y:S02]  /*6fbd0*/  LDL.LU R13, [R1+0x7f4] ;  /* 0x0007f400010d7983 */ /* 0x000ea40000300800 */
[----:B------:R-:W2:Y:S01]  /*6fbe0*/  LDL.LU R14, [R1+0x7f8] ;  /* 0x0007f800010e7983 */ /* 0x000ea20000300800 */
[----:B------:R-:W2:Y:S04]  /*6fbf0*/  LDL.LU R15, [R1+0x7fc] ;  /* 0x0007fc00010f7983 */ /* 0x000ea80000300800 */
[----:B--2---:R-:W-:Y:S01]  /*6fc00*/  STL.64 [R1+0x6458], R14 ;  /* 0x0064580e01007387 */ /* 0x004fe20000100a00 */
[----:B------:R0:W-:Y:S03]  /*6fc10*/  STL.64 [R1+0x6450], R12 ;  /* 0x0064500c01007387 */ /* 0x0001e60000100a00 */
[----:B0-----:R-:W3:Y:S01]  /*6fc20*/  LDL.LU R12, [R1+0x800] ;  /* 0x00080000010c7983 */ /* 0x001ee20000300800 */
[----:B------:R-:W3:Y:S02]  /*6fc30*/  LDL.LU R13, [R1+0x804] ;  /* 0x00080400010d7983 */ /* 0x000ee40000300800 */
[----:B------:R-:W3:Y:S02]  /*6fc40*/  LDL.LU R14, [R1+0x808] ;  /* 0x00080800010e7983 */ /* 0x000ee40000300800 */
[----:B------:R-:W3:Y:S01]  /*6fc50*/  LDL.LU R15, [R1+0x80c] ;  /* 0x00080c00010f7983 */ /* 0x000ee20000300800 */
[----:B------:R-:W-:Y:S01]  /*6fc60*/  STL.64 [R1+0x6418], R6 ;  /* 0x0064180601007387 */ /* 0x000fe20000100a00 */
[----:B------:R0:W-:Y:S03]  /*6fc70*/  STL.64 [R1+0x6410], R4 ;  /* 0x0064100401007387 */ /* 0x0001e60000100a00 */
[----:B0-----:R-:W2:Y:S01]  /*6fc80*/  LDL.LU R4, [R1+0x7d0] ;  /* 0x0007d00001047983 */ /* 0x001ea20000300800 */
[----:B------:R-:W2:Y:S02]  /*6fc90*/  LDL.LU R5, [R1+0x7d4] ;  /* 0x0007d40001057983 */ /* 0x000ea40000300800 */
[----:B------:R-:W2:Y:S02]  /*6fca0*/  LDL.LU R6, [R1+0x7d8] ;  /* 0x0007d80001067983 */ /* 0x000ea40000300800 */
[----:B------:R-:W2:Y:S02]  /*6fcb0*/  LDL.LU R7, [R1+0x7dc] ;  /* 0x0007dc0001077983 */ /* 0x000ea40000300800 */
[----:B--2---:R-:W-:Y:S01]  /*6fcc0*/  STL.64 [R1+0x6430], R6 ;  /* 0x0064300601007387 */ /* 0x004fe20000100a00 */
[----:B------:R0:W-:Y:S03]  /*6fcd0*/  STL.64 [R1+0x6428], R4 ;  /* 0x0064280401007387 */ /* 0x0001e60000100a00 */
[----:B0-----:R-:W2:Y:S01]  /*6fce0*/  LDL.LU R4, [R1+0x7e0] ;  /* 0x0007e00001047983 */ /* 0x001ea20000300800 */
[----:B------:R-:W2:Y:S02]  /*6fcf0*/  LDL.LU R5, [R1+0x7e4] ;  /* 0x0007e40001057983 */ /* 0x000ea40000300800 */
[----:B------:R-:W2:Y:S02]  /*6fd00*/  LDL.LU R6, [R1+0x7e8] ;  /* 0x0007e80001067983 */ /* 0x000ea40000300800 */
[----:B------:R-:W2:Y:S01]  /*6fd10*/  LDL.LU R7, [R1+0x7ec] ;  /* 0x0007ec0001077983 */ /* 0x000ea20000300800 */
[----:B------:R-:W-:Y:S01]  /*6fd20*/  STL.64 [R1+0x63a0], R26 ;  /* 0x0063a01a01007387 */ /* 0x000fe20000100a00 */
[----:B----4-:R0:W-:Y:S03]  /*6fd30*/  STL.64 [R1+0x6398], R24 ;  /* 0x0063981801007387 */ /* 0x0101e60000100a00 */
[----:B0-----:R-:W4:Y:S01]  /*6fd40*/  LDL.LU R24, [R1+0x290] ;  /* 0x0002900001187983 */ /* 0x001f220000300800 */
[----:B------:R-:W4:Y:S02]  /*6fd50*/  LDL.LU R25, [R1+0x294] ;  /* 0x0002940001197983 */ /* 0x000f240000300800 */
[----:B------:R-:W2:Y:S02]  /*6fd60*/  LDL.LU R26, [R1+0x298] ;  /* 0x00029800011a7983 */ /* 0x000ea40000300800 */
[----:B------:R-:W2:Y:S01]  /*6fd70*/  LDL.LU R27, [R1+0x29c] ;  /* 0x00029c00011b7983 */ /* 0x000ea20000300800 */
[C---:B---3--:R-:W-:Y:S01]  /*6fd80*/  HMMA.16816.F32 R12, R20.reuse, R16, R12 ;  /* 0x00000010140c723c */ /* 0x048fe2000000180c */
[----:B------:R-:W-:Y:S01]  /*6fd90*/  IMAD.MOV.U32 R0, RZ, RZ, R17 ;  /* 0x000000ffff007224 */ /* 0x000fe200078e0011 */
[----:B--2---:R-:W-:Y:S01]  /*6fda0*/  STL.64 [R1+0x63b8], R26 ;  /* 0x0063b81a01007387 */ /* 0x004fe20000100a00 */
[----:B----4-:R0:W-:Y:S03]  /*6fdb0*/  STL.64 [R1+0x63b0], R24 ;  /* 0x0063b01801007387 */ /* 0x0101e60000100a00 */
[----:B0-----:R-:W2:Y:S01]  /*6fdc0*/  LDL.LU R24, [R1+0x2a0] ;  /* 0x0002a00001187983 */ /* 0x001ea20000300800 */
[----:B------:R-:W2:Y:S02]  /*6fdd0*/  LDL.LU R25, [R1+0x2a4] ;  /* 0x0002a40001197983 */ /* 0x000ea40000300800 */
[----:B------:R-:W2:Y:S02]  /*6fde0*/  LDL.LU R26, [R1+0x2a8] ;  /* 0x0002a800011a7983 */ /* 0x000ea40000300800 */
[----:B------:R-:W2:Y:S01]  /*6fdf0*/  LDL.LU R27, [R1+0x2ac] ;  /* 0x0002ac00011b7983 */ /* 0x000ea20000300800 */
[----:B------:R-:W-:Y:S01]  /*6fe00*/  STL [R1+0x634c], R28 ;  /* 0x00634c1c01007387 */ /* 0x000fe20000100800 */
[----:B------:R-:W-:Y:S02]  /*6fe10*/  STL [R1+0x5ab4], R11 ;  /* 0x005ab40b01007387 */ /* 0x000fe40000100800 */
[----:B------:R-:W-:Y:S08]  /*6fe20*/  STL [R1+0x5ab0], R10 ;  /* 0x005ab00a01007387 */ /* 0x000ff00000100800 */
[----:B------:R-:W-:Y:S01]  /*6fe30*/  STL.64 [R1+0x800], R12 ;  /* 0x0008000c01007387 */ /* 0x000fe20000100a00 */
[----:B------:R0:W-:Y:S04]  /*6fe40*/  STL.64 [R1+0x808], R14 ;  /* 0x0008080e01007387 */ /* 0x0001e80000100a00 */
[----:B0-----:R-:W3:Y:S01]  /*6fe50*/  LDL.LU.64 R14, [R1+0x6458] ;  /* 0x00645800010e7983 */ /* 0x001ee20000300a00 */
[----:B------:R-:W3:Y:S02]  /*6fe60*/  LDL.LU.64 R12, [R1+0x6450] ;  /* 0x00645000010c7983 */ /* 0x000ee40000300a00 */
[----:B------:R-:W3:Y:S02]  /*6fe70*/  LDL.LU.64 R16, [R1+0x6448] ;  /* 0x0064480001107983 */ /* 0x000ee40000300a00 */
[----:B------:R0:W-:Y:S01]  /*6fe80*/  STL [R1+0x6350], R0 ;  /* 0x0063500001007387 */ /* 0x0001e20000100800 */
[C---:B---3--:R-:W-:Y:S01]  /*6fe90*/  HMMA.16816.F32 R16, R20.reuse, R16, R12 ;  /* 0x000000101410723c */ /* 0x048fe2000000180c */
[----:B------:R-:W3:Y:S11]  /*6fea0*/  LDL.LU.64 R12, [R1+0x6440] ;  /* 0x00644000010c7983 */ /* 0x000ef60000300a00 */
[----:B------:R-:W-:Y:S11]  /*6feb0*/  @!UPT UIADD3 URZ, URZ, URZ, URZ ;  /* 0x0000003f3f3ff290 */ /* 0x000ff6000fffe03f */
[----:B------:R-:W-:Y:S01]  /*6fec0*/  @!UPT UIADD3 URZ, URZ, URZ, URZ ;  /* 0x0000003f3f3ff290 */ /* 0x000fe2000fffe03f */
[----:B------:R-:W-:Y:S02]  /*6fed0*/  IMAD.MOV.U32 R11, RZ, RZ, R16 ;  /* 0x000000ffff0b7224 */ /* 0x000fe400078e0010 */
[----:B------:R-:W-:Y:S02]  /*6fee0*/  IMAD.MOV.U32 R10, RZ, RZ, R17 ;  /* 0x000000ffff0a7224 */ /* 0x000fe400078e0011 */
[----:B------:R-:W4:Y:S03]  /*6fef0*/  LDL.LU.64 R16, [R1+0x6438] ;  /* 0x0064380001107983 */ /* 0x000f260000300a00 */
[----:B------:R-:W-:Y:S02]  /*6ff00*/  STL [R1+0x6358], R10 ;  /* 0x0063580a01007387 */ /* 0x000fe40000100800 */
[----:B------:R-:W-:Y:S01]  /*6ff10*/  STL [R1+0x6354], R11 ;  /* 0x0063540b01007387 */ /* 0x000fe20000100800 */
[C---:B----4-:R-:W-:Y:S01]  /*6ff20*/  HMMA.16816.F32 R4, R20.reuse, R16, R4 ;  /* 0x000000101404723c */ /* 0x050fe20000001804 */
[----:B0-----:R-:W-:Y:S11]  /*6ff30*/  IMAD.MOV.U32 R0, RZ, RZ, R17 ;  /* 0x000000ffff007224 */ /* 0x001ff600078e0011 */
[----:B------:R-:W-:Y:S11]  /*6ff40*/  @!UPT UIADD3 URZ, URZ, URZ, URZ ;  /* 0x0000003f3f3ff290 */ /* 0x000ff6000fffe03f */
[----:B------:R-:W-:Y:S01]  /*6ff50*/  STL.64 [R1+0x7e0], R4 ;  /* 0x0007e00401007387 */ /* 0x000fe20000100a00 */
[----:B------:R0:W-:Y:S03]  /*6ff60*/  STL.64 [R1+0x7e8], R6 ;  /* 0x0007e80601007387 */ /* 0x0001e60000100a00 */
[----:B0-----:R-:W4:Y:S01]  /*6ff70*/  LDL.LU.64 R6, [R1+0x6430] ;  /* 0x0064300001067983 */ /* 0x001f220000300a00 */
[----:B------:R-:W4:Y:S02]  /*6ff80*/  LDL.LU.64 R4, [R1+0x6428] ;  /* 0x0064280001047983 */ /* 0x000f240000300a00 */
[----:B------:R-:W4:Y:S02]  /*6ff90*/  LDL.LU.64 R16, [R1+0x6420] ;  /* 0x0064200001107983 */ /* 0x000f240000300a00 */
[----:B----4-:R-:W-:Y:S01]  /*6ffa0*/  HMMA.16816.F32 R4, R20, R16, R4 ;  /* 0x000000101404723c */ /* 0x010fe20000001804 */
[----:B------:R-:W-:Y:S11]  /*6ffb0*/  IMAD.MOV.U32 R28, RZ, RZ, R17 ;  /* 0x000000ffff1c7224 */ /* 0x000ff600078e0011 */
[----:B------:R-:W-:Y:S11]  /*6ffc0*/  @!UPT UIADD3 URZ, URZ, URZ, URZ ;  /* 0x0000003f3f3ff290 */ /* 0x000ff6000fffe03f */
[----:B------:R-:W-:Y:S01]  /*6ffd0*/  STL.64 [R1+0x7d0], R4 ;  /* 0x0007d00401007387 */ /* 0x000fe20000100a00 */
[----:B------:R0:W-:Y:S03]  /*6ffe0*/  STL.64 [R1+0x7d8], R6 ;  /* 0x0007d80601007387 */ /* 0x0001e60000100a00 */
[----:B0-----:R-:W4:Y:S01]  /*6fff0*/  LDL.LU.64 R6, [R1+0x6418] ;  /* 0x0064180001067983 */ /* 0x001f220000300a00 */
[----:B------:R-:W4:Y:S02]  /*70000*/  LDL.LU.64 R4, [R1+0x6410] ;  /* 0x0064100001047983 */ /* 0x000f240000300a00 */
[----:B------:R-:W4:Y:S02]  /*70010*/  LDL.LU.64 R16, [R1+0x6408] ;  /* 0x0064080001107983 */ /* 0x000f240000300a00 */
[----:B------:R-:W-:Y:S02]  /*70020*/  IMAD.MOV.U32 R15, RZ, RZ, R18 ;  /* 0x000000ffff0f7224 */ /* 0x000fe400078e0012 */
[----:B------:R-:W-:-:S02]  /*70030*/  IMAD.MOV.U32 R14, RZ, RZ, R19 ;  /* 0x000000ffff0e7224 */ /* 0x000fc400078e0013 */
[C---:B----4-:R-:W-:Y:S01]  /*70040*/  HMMA.16816.F32 R16, R20.reuse, R16, R4 ;  /* 0x000000101410723c */ /* 0x050fe20000001804 */
[----:B------:R-:W4:Y:S01]  /*70050*/  LDL.LU.64 R6, [R1+0x6400] ;  /* 0x0064000001067983 */ /* 0x000f220000300a00 */
[----:B------:R-:W4:Y:S11]  /*70060*/  LDL.LU.64 R4, [R1+0x63f8] ;  /* 0x0063f80001047983 */ /* 0x000f360000300a00 */
[----:B------:R-:W-:Y:S10]  /*70070*/  @!UPT UIADD3 URZ, URZ, URZ, URZ ;  /* 0x0000003f3f3ff290 */ /* 0x000ff4000fffe03f */
[----:B------:R0:W-:Y:S01]  /*70080*/  STL.64 [R1+0x7c0], R16 ;  /* 0x0007c01001007387 */ /* 0x0001e20000100a00 */
[----:B------:R-:W-:Y:S03]  /*70090*/  STL.64 [R1+0x7c8], R18 ;  /* 0x0007c81201007387 */ /* 0x000fe60000100a00 */
[----:B0-----:R-:W4:Y:S02]  /*700a0*/  LDL.LU.64 R16, [R1+0x63f0] ;  /* 0x0063f00001107983 */ /* 0x001f240000300a00 */
[C---:B----4-:R-:W-:Y:S01]  /*700b0*/  HMMA.16816.F32 R4, R20.reuse, R16, R4 ;  /* 0x000000101404723c */ /* 0x050fe20000001804 */
[----:B------:R-:W-:Y:S02]  /*700c0*/  IMAD.MOV.U32 R10, RZ, RZ, R16 ;  /* 0x000000ffff0a7224 */ /* 0x000fe400078e0010 */
[----:B------:R-:W-:Y:S11]  /*700d0*/  IMAD.MOV.U32 R11, RZ, RZ, R17 ;  /* 0x000000ffff0b7224 */ /* 0x000ff600078e0011 */
[----:B------:R-:W-:Y:S09]  /*700e0*/  @!UPT UIADD3 URZ, URZ, URZ, URZ ;  /* 0x0000003f3f3ff290 */ /* 0x000ff2000fffe03f */
[----:B------:R0:W-:Y:S01]  /*700f0*/  STL.64 [R1+0x7b0], R4 ;  /* 0x0007b00401007387 */ /* 0x0001e20000100a00 */
[----:B------:R1:W-:Y:S03]  /*70100*/  STL.64 [R1+0x7b8], R6 ;  /* 0x0007b80601007387 */ /* 0x0003e60000100a00 */
[----:B0-----:R-:W4:Y:S01]  /*70110*/  LDL.LU.64 R4, [R1+0x63e8] ;  /* 0x0063e80001047983 */ /* 0x001f220000300a00 */
[----:B------:R-:W4:Y:S02]  /*70120*/  LDL.LU.64 R18, [R1+0x63e0] ;  /* 0x0063e00001127983 */ /* 0x000f240000300a00 */
[----:B------:R-:W4:Y:S02]  /*70130*/  LDL.LU.64 R16, [R1+0x63d8] ;  /* 0x0063d80001107983 */ /* 0x000f240000300a00 */
[----:B----4-:R-:W-:Y:S01]  /*70140*/  HMMA.16816.F32 R20, R20, R4, R16 ;  /* 0x000000041414723c */ /* 0x010fe20000001810 */
[----:B------:R-:W2:Y:S01]  /*70150*/  LDL.LU.64 R16, [R1+0x63d0] ;  /* 0x0063d00001107983 */ /* 0x000ea20000300a00 */
[----:B------:R-:W-:-:S02]  /*70160*/  IMAD.MOV.U32 R3, RZ, RZ, R4 ;  /* 0x000000ffff037224 */ /* 0x000fc400078e0004 */
[----:B------:R-:W-:Y:S11]  /*70170*/  IMAD.MOV.U32 R2, RZ, RZ, R5 ;  /* 0x000000ffff027224 */ /* 0x000ff600078e0005 */
[----:B------:R-:W-:Y:S08]  /*70180*/  @!UPT UIADD3 URZ, URZ, URZ, URZ ;  /* 0x0000003f3f3ff290 */ /* 0x000ff0000fffe03f */
[----:B------:R0:W-:Y:S01]  /*70190*/  STL.64 [R1+0x490], R20 ;  /* 0x0004901401007387 */ /* 0x0001e20000100a00 */
[----:B------:R4:W-:Y:S02]  /*701a0*/  STL.64 [R1+0x498], R22 ;  /* 0x0004981601007387 */ /* 0x0009e40000100a00 */
[----:B-1----:R-:W2:Y:S02]  /*701b0*/  LDL.LU.64 R6, [R1+0x63c8] ;  /* 0x0063c80001067983 */ /* 0x002ea40000300a00 */
[----:B------:R-:W2:Y:S01]  /*701c0*/  LDL.LU.64 R4, [R1+0x63c0] ;  /* 0x0063c00001047983 */ /* 0x000ea20000300a00 */
[----:B0-----:R-:W3:Y:S01]  /*701d0*/  LDL.LU R20, [R1+0x260] ;  /* 0x0002600001147983 */ /* 0x001ee20000300800 */
[----:B------:R-:W3:Y:S02]  /*701e0*/  LDL.LU R21, [R1+0x264] ;  /* 0x0002640001157983 */ /* 0x000ee40000300800 */
[----:B----4-:R-:W3:Y:S01]  /*701f0*/  LDL.LU R22, [R1+0x268] ;  /* 0x0002680001167983 */ /* 0x010ee20000300800 */
        /* <DEDUP_REMOVED lines=20> */
[----:B0-----:R-:W4:Y:S01]  /*70340*/  LDL.LU.64 R18, [R1+0x6378] ;  /* 0x0063780001127983 */ /* 0x001f220000300a00 */
[----:B------:R-:W2:Y:S02]  /*70350*/  LDL.LU.64 R16, [R1+0x6370] ;  /* 0x0063700001107983 */ /* 0x000ea40000300a00 */
[----:B------:R-:W-:Y:S01]  /*70360*/  IMAD.MOV.U32 R23, RZ, RZ, R29 ;  /* 0x000000ffff177224 */ /* 0x000fe200078e001d */
[C---:B--2---:R-:W-:Y:S11]  /*70370*/  HMMA.16816.F32 R24, R4.reuse, R16, R24 ;  /* 0x000000100418723c */ /* 0x044ff60000001818 */
[----:B------:R-:W-:Y:S11]  /*70380*/  @!UPT UIADD3 URZ, URZ, URZ, URZ ;  /* 0x0000003f3f3ff290 */ /* 0x000ff6000fffe03f */
[----:B------:R-:W-:Y:S01]  /*70390*/  @!UPT UIADD3 URZ, URZ, URZ, URZ ;  /* 0x0000003f3f3ff290 */ /* 0x000fe2000fffe03f */
[----:B------:R-:W-:Y:S01]  /*703a0*/  STL.64 [R1+0x270], R24 ;  /* 0x0002701801007387 */ /* 0x000fe20000100a00 */
[----:B------:R0:W-:Y:S03]  /*703b0*/  STL.64 [R1+0x278], R26 ;  /* 0x0002781a01007387 */ /* 0x0001e60000100a00 */
[----:B0-----:R-:W2:Y:S01]  /*703c0*/  LDL.LU.64 R26, [R1+0x6368] ;  /* 0x00636800011a7983 */ /* 0x001ea20000300a00 */
[----:B------:R-:W2:Y:S02]  /*703d0*/  LDL.LU.64 R24, [R1+0x6360] ;  /* 0x0063600001187983 */ /* 0x000ea40000300a00 */
[----:B----4-:R-:W-:Y:S02]  /*703e0*/  STL.64 [R1+0x6260], R18 ;  /* 0x0062601201007387 */ /* 0x010fe40000100a00 */
[----:B------:R3:W-:Y:S02]  /*703f0*/  STL.64 [R1+0x6258], R16 ;  /* 0x0062581001007387 */ /* 0x0007e40000100a00 */
[C---:B---3--:R-:W-:Y:S01]  /*70400*/  HMMA.16816.F32 R16, R4.reuse, R12, R20 ;  /* 0x0000000c0410723c */ /* 0x048fe20000001814 */
[----:B------:R-:W-:Y:S01]  /*70410*/  STL.64 [R1+0x6250], R14 ;  /* 0x0062500e01007387 */ /* 0x000fe20000100a00 */
[----:B------:R-:W-:Y:S11]  /*70420*/  STL.64 [R1+0x6248], R12 ;  /* 0x0062480c01007387 */ /* 0x000ff60000100a00 */
[----:B------:R-:W-:Y:S10]  /*70430*/  @!UPT UIADD3 URZ, URZ, URZ, URZ ;  /* 0x0000003f3f3ff290 */ /* 0x000ff4000fffe03f */
[----:B------:R-:W-:Y:S01]  /*70440*/  STL.64 [R1+0x260], R16 ;  /* 0x0002601001007387 */ /* 0x000fe20000100a00 */
[----:B------:R2:W-:Y:S02]  /*70450*/  STL.64 [R1+0x268], R18 ;  /* 0x0002681201007387 */ /* 0x0005e40000100a00 */
[----:B--2---:R-:W-:Y:S11]  /*70460*/  HMMA.16816.F32 R16, R4, R8, R24 ;  /* 0x000000080410723c */ /* 0x004ff60000001818 */
[----:B------:R-:W-:Y:S11]  /*70470*/  @!UPT UIADD3 URZ, URZ, URZ, URZ ;  /* 0x0000003f3f3ff290 */ /* 0x000ff6000fffe03f */
[----:B------:R-:W-:Y:S01]  /*70480*/  @!UPT UIADD3 URZ, URZ, URZ, URZ ;  /* 0x0000003f3f3ff290 */ /* 0x000fe2000fffe03f */
[----:B------:R-:W-:Y:S01]  /*70490*/  STL.64 [R1+0x250], R16 ;  /* 0x0002501001007387 */ /* 0x000fe20000100a00 */
[----:B------:R-:W-:Y:S02]  /*704a0*/  STL [R1+0x258], R18 ;  /* 0x0002581201007387 */ /* 0x000fe40000100800 */
[----:B------:R-:W2:Y:S02]  /*704b0*/  LDL.LU R24, [R1+0x240] ;  /* 0x0002400001187983 */ /* 0x000ea40000300800 */
[----:B------:R-:W2:Y:S01]  /*704c0*/  LDL.LU R25, [R1+0x244] ;  /* 0x0002440001197983 */ /* 0x000ea20000300800 */
[----:B------:R-:W3:Y:S01]  /*704d0*/  LDL.LU R26, [R1+0x248] ;  /* 0x00024800011a7983 */ /* 0x000ee20000300800 */
[----:B------:R-:W3:Y:S03]  /*704e0*/  LDL.LU R27, [R1+0x24c] ;  /* 0x00024c00011b7983 */ /* 0x000ee60000300800 */
[----:B---3--:R-:W-:Y:S01]  /*704f0*/  STL.64 [R1+0x6290], R26 ;  /* 0x0062901a01007387 */ /* 0x008fe20000100a00 */
[----:B--2---:R0:W-:Y:S02]  /*70500*/  STL.64 [R1+0x6288], R24 ;  /* 0x0062881801007387 */ /* 0x0041e40000100a00 */
[----:B0-----:R-:W-:-:S02]  /*70510*/  IMAD.MOV.U32 R24, RZ, RZ, R10 ;  /* 0x000000ffff187224 */ /* 0x001fc400078e000a */
[----:B------:R-:W-:Y:S01]  /*70520*/  IMAD.MOV.U32 R25, RZ, RZ, R11 ;  /* 0x000000ffff197224 */ /* 0x000fe200078e000b */
[----:B------:R-:W2:Y:S01]  /*70530*/  LDL.LU R10, [R1+0x6358] ;  /* 0x00635800010a7983 */ /* 0x000ea20000300800 */
[----:B------:R-:W2:Y:S03]  /*70540*/  LDL.LU R11, [R1+0x6354] ;  /* 0x00635400010b7983 */ /* 0x000ea60000300800 */
[----:B------:R0:W-:Y:S01]  /*70550*/  STL.64 [R1+0x62a0], R24 ;  /* 0x0062a01801007387 */ /* 0x0001e20000100a00 */
[----:B------:R-:W3:Y:S03]  /*70560*/  LDL R12, [R1+0x110] ;  /* 0x00011000010c7983 */ /* 0x000ee60000100800 */
[----:B0-----:R-:W4:Y:S04]  /*70570*/  LDL R24, [R1+0xf0] ;  /* 0x0000f00001187983 */ /* 0x001f280000100800 */
[----:B------:R-:W4:Y:S01]  /*70580*/  LDL R25, [R1+0xf4] ;  /* 0x0000f40001197983 */ /* 0x000f220000100800 */
[----:B------:R-:W-:-:S02]  /*70590*/  IMAD.MOV.U32 R13, RZ, RZ, R0 ;  /* 0x000000ffff0d7224 */ /* 0x000fc400078e0000 */
[----:B------:R-:W2:Y:S03]  /*705a0*/  LDL.LU R0, [R1+0x6350] ;  /* 0x0063500001007983 */ /* 0x000ea60000300800 */
[----:B---3--:R-:W-:Y:S04]  /*705b0*/  STL.64 [R1+0x62d8], R12 ;  /* 0x0062d80c01007387 */ /* 0x008fe80000100a00 */
[----:B----4-:R-:W-:Y:S01]  /*705c0*/  STL.64 [R1+0x62b8], R24 ;  /* 0x0062b81801007387 */ /* 0x010fe20000100a00 */
[----:B--2---:R-:W-:Y:S02]  /*705d0*/  STL.64 [R1+0x6240], R10 ;  /* 0x0062400a01007387 */ /* 0x004fe40000100a00 */
[----:B------:R0:W-:Y:S02]  /*705e0*/  STL.64 [R1+0x6238], R8 ;  /* 0x0062380801007387 */ /* 0x0001e40000100a00 */
[----:B0-----:R-:W2:Y:S04]  /*705f0*/  LDL.64 R8, [R1+0x20] ;  /* 0x0000200001087983 */ /* 0x001ea80000100a00 */
[----:B--2---:R0:W-:Y:S04]  /*70600*/  STL.64 [R1+0x6298], R8 ;  /* 0x0062980801007387 */ /* 0x0041e80000100a00 */
[----:B0-----:R-:W2:Y:S01]  /*70610*/  LDL.LU R8, [R1+0x610] ;  /* 0x0006100001087983 */ /* 0x001ea20000300800 */
[----:B------:R-:W2:Y:S02]  /*70620*/  LDL.LU R9, [R1+0x614] ;  /* 0x0006140001097983 */ /* 0x000ea40000300800 */
[----:B------:R-:W3:Y:S02]  /*70630*/  LDL.LU R10, [R1+0x618] ;  /* 0x00061800010a7983 */ /* 0x000ee40000300800 */
[----:B------:R-:W3:Y:S01]  /*70640*/  LDL.LU R11, [R1+0x61c] ;  /* 0x00061c00010b7983 */ /* 0x000ee20000300800 */
[----:B------:R-:W4:Y:S04]  /*70650*/  LDL R12, [R1+0x120] ;  /* 0x00012000010c7983 */ /* 0x000f280000100800 */
[----:B------:R-:W4:Y:S01]  /*70660*/  LDL R13, [R1+0x124] ;  /* 0x00012400010d7983 */ /* 0x000f220000100800 */
[----:B------:R-:W-:-:S03]  /*70670*/  IMAD.MOV.U32 R25, RZ, RZ, R28 ;  /* 0x000000ffff197224 */ /* 0x000fc600078e001c */
[----:B----4-:R0:W-:Y:S01]  /*70680*/  STL.64 [R1+0x62f0], R12 ;  /* 0x0062f00c01007387 */ /* 0x0101e20000100a00 */
[----:B------:R-:W4:Y:S02]  /*70690*/  LDL R24, [R1+0x100] ;  /* 0x0001000001187983 */ /* 0x000f240000100800 */
[----:B------:R-:W2:Y:S01]  /*706a0*/  LDL.LU R28, [R1+0x634c] ;  /* 0x00634c00011c7983 */ /* 0x000ea20000300800 */
[----:B0-----:R-:W2:Y:S01]  /*706b0*/  LDL R12, [R1+0x130] ;  /* 0x00013000010c7983 */ /* 0x001ea20000100800 */
[----:B------:R-:W-:Y:S02]  /*706c0*/  IMAD.MOV.U32 R13, RZ, RZ, R0 ;  /* 0x000000ffff0d7224 */ /* 0x000fe400078e0000 */
[----:B------:R-:W3:Y:S03]  /*706d0*/  LDL.LU R0, [R1+0x6348] ;  /* 0x0063480001007983 */ /* 0x000ee60000300800 */
[----:B--2---:R-:W-:Y:S01]  /*706e0*/  STL.64 [R1+0x6308], R12 ;  /* 0x0063080c01007387 */ /* 0x004fe20000100a00 */
[----:B----4-:R0:W-:Y:S03]  /*706f0*/  STL.64 [R1+0x62d0], R24 ;  /* 0x0062d01801007387 */ /* 0x0101e60000100a00 */
[----:B0-----:R-:W2:Y:S01]  /*70700*/  LDL.LU R24, [R1+0x640] ;  /* 0x0006400001187983 */ /* 0x001ea20000300800 */
[----:B------:R-:W2:Y:S02]  /*70710*/  LDL.LU R25, [R1+0x644] ;  /* 0x0006440001197983 */ /* 0x000ea40000300800 */
[----:B------:R-:W4:Y:S02]  /*70720*/  LDL.LU R26, [R1+0x648] ;  /* 0x00064800011a7983 */ /* 0x000f240000300800 */
[----:B------:R-:W4:Y:S01]  /*70730*/  LDL.LU R27, [R1+0x64c] ;  /* 0x00064c00011b7983 */ /* 0x000f220000300800 */
[----:B------:R-:W2:Y:S01]  /*70740*/  LDL R12, [R1+0x140] ;  /* 0x00014000010c7983 */ /* 0x000ea20000100800 */
[----:B------:R-:W-:-:S02]  /*70750*/  IMAD.MOV.U32 R13, RZ, RZ, R28 ;  /* 0x000000ffff0d7224 */ /* 0x000fc400078e001c */
[----:B------:R-:W3:Y:S03]  /*70760*/  LDL.LU R28, [R1+0x6344] ;  /* 0x00634400011c7983 */ /* 0x000ee60000300800 */
[----:B--2---:R-:W-:Y:S01]  /*70770*/  STL.64 [R1+0x6320], R12 ;  /* 0x0063200c01007387 */ /* 0x004fe20000100a00 */
[----:B----4-:R-:W-:Y:S02]  /*70780*/  STL.64 [R1+0x62e8], R26 ;  /* 0x0062e81a01007387 */ /* 0x010fe40000100a00 */
[----:B------:R0:W-:Y:S02]  /*70790*/  STL.64 [R1+0x62e0], R24 ;  /* 0x0062e01801007387 */ /* 0x0001e40000100a00 */
[----:B0-----:R-:W2:Y:S01]  /*707a0*/  LDL.LU R24, [R1+0x650] ;  /* 0x0006500001187983 */ /* 0x001ea20000300800 */
[----:B------:R-:W2:Y:S02]  /*707b0*/  LDL.LU R25, [R1+0x654] ;  /* 0x0006540001197983 */ /* 0x000ea40000300800 */
[----:B------:R-:W4:Y:S02]  /*707c0*/  LDL.LU R26, [R1+0x658] ;  /* 0x00065800011a7983 */ /* 0x000f240000300800 */
[----:B------:R-:W4:Y:S01]  /*707d0*/  LDL.LU R27, [R1+0x65c] ;  /* 0x00065c00011b7983 */ /* 0x000f220000300800 */
[----:B------:R-:W2:Y:S01]  /*707e0*/  LDL R12, [R1+0x150] ;  /* 0x00015000010c7983 */ /* 0x000ea20000100800 */
[----:B---3--:R-:W-:-:S02]  /*707f0*/  IMAD.MOV.U32 R13, RZ, RZ, R0 ;  /* 0x000000ffff0d7224 */ /* 0x008fc400078e0000 */
[----:B------:R-:W3:Y:S03]  /*70800*/  LDL.LU R0, [R1+0x6340] ;  /* 0x0063400001007983 */ /* 0x000ee60000300800 */
[----:B--2---:R-:W-:Y:S01]  /*70810*/  STL.64 [R1+0x6338], R12 ;  /* 0x0063380c01007387 */ /* 0x004fe20000100a00 */
[----:B----4-:R-:W-:Y:S02]  /*70820*/  STL.64 [R1+0x6300], R26 ;  /* 0x0063001a01007387 */ /* 0x010fe40000100a00 */
[----:B------:R0:W-:Y:S01]  /*70830*/  STL.64 [R1+0x62f8], R24 ;  /* 0x0062f81801007387 */ /* 0x0001e20000100a00 */
[----:B---3--:R-:W1:Y:S04]  /*70840*/  LDSM.16.MT88.4 R20, [R0+0x22080] ;  /* 0x022080000014783b */ /* 0x008e680000004200 */
[----:B0-----:R-:W2:Y:S01]  /*70850*/  LDL.LU R24, [R1+0x660] ;  /* 0x0006600001187983 */ /* 0x001ea20000300800 */
[----:B------:R-:W2:Y:S02]  /*70860*/  LDL.LU R25, [R1+0x664] ;  /* 0x0006640001197983 */ /* 0x000ea40000300800 */
[----:B------:R-:W3:Y:S02]  /*70870*/  LDL.LU R26, [R1+0x668] ;  /* 0x00066800011a7983 */ /* 0x000ee40000300800 */
[----:B------:R-:W3:Y:S01]  /*70880*/  LDL.LU R27, [R1+0x66c] ;  /* 0x00066c00011b7983 */ /* 0x000ee20000300800 */
[----:B------:R-:W4:Y:S01]  /*70890*/  LDL R16, [R1+0x30] ;  /* 0x0000300001107983 */ /* 0x000f220000100800 */
[----:B------:R-:W4:Y:S02]  /*708a0*/  LDL.LU R12, [R1+0x7a0] ;  /* 0x0007a000010c7983 */ /* 0x000f240000300800 */
[----:B------:R-:W4:Y:S02]  /*708b0*/  LDL.LU R13, [R1+0x7a4] ;  /* 0x0007a400010d7983 */ /* 0x000f240000300800 */
[----:B------:R-:W4:Y:S01]  /*708c0*/  LDL.LU R14, [R1+0x7a8] ;  /* 0x0007a800010e7983 */ /* 0x000f220000300800 */
[----:B------:R-:W4:Y:S04]  /*708d0*/  LDL.LU R15, [R1+0x7ac] ;  /* 0x0007ac00010f7983 */ /* 0x000f280000300800 */
        /* <DEDUP_REMOVED lines=16> */
[----:B------:R-:W2:Y:S02]  /*709e0*/  LDL.LU R10, [R1+0x628] ;  /* 0x00062800010a7983 */ /* 0x000ea40000300800 */
[----:B------:R-:W2:Y:S02]  /*709f0*/  LDL.LU R11, [R1+0x62c] ;  /* 0x00062c00010b7983 */ /* 0x000ea40000300800 */
[----:B------:R-:W-:-:S02]  /*70a00*/  IMAD.MOV.U32 R29, RZ, RZ, R19 ;  /* 0x000000ffff1d7224 */ /* 0x000fc400078e0013 */
[----:B------:R-:W-:-:S07]  /*70a10*/  IMAD.MOV.U32 R17, RZ, RZ, R28 ;  /* 0x000000ffff117224 */ /* 0x000fce00078e001c */
[C---:B----4-:R-:W-:Y:S01]  /*70a20*/  HMMA.16816.F32 R16, R4.reuse, R16, R12 ;  /* 0x000000100410723c */ /* 0x050fe2000000180c */
[----:B--2---:R-:W-:Y:S01]  /*70a30*/  STL.64 [R1+0x62c8], R10 ;  /* 0x0062c80a01007387 */ /* 0x004fe20000100a00 */
[----:B---3--:R0:W-:Y:S03]  /*70a40*/  STL.64 [R1+0x62c0], R8 ;  /* 0x0062c00801007387 */ /* 0x0081e60000100a00 */
[----:B0-----:R-:W2:Y:S01]  /*70a50*/  LDL.LU R8, [R1+0x630] ;  /* 0x0006300001087983 */ /* 0x001ea20000300800 */
[----:B------:R-:W2:Y:S02]  /*70a60*/  LDL.LU R9, [R1+0x634] ;  /* 0x0006340001097983 */ /* 0x000ea40000300800 */
[----:B------:R-:W2:Y:S02]  /*70a70*/  LDL.LU R10, [R1+0x638] ;  /* 0x00063800010a7983 */ /* 0x000ea40000300800 */
[----:B------:R-:W2:Y:S01]  /*70a80*/  LDL.LU R11, [R1+0x63c] ;  /* 0x00063c00010b7983 */ /* 0x000ea20000300800 */
[----:B------:R-:W-:Y:S01]  /*70a90*/  STL [R1+0x5bd0], R29 ;  /* 0x005bd01d01007387 */ /* 0x000fe20000100800 */
[----:B-1----:R-:W-:Y:S02]  /*70aa0*/  STL.64 [R1+0x6178], R22 ;  /* 0x0061781601007387 */ /* 0x002fe40000100a00 */
[----:B------:R-:W-:Y:S02]  /*70ab0*/  STL.64 [R1+0x6170], R20 ;  /* 0x0061701401007387 */ /* 0x000fe40000100a00 */
[----:B------:R-:W-:Y:S01]  /*70ac0*/  STL [R1+0x5bd4], R0 ;  /* 0x005bd40001007387 */ /* 0x000fe20000100800 */
[----:B------:R-:W3:Y:S06]  /*70ad0*/  LDL.LU.64 R12, [R1+0x6338] ;  /* 0x00633800010c7983 */ /* 0x000eec0000300a00 */
[----:B------:R0:W-:Y:S02]  /*70ae0*/  STL.64 [R1+0x690], R16 ;  /* 0x0006901001007387 */ /* 0x0001e40000100a00 */
[----:B------:R-:W-:Y:S01]  /*70af0*/  STL.64 [R1+0x698], R18 ;  /* 0x0006981201007387 */ /* 0x000fe20000100a00 */
[----:B0-----:R-:W4:Y:S01]  /*70b00*/  LDL.64 R16, [R1] ;  /* 0x0000000001107983 */ /* 0x001f220000100a00 */
[C---:B---3--:R-:W-:Y:S03]  /*70b10*/  HMMA.16816.F32 R12, R4.reuse, R12, R24 ;  /* 0x0000000c040c723c */ /* 0x048fe60000001818 */
[----:B------:R-:W3:Y:S01]  /*70b20*/  LDL.LU.64 R26, [R1+0x6330] ;  /* 0x00633000011a7983 */ /* 0x000ee20000300a00 */
[----:B------:R-:W3:Y:S11]  /*70b30*/  LDL.LU.64 R24, [R1+0x6328] ;  /* 0x0063280001187983 */ /* 0x000ef60000300a00 */
[----:B------:R-:W-:Y:S08]  /*70b40*/  @!UPT UIADD3 URZ, URZ, URZ, URZ ;  /* 0x0000003f3f3ff290 */ /* 0x000ff0000fffe03f */
        /* <DEDUP_REMOVED lines=33> */
[C---:B--2---:R-:W-:Y:S01]  /*70d60*/  HMMA.16816.F32 R24, R4.reuse, R24, R8 ;  /* 0x000000180418723c */ /* 0x044fe20000001808 */
[----:B---3--:R-:W-:Y:S01]  /*70d70*/  STL.64 [R1+0x6270], R14 ;  /* 0x0062700e01007387 */ /* 0x008fe20000100a00 */
[----:B------:R0:W-:Y:S03]  /*70d80*/  STL.64 [R1+0x6268], R12 ;  /* 0x0062680c01007387 */ /* 0x0001e60000100a00 */
[----:B0-----:R-:W4:Y:S01]  /*70d90*/  LDL.LU R12, [R1+0x460] ;  /* 0x00046000010c7983 */ /* 0x001f220000300800 */
[----:B------:R-:W4:Y:S02]  /*70da0*/  LDL.LU R13, [R1+0x464] ;  /* 0x00046400010d7983 */ /* 0x000f240000300800 */
[----:B------:R-:W4:Y:S02]  /*70db0*/  LDL.LU R14, [R1+0x468] ;  /* 0x00046800010e7983 */ /* 0x000f240000300800 */
[----:B------:R-:W4:Y:S01]  /*70dc0*/  LDL.LU R15, [R1+0x46c] ;  /* 0x00046c00010f7983 */ /* 0x000f220000300800 */
[----:B------:R-:W2:Y:S01]  /*70dd0*/  LDL.LU.64 R10, [R1+0x62c8] ;  /* 0x0062c800010a7983 */ /* 0x000ea20000300a00 */
[----:B------:R-:W2:Y:S11]  /*70de0*/  LDL.LU.64 R8, [R1+0x62c0] ;  /* 0x0062c00001087983 */ /* 0x000eb60000300a00 */
[----:B------:R0:W-:Y:S02]  /*70df0*/  STL.64 [R1+0x630], R24 ;  /* 0x0006301801007387 */ /* 0x0001e40000100a00 */
[----:B------:R2:W-:Y:S01]  /*70e00*/  STL.64 [R1+0x638], R26 ;  /* 0x0006381a01007387 */ /* 0x0005e20000100a00 */
        /* <DEDUP_REMOVED lines=14> */
[----:B------:R-:W3:Y:S02]  /*70ef0*/  LDL.LU.64 R24, [R1+0x6288] ;  /* 0x0062880001187983 */ /* 0x000ee40000300a00 */
[----:B------:R-:W-:Y:S02]  /*70f00*/  IMAD.MOV.U32 R20, RZ, RZ, R3 ;  /* 0x000000ffff147224 */ /* 0x000fe400078e0003 */
[----:B------:R-:W-:-:S07]  /*70f10*/  IMAD.MOV.U32 R21, RZ, RZ, R2 ;  /* 0x000000ffff157224 */ /* 0x000fce00078e0002 */
[----:B---3--:R-:W-:Y:S01]  /*70f20*/  HMMA.16816.F32 R4, R4, R20, R24 ;  /* 0x000000140404723c */ /* 0x008fe20000001818 */
[----:B------:R-:W2:Y:S01]  /*70f30*/  LDL.LU.64 R26, [R1+0x6280] ;  /* 0x00628000011a7983 */ /* 0x000ea20000300a00 */
[----:B------:R-:W2:Y:S11]  /*70f40*/  LDL.LU.64 R24, [R1+0x6278] ;  /* 0x0062780001187983 */ /* 0x000eb60000300a00 */
[----:B------:R-:W-:Y:S10]  /*70f50*/  @!UPT UIADD3 URZ, URZ, URZ, URZ ;  /* 0x0000003f3f3ff290 */ /* 0x000ff4000fffe03f */
[----:B------:R0:W-:Y:S01]  /*70f60*/  STL.64 [R1+0x240], R4 ;  /* 0x0002400401007387 */ /* 0x0001e20000100a00 */
[----:B------:R-:W-:Y:S03]  /*70f70*/  STL.64 [R1+0x248], R6 ;  /* 0x0002480601007387 */ /* 0x000fe60000100a00 */
[----:B0-----:R-:W3:Y:S01]  /*70f80*/  LDL.64 R4, [R1+0x10] ;  /* 0x0000100001047983 */ /* 0x001ee20000100a00 */
[----:B------:R0:W-:Y:S03]  /*70f90*/  STL.64 [R1+0x6188], R20 ;  /* 0x0061881401007387 */ /* 0x0001e60000100a00 */
[----:B0-----:R-:W2:Y:S01]  /*70fa0*/  LDL.LU R20, [R1+0x480] ;  /* 0x0004800001147983 */ /* 0x001ea20000300800 */
[----:B------:R-:W2:Y:S02]  /*70fb0*/  LDL.LU R21, [R1+0x484] ;  /* 0x0004840001157983 */ /* 0x000ea40000300800 */
[----:B------:R-:W2:Y:S02]  /*70fc0*/  LDL.LU R22, [R1+0x488] ;  /* 0x0004880001167983 */ /* 0x000ea40000300800 */
[----:B------:R-:W2:Y:S02]  /*70fd0*/  LDL.LU R23, [R1+0x48c] ;  /* 0x00048c0001177983 */ /* 0x000ea40000300800 */
[C---:B--2---:R-:W-:Y:S11]  /*70fe0*/  HMMA.16816.F32 R20, R24.reuse, R8, R20 ;  /* 0x000000081814723c */ /* 0x044ff60000001814 */
[----:B------:R-:W-:Y:S11]  /*70ff0*/  @!UPT UIADD3 URZ, URZ, URZ, URZ ;  /* 0x0000003f3f3ff290 */ /* 0x000ff6000fffe03f */
[----:B------:R-:W-:Y:S01]  /*71000*/  @!UPT UIADD3 URZ, URZ, URZ, URZ ;  /* 0x0000003f3f3ff290 */ /* 0x000fe2000fffe03f */
[----:B------:R0:W-:Y:S01]  /*71010*/  STL.64 [R1+0x480], R20 ;  /* 0x0004801401007387 */ /* 0x0001e20000100a00 */
[----:B------:R-:W-:Y:S02]  /*71020*/  STL.64 [R1+0x488], R22 ;  /* 0x0004881601007387 */ /* 0x000fe40000100a00 */
[----:B0-----:R-:W-:Y:S02]  /*71030*/  IMAD.MOV.U32 R21, RZ, RZ, R8 ;  /* 0x000000ffff157224 */ /* 0x001fe400078e0008 */
[----:B------:R-:W-:Y:S01]  /*71040*/  IMAD.MOV.U32 R20, RZ, RZ, R9 ;  /* 0x000000ffff147224 */ /* 0x000fe200078e0009 */
[----:B------:R-:W2:Y:S01]  /*71050*/  LDL.LU R8, [R1+0x440] ;  /* 0x0004400001087983 */ /* 0x000ea20000300800 */
[----:B------:R-:W2:Y:S02]  /*71060*/  LDL.LU R9, [R1+0x444] ;  /* 0x0004440001097983 */ /* 0x000ea40000300800 */
[----:B------:R-:W2:Y:S02]  /*71070*/  LDL.LU R10, [R1+0x448] ;  /* 0x00044800010a7983 */ /* 0x000ea40000300800 */
[----:B------:R-:W2:Y:S01]  /*71080*/  LDL.LU R11, [R1+0x44c] ;  /* 0x00044c00010b7983 */ /* 0x000ea20000300800 */
[----:B------:R0:W-:Y:S01]  /*71090*/  STL [R1+0x6204], R20 ;  /* 0x0062041401007387 */ /* 0x0001e20000100800 */
[----:B------:R1:W-:Y:S03]  /*710a0*/  STL [R1+0x6200], R21 ;  /* 0x0062001501007387 */ /* 0x0003e60000100800 */
[----:B0-----:R-:W3:Y:S01]  /*710b0*/  LDL.LU R20, [R1+0x470] ;  /* 0x0004700001147983 */ /* 0x001ee20000300800 */
[----:B-1----:R-:W3:Y:S02]  /*710c0*/  LDL.LU R21, [R1+0x474] ;  /* 0x0004740001157983 */ /* 0x002ee40000300800 */
[----:B------:R-:W3:Y:S02]  /*710d0*/  LDL.LU R22, [R1+0x478] ;  /* 0x0004780001167983 */ /* 0x000ee40000300800 */
[----:B------:R-:W3:Y:S01]  /*710e0*/  LDL.LU R23, [R1+0x47c] ;  /* 0x00047c0001177983 */ /* 0x000ee20000300800 */
[C---:B----4-:R-:W-:Y:S08]  /*710f0*/  HMMA.16816.F32 R12, R24.reuse, R16, R12 ;  /* 0x00000010180c723c */ /* 0x050ff0000000180c */
[----:B---3--:R-:W-:Y:S11]  /*71100*/  HMMA.16816.F32 R20, R24, R4, R20 ;  /* 0x000000041814723c */ /* 0x008ff60000001814 */
[----:B------:R-:W-:Y:S11]  /*71110*/  @!UPT UIADD3 URZ, URZ, URZ, URZ ;  /* 0x0000003f3f3ff290 */ /* 0x000ff6000fffe03f */
[----:B------:R-:W-:Y:S01]  /*71120*/  @!UPT UIADD3 URZ, URZ, URZ, URZ ;  /* 0x0000003f3f3ff290 */ /* 0x000fe2000fffe03f */
[----:B------:R-:W-:Y:S01]  /*71130*/  STL.64 [R1+0x470], R20 ;  /* 0x0004701401007387 */ /* 0x000fe20000100a00 */
[----:B------:R0:W-:Y:S02]  /*71140*/  STL.64 [R1+0x478], R22 ;  /* 0x0004781601007387 */ /* 0x0001e40000100a00 */
[----:B0-----:R-:W-:Y:S02]  /*71150*/  IMAD.MOV.U32 R23, RZ, RZ, R4 ;  /* 0x000000ffff177224 */ /* 0x001fe400078e0004 */
[----:B------:R-:W-:Y:S01]  /*71160*/  IMAD.MOV.U32 R22, RZ, RZ, R5 ;  /* 0x000000ffff167224 */ /* 0x000fe200078e0005 */
[----:B------:R-:W3:Y:S01]  /*71170*/  LDL.LU R4, [R1+0x430] ;  /* 0x0004300001047983 */ /* 0x000ee20000300800 */
[----:B------:R-:W3:Y:S02]  /*71180*/  LDL.LU R5, [R1+0x434] ;  /* 0x0004340001057983 */ /* 0x000ee40000300800 */
[----:B------:R-:W3:Y:S02]  /*71190*/  LDL.LU R6, [R1+0x438] ;  /* 0x0004380001067983 */ /* 0x000ee40000300800 */
[----:B------:R-:W3:Y:S01]  /*711a0*/  LDL.LU R7, [R1+0x43c] ;  /* 0x00043c0001077983 */ /* 0x000ee20000300800 */
[----:B------:R-:W-:Y:S01]  /*711b0*/  STL.64 [R1+0x460], R12 ;  /* 0x0004600c01007387 */ /* 0x000fe20000100a00 */
[----:B------:R0:W-:Y:S02]  /*711c0*/  STL.64 [R1+0x468], R14 ;  /* 0x0004680e01007387 */ /* 0x0001e40000100a00 */
[----:B------:R-:W-:-:S02]  /*711d0*/  IMAD.MOV.U32 R20, RZ, RZ, R16 ;  /* 0x000000ffff147224 */ /* 0x000fc400078e0010 */
[----:B------:R-:W-:Y:S01]  /*711e0*/  IMAD.MOV.U32 R21, RZ, RZ, R17 ;  /* 0x000000ffff157224 */ /* 0x000fe200078e0011 */
[----:B0-----:R-:W4:Y:S01]  /*711f0*/  LDL.LU.64 R14, [R1+0x6270] ;  /* 0x00627000010e7983 */ /* 0x001f220000300a00 */
[----:B------:R-:W4:Y:S02]  /*71200*/  LDL.LU.64 R12, [R1+0x6268] ;  /* 0x00626800010c7983 */ /* 0x000f240000300a00 */
[----:B------:R-:W2:Y:S02]  /*71210*/  LDL.LU.64 R18, [R1+0x6260] ;  /* 0x0062600001127983 */ /* 0x000ea40000300a00 */
[----:B------:R-:W4:Y:S01]  /*71220*/  LDL.LU.64 R16, [R1+0x6258] ;  /* 0x0062580001107983 */ /* 0x000f220000300a00 */
[----:B------:R-:W2:Y:S01]  /*71230*/  LDL R2, [R1+0x22bc] ;  /* 0x0022bc0001027983 */ /* 0x000ea20000100800 */
[----:B------:R-:W-:Y:S02]  /*71240*/  STL.64 [R1+0x6210], R22 ;  /* 0x0062101601007387 */ /* 0x000fe40000100a00 */
[----:B------:R0:W-:Y:S02]  /*71250*/  STL.64 [R1+0x6208], R20 ;  /* 0x0062081401007387 */ /* 0x0001e40000100a00 */
[----:B0-----:R-:W2:Y:S01]  /*71260*/  LDL.64 R20, [R1+0x150] ;  /* 0x0001500001147983 */ /* 0x001ea20000100a00 */
[C---:B----4-:R-:W-:Y:S03]  /*71270*/  HMMA.16816.F32 R12, R24.reuse, R16, R12 ;  /* 0x00000010180c723c */ /* 0x050fe6000000180c */
[----:B--2---:R0:W-:Y:S04]  /*71280*/  STL.64 [R1+0x6220], R20 ;  /* 0x0062201401007387 */ /* 0x0041e80000100a00 */
[----:B0-----:R-:W2:Y:S11]  /*71290*/  LDL.64 R20, [R1+0x30] ;  /* 0x0000300001147983 */ /* 0x001eb60000100a00 */
[----:B------:R-:W-:Y:S05]  /*712a0*/  @!UPT UIADD3 URZ, URZ, URZ, URZ ;  /* 0x0000003f3f3ff290 */ /* 0x000fea000fffe03f */
[----:B------:R-:W-:Y:S02]  /*712b0*/  STL.64 [R1+0x450], R12 ;  /* 0x0004500c01007387 */ /* 0x000fe40000100a00 */
[----:B------:R0:W-:Y:S02]  /*712c0*/  STL.64 [R1+0x458], R14 ;  /* 0x0004580e01007387 */ /* 0x0001e40000100a00 */
[----:B0-----:R-:W4:Y:S01]  /*712d0*/  LDL.LU.64 R14, [R1+0x6250] ;  /* 0x00625000010e7983 */ /* 0x001f220000300a00 */
[----:B------:R-:W2:Y:S02]  /*712e0*/  LDL.LU.64 R12, [R1+0x6248] ;  /* 0x00624800010c7983 */ /* 0x000ea40000300a00 */
[----:B------:R-:W-:Y:S02]  /*712f0*/  STL.64 [R1+0x6128], R18 ;  /* 0x0061281201007387 */ /* 0x000fe40000100a00 */
[----:B------:R0:W-:Y:S02]  /*71300*/  STL.64 [R1+0x6120], R16 ;  /* 0x0061201001007387 */ /* 0x0001e40000100a00 */
[----:B0-----:R-:W2:Y:S04]  /*71310*/  LDL.64 R16, [R1+0x130] ;  /* 0x0001300001107983 */ /* 0x001ea80000100a00 */
[----:B--2---:R0:W-:Y:S04]  /*71320*/  STL.64 [R1+0x6218], R16 ;  /* 0x0062181001007387 */ /* 0x0041e80000100a00 */
[----:B0-----:R-:W2:Y:S01]  /*71330*/  LDL.LU R16, [R1+0x790] ;  /* 0x0007900001107983 */ /* 0x001ea20000300800 */
[----:B------:R-:W2:Y:S02]  /*71340*/  LDL.LU R17, [R1+0x794] ;  /* 0x0007940001117983 */ /* 0x000ea40000300800 */
[----:B------:R-:W2:Y:S02]  /*71350*/  LDL.LU R18, [R1+0x798] ;  /* 0x0007980001127983 */ /* 0x000ea40000300800 */
[----:B------:R-:W2:Y:S01]  /*71360*/  LDL.LU R19, [R1+0x79c] ;  /* 0x00079c0001137983 */ /* 0x000ea20000300800 */
[C---:B------:R-:W-:Y:S01]  /*71370*/  HMMA.16816.F32 R8, R24.reuse, R12, R8 ;  /* 0x0000000c1808723c */ /* 0x040fe20000001808 */
[----:B--2---:R-:W-:Y:S01]  /*71380*/  STL.64 [R1+0x6230], R18 ;  /* 0x0062301201007387 */ /* 0x004fe20000100a00 */
[----:B------:R0:W-:Y:S03]  /*71390*/  STL.64 [R1+0x6228], R16 ;  /* 0x0062281001007387 */ /* 0x0001e60000100a00 */
[----:B0-----:R-:W2:Y:S01]  /*713a0*/  LDL.LU R16, [R1+0x9b0] ;  /* 0x0009b00001107983 */ /* 0x001ea20000300800 */
[----:B------:R-:W2:Y:S02]  /*713b0*/  LDL.LU R17, [R1+0x9b4] ;  /* 0x0009b40001117983 */ /* 0x000ea40000300800 */
[----:B------:R-:W2:Y:S02]  /*713c0*/  LDL.LU R18, [R1+0x9b8] ;  /* 0x0009b80001127983 */ /* 0x000ea40000300800 */
[----:B------:R-:W2:Y:S11]  /*713d0*/  LDL.LU R19, [R1+0x9bc] ;  /* 0x0009bc0001137983 */ /* 0x000eb60000300800 */
[----:B------:R-:W-:Y:S02]  /*713e0*/  @!UPT UIADD3 URZ, URZ, URZ, URZ ;  /* 0x0000003f3f3ff290 */ /* 0x000fe4000fffe03f */
[----:B------:R-:W-:Y:S01]  /*713f0*/  STL.64 [R1+0x440], R8 ;  /* 0x0004400801007387 */ /* 0x000fe20000100a00 */
[----:B------:R0:W-:Y:S03]  /*71400*/  STL.64 [R1+0x448], R10 ;  /* 0x0004480a01007387 */ /* 0x0001e60000100a00 */
[----:B0-----:R-:W2:Y:S01]  /*71410*/  LDL.LU.64 R10, [R1+0x6240] ;  /* 0x00624000010a7983 */ /* 0x001ea20000300a00 */
[----:B------:R-:W3:Y:S02]  /*71420*/  LDL.LU.64 R8, [R1+0x6238] ;  /* 0x0062380001087983 */ /* 0x000ee40000300a00 */
[----:B----4-:R-:W-:Y:S02]  /*71430*/  STL.64 [R1+0x6118], R14 ;  /* 0x0061180e01007387 */ /* 0x010fe40000100a00 */
[----:B------:R0:W-:Y:S02]  /*71440*/  STL.64 [R1+0x6110], R12 ;  /* 0x0061100c01007387 */ /* 0x0001e40000100a00 */
[----:B0-----:R-:W4:Y:S01]  /*71450*/  LDL.LU R12, [R1+0x770] ;  /* 0x00077000010c7983 */ /* 0x001f220000300800 */
[----:B------:R-:W4:Y:S02]  /*71460*/  LDL.LU R13, [R1+0x774] ;  /* 0x00077400010d7983 */ /* 0x000f240000300800 */
[----:B------:R-:W4:Y:S02]  /*71470*/  LDL.LU R14, [R1+0x778] ;  /* 0x00077800010e7983 */ /* 0x000f240000300800 */
[----:B------:R-:W4:Y:S02]  /*71480*/  LDL.LU R15, [R1+0x77c] ;  /* 0x00077c00010f7983 */ /* 0x000f240000300800 */
[----:B------:R-:W-:Y:S01]  /*71490*/  IMAD.MOV.U32 R0, RZ, RZ, R21 ;  /* 0x000000ffff007224 */ /* 0x000fe200078e0015 */
[C---:B---3--:R-:W-:Y:S01]  /*714a0*/  HMMA.16816.F32 R4, R24.reuse, R8, R4 ;  /* 0x000000081804723c */ /* 0x048fe20000001804 */
[----:B--2---:R-:W-:Y:S01]  /*714b0*/  STL.64 [R1+0x6138], R10 ;  /* 0x0061380a01007387 */ /* 0x004fe20000100a00 */
[----:B------:R0:W-:Y:S11]  /*714c0*/  STL.64 [R1+0x6130], R8 ;  /* 0x0061300801007387 */ /* 0x0001f60000100a00 */
[----:B------:R-:W-:Y:S10]  /*714d0*/  @!UPT UIADD3 URZ, URZ, URZ, URZ ;  /* 0x0000003f3f3ff290 */ /* 0x000ff4000fffe03f */
[----:B------:R-:W-:Y:S01]  /*714e0*/  STL.64 [R1+0x430], R4 ;  /* 0x0004300401007387 */ /* 0x000fe20000100a00 */
[----:B------:R-:W-:Y:S02]  /*714f0*/  STL.64 [R1+0x438], R6 ;  /* 0x0004380601007387 */ /* 0x000fe40000100a00 */
[----:B------:R1:W2:Y:S01]  /*71500*/  LDSM.16.MT88.4 R4, [R2+0x22000] ;  /* 0x022000000204783b */ /* 0x0002a20000004200 */
[C---:B------:R-:W-:Y:S01]  /*71510*/  HMMA.16816.F32 R16, R24.reuse, R20, R16 ;  /* 0x000000141810723c */ /* 0x040fe20000001810 */
[----:B0-----:R-:W3:Y:S02]  /*71520*/  LDL.64 R8, [R1+0x140] ;  /* 0x0001400001087983 */ /* 0x001ee40000100a00 */
[----:B-1----:R-:W-:Y:S02]  /*71530*/  IMAD.MOV.U32 R2, RZ, RZ, R20 ;  /* 0x000000ffff027224 */ /* 0x002fe400078e0014 */
[----:B--2---:R-:W-:Y:S01]  /*71540*/  STL.64 [R1+0x6008], R6 ;  /* 0x0060080601007387 */ /* 0x004fe20000100a00 */
[----:B------:R0:W-:Y:S03]  /*71550*/  STL.64 [R1+0x6000], R4 ;  /* 0x0060000401007387 */ /* 0x0001e60000100a00 */
[----:B0-----:R-:W3:Y:S01]  /*71560*/  LDL.LU R4, [R1+0x780] ;  /* 0x0007800001047983 */ /* 0x001ee20000300800 */
[----:B------:R-:W3:Y:S02]  /*71570*/  LDL.LU R5, [R1+0x784] ;  /* 0x0007840001057983 */ /* 0x000ee40000300800 */
[----:B------:R-:W3:Y:S02]  /*71580*/  LDL.LU R6, [R1+0x788] ;  /* 0x0007880001067983 */ /* 0x000ee40000300800 */
[----:B------:R-:W3:Y:S09]  /*71590*/  LDL.LU R7, [R1+0x78c] ;  /* 0x00078c0001077983 */ /* 0x000ef20000300800 */
[----:B------:R-:W-:Y:S01]  /*715a0*/  STL.64 [R1+0x7a0], R16 ;  /* 0x0007a01001007387 */ /* 0x000fe20000100a00 */
[----:B------:R0:W-:Y:S03]  /*715b0*/  STL.64 [R1+0x7a8], R18 ;  /* 0x0007a81201007387 */ /* 0x0001e60000100a00 */
[----:B0-----:R-:W2:Y:S01]  /*715c0*/  LDL.LU.64 R18, [R1+0x6230] ;  /* 0x0062300001127983 */ /* 0x001ea20000300a00 */
[----:B------:R-:W2:Y:S02]  /*715d0*/  LDL.LU.64 R16, [R1+0x6228] ;  /* 0x0062280001107983 */ /* 0x000ea40000300a00 */
[----:B------:R-:W2:Y:S02]  /*715e0*/  LDL.LU.64 R20, [R1+0x6220] ;  /* 0x0062200001147983 */ /* 0x000ea40000300a00 */
[----:B------:R-:W-:Y:S01]  /*715f0*/  STL [R1+0x60dc], R0 ;  /* 0x0060dc0001007387 */ /* 0x000fe20000100800 */
[----:B------:R-:W-:Y:S01]  /*71600*/  STL [R1+0x60d8], R2 ;  /* 0x0060d80201007387 */ /* 0x000fe20000100800 */
[C---:B--2---:R-:W-:Y:S11]  /*71610*/  HMMA.16816.F32 R16, R24.reuse, R20, R16 ;  /* 0x000000141810723c */ /* 0x044ff60000001810 */
[----:B------:R-:W-:Y:S11]  /*71620*/  @!UPT UIADD3 URZ, URZ, URZ, URZ ;  /* 0x0000003f3f3ff290 */ /* 0x000ff6000fffe03f */
[----:B------:R-:W-:Y:S01]  /*71630*/  @!UPT UIADD3 URZ, URZ, URZ, URZ ;  /* 0x0000003f3f3ff290 */ /* 0x000fe2000fffe03f */
[----:B------:R0:W-:Y:S01]  /*71640*/  STL.64 [R1+0x790], R16 ;  /* 0x0007901001007387 */ /* 0x0001e20000100a00 */
[----:B------:R-:W-:Y:S03]  /*71650*/  STL.64 [R1+0x798], R18 ;  /* 0x0007981201007387 */ /* 0x000fe60000100a00 */
[----:B0-----:R-:W4:Y:S01]  /*71660*/  LDL.LU.64 R16, [R1+0x6218] ;  /* 0x0062180001107983 */ /* 0x001f220000300a00 */
[----:B---3--:R-:W-:Y:S01]  /*71670*/  HMMA.16816.F32 R4, R24, R8, R4 ;  /* 0x000000081804723c */ /* 0x008fe20000001804 */
[----:B------:R-:W-:Y:S02]  /*71680*/  IMAD.MOV.U32 R3, RZ, RZ, R21 ;  /* 0x000000ffff037224 */ /* 0x000fe400078e0015 */
[----:B------:R-:W-:Y:S01]  /*71690*/  IMAD.MOV.U32 R28, RZ, RZ, R20 ;  /* 0x000000ffff1c7224 */ /* 0x000fe200078e0014 */
[----:B------:R-:W2:Y:S01]  /*716a0*/  LDL.LU.64 R22, [R1+0x6210] ;  /* 0x0062100001167983 */ /* 0x000ea20000300a00 */
[----:B------:R-:W3:Y:S02]  /*716b0*/  LDL.LU.64 R20, [R1+0x6208] ;  /* 0x0062080001147983 */ /* 0x000ee40000300a00 */
[----:B------:R-:W-:Y:S01]  /*716c0*/  STL [R1+0x60e4], R3 ;  /* 0x0060e40301007387 */ /* 0x000fe20000100800 */
[----:B------:R-:W-:Y:S11]  /*716d0*/  STL [R1+0x60e0], R28 ;  /* 0x0060e01c01007387 */ /* 0x000ff60000100800 */
[----:B------:R-:W-:Y:S04]  /*716e0*/  @!UPT UIADD3 URZ, URZ, URZ, URZ ;  /* 0x0000003f3f3ff290 */ /* 0x000fe8000fffe03f */
[----:B------:R-:W-:Y:S01]  /*716f0*/  STL.64 [R1+0x780], R4 ;  /* 0x0007800401007387 */ /* 0x000fe20000100a00 */
[----:B------:R4:W-:Y:S02]  /*71700*/  STL.64 [R1+0x788], R6 ;  /* 0x0007880601007387 */ /* 0x0009e40000100a00 */
[----:B------:R-:W-:Y:S02]  /*71710*/  IMAD.MOV.U32 R2, RZ, RZ, R8 ;  /* 0x000000ffff027224 */ /* 0x000fe400078e0008 */
[----:B------:R-:W-:-:S03]  /*71720*/  IMAD.MOV.U32 R29, RZ, RZ, R9 ;  /* 0x000000ffff1d7224 */ /* 0x000fc600078e0009 */
[----:B------:R-:W-:Y:S02]  /*71730*/  STL [R1+0x60ec], R2 ;  /* 0x0060ec0201007387 */ /* 0x000fe40000100800 */
[----:B------:R-:W-:Y:S01]  /*71740*/  STL [R1+0x60e8], R29 ;  /* 0x0060e81d01007387 */ /* 0x000fe20000100800 */
[----:B----4-:R-:W-:Y:S11]  /*71750*/  HMMA.16816.F32 R4, R24, R16, R12 ;  /* 0x000000101804723c */ /* 0x010ff6000000180c */
[----:B------:R-:W-:Y:S11]  /*71760*/  @!UPT UIADD3 URZ, URZ, URZ, URZ ;  /* 0x0000003f3f3ff290 */ /* 0x000ff6000fffe03f */
[----:B------:R-:W-:Y:S01]  /*71770*/  @!UPT UIADD3 URZ, URZ, URZ, URZ ;  /* 0x0000003f3f3ff290 */ /* 0x000fe2000fffe03f */
[----:B------:R-:W-:Y:S01]  /*71780*/  STL.64 [R1+0x770], R4 ;  /* 0x0007700401007387 */ /* 0x000fe20000100a00 */
[----:B------:R-:W-:Y:S02]  /*71790*/  STL.64 [R1+0x778], R6 ;  /* 0x0007780601007387 */ /* 0x000fe40000100a00 */
[----:B------:R-:W4:Y:S02]  /*717a0*/  LDL.LU R12, [R1+0x200] ;  /* 0x00020000010c7983 */ /* 0x000f240000300800 */
[----:B------:R-:W4:Y:S01]  /*717b0*/  LDL.LU R13, [R1+0x204] ;  /* 0x00020400010d7983 */ /* 0x000f220000300800 */
[----:B------:R-:W2:Y:S01]  /*717c0*/  LDL.LU R14, [R1+0x208] ;  /* 0x00020800010e7983 */ /* 0x000ea20000300800 */
[----:B------:R-:W2:Y:S02]  /*717d0*/  LDL.LU R15, [R1+0x20c] ;  /* 0x00020c00010f7983 */ /* 0x000ea40000300800 */
[----:B------:R-:W-:Y:S02]  /*717e0*/  IMAD.MOV.U32 R28, RZ, RZ, R16 ;  /* 0x000000ffff1c7224 */ /* 0x000fe400078e0010 */
[----:B------:R-:W-:-:S02]  /*717f0*/  IMAD.MOV.U32 R0, RZ, RZ, R17 ;  /* 0x000000ffff007224 */ /* 0x000fc400078e0011 */
[----:B---3--:R-:W-:Y:S02]  /*71800*/  IMAD.MOV.U32 R16, RZ, RZ, R20 ;  /* 0x000000ffff107224 */ /* 0x008fe400078e0014 */
[----:B------:R-:W-:Y:S01]  /*71810*/  IMAD.MOV.U32 R17, RZ, RZ, R21 ;  /* 0x000000ffff117224 */ /* 0x000fe200078e0015 */
[----:B--2---:R-:W-:Y:S01]  /*71820*/  STL.64 [R1+0x6148], R14 ;  /* 0x0061480e01007387 */ /* 0x004fe20000100a00 */
[----:B----4-:R0:W-:Y:S02]  /*71830*/  STL.64 [R1+0x6140], R12 ;  /* 0x0061400c01007387 */ /* 0x0101e40000100a00 */
[----:B------:R-:W2:Y:S02]  /*71840*/  LDL.LU R20, [R1+0x6204] ;  /* 0x0062040001147983 */ /* 0x000ea40000300800 */
[----:B------:R-:W3:Y:S01]  /*71850*/  LDL.LU R21, [R1+0x6200] ;  /* 0x0062000001157983 */ /* 0x000ee20000300800 */
[----:B------:R1:W-:Y:S01]  /*71860*/  STL.64 [R1+0x6150], R16 ;  /* 0x0061501001007387 */ /* 0x0003e20000100a00 */
[----:B0-----:R-:W-:-:S02]  /*71870*/  IMAD.MOV.U32 R12, RZ, RZ, R23 ;  /* 0x000000ffff0c7224 */ /* 0x001fc400078e0017 */
[----:B------:R-:W-:-:S05]  /*71880*/  IMAD.MOV.U32 R13, RZ, RZ, R22 ;  /* 0x000000ffff0d7224 */ /* 0x000fca00078e0016 */
[----:B------:R2:W-:Y:S01]  /*71890*/  STL.64 [R1+0x6158], R12 ;  /* 0x0061580c01007387 */ /* 0x0005e20000100a00 */
[----:B-1----:R-:W4:Y:S02]  /*718a0*/  LDL.LU R16, [R1+0x220] ;  /* 0x0002200001107983 */ /* 0x002f240000300800 */
[----:B------:R-:W4:Y:S02]  /*718b0*/  LDL.LU R17, [R1+0x224] ;  /* 0x0002240001117983 */ /* 0x000f240000300800 */
[----:B------:R-:W4:Y:S01]  /*718c0*/  LDL.LU R18, [R1+0x228] ;  /* 0x0002280001127983 */ /* 0x000f220000300800 */
[----:B------:R-:W4:Y:S01]  /*718d0*/  LDL.LU R19, [R1+0x22c] ;  /* 0x00022c0001137983 */ /* 0x000f220000300800 */
[----:B--2---:R-:W-:Y:S02]  /*718e0*/  IMAD.MOV.U32 R13, RZ, RZ, R20 ;  /* 0x000000ffff0d7224 */ /* 0x004fe400078e0014 */
[----:B---3--:R-:W-:Y:S01]  /*718f0*/  IMAD.MOV.U32 R12, RZ, RZ, R21 ;  /* 0x000000ffff0c7224 */ /* 0x008fe200078e0015 */
[----:B----4-:R-:W-:Y:S01]  /*71900*/  STL.64 [R1+0x6168], R18 ;  /* 0x0061681201007387 */ /* 0x010fe20000100a00 */
[----:B------:R0:W-:Y:S03]  /*71910*/  STL.64 [R1+0x6160], R16 ;  /* 0x0061601001007387 */ /* 0x0001e60000100a00 */
[----:B------:R-:W-:Y:S01]  /*71920*/  STL.64 [R1+0x6180], R12 ;  /* 0x0061800c01007387 */ /* 0x000fe20000100a00 */
        /* <DEDUP_REMOVED lines=12> */
[----:B0-----:R-:W2:Y:S04]  /*719f0*/  LDL.64 R16, [R1+0xf0] ;  /* 0x0000f00001107983 */ /* 0x001ea80000100a00 */
[----:B--2---:R0:W-:Y:S04]  /*71a00*/  STL.64 [R1+0x61b8], R16 ;  /* 0x0061b81001007387 */ /* 0x0041e80000100a00 */
[----:B0-----:R-:W2:Y:S04]  /*71a10*/  LDL.64 R16, [R1+0x100] ;  /* 0x0001000001107983 */ /* 0x001ea80000100a00 */
[----:B--2---:R0:W-:Y:S04]  /*71a20*/  STL.64 [R1+0x61d0], R16 ;  /* 0x0061d01001007387 */ /* 0x0041e80000100a00 */
[----:B0-----:R-:W2:Y:S04]  /*71a30*/  LDL.64 R16, [R1+0x110] ;  /* 0x0001100001107983 */ /* 0x001ea80000100a00 */
[----:B--2---:R0:W-:Y:S01]  /*71a40*/  STL.64 [R1+0x61e8], R16 ;  /* 0x0061e81001007387 */ /* 0x0041e20000100a00 */
[----:B------:R-:W2:Y:S03]  /*71a50*/  LDL.64 R20, [R1+0xe0] ;  /* 0x0000e00001147983 */ /* 0x000ea60000100a00 */
[----:B0-----:R-:W3:Y:S04]  /*71a60*/  LDL.64 R16, [R1+0x120] ;  /* 0x0001200001107983 */ /* 0x001ee80000100a00 */
[----:B--2---:R0:W-:Y:S04]  /*71a70*/  STL.64 [R1+0x61b0], R20 ;  /* 0x0061b01401007387 */ /* 0x0041e80000100a00 */
        /* <DEDUP_REMOVED lines=34> */
[----:B------:R-:W-:Y:S01]  /*71ca0*/  STL [R1+0x60f4], R28 ;  /* 0x0060f41c01007387 */ /* 0x000fe20000100800 */
[----:B------:R-:W-:Y:S02]  /*71cb0*/  STL [R1+0x60f0], R0 ;  /* 0x0060f00001007387 */ /* 0x000fe40000100800 */
[----:B---3--:R-:W-:-:S02]  /*71cc0*/  IMAD.MOV.U32 R29, RZ, RZ, R16 ;  /* 0x000000ffff1d7224 */ /* 0x008fc400078e0010 */
        /* <DEDUP_REMOVED lines=32> */
[----:B--2---:R-:W-:Y:S01]  /*71ed0*/  HMMA.16816.F32 R20, R24, R16, R20 ;  /* 0x000000101814723c */ /* 0x004fe20000001814 */
[----:B------:R-:W-:-:S02]  /*71ee0*/  IMAD.MOV.U32 R0, RZ, RZ, R16 ;  /* 0x000000ffff007224 */ /* 0x000fc400078e0010 */
[----:B------:R-:W-:Y:S11]  /*71ef0*/  IMAD.MOV.U32 R3, RZ, RZ, R17 ;  /* 0x000000ffff037224 */ /* 0x000ff600078e0011 */
[----:B------:R-:W-:Y:S09]  /*71f00*/  @!UPT UIADD3 URZ, URZ, URZ, URZ ;  /* 0x0000003f3f3ff290 */ /* 0x000ff2000fffe03f */
[----:B------:R0:W-:Y:S01]  /*71f10*/  STL.64 [R1+0x730], R20 ;  /* 0x0007301401007387 */ /* 0x0001e20000100a00 */
[----:B------:R-:W-:Y:S03]  /*71f20*/  STL.64 [R1+0x738], R22 ;  /* 0x0007381601007387 */ /* 0x000fe60000100a00 */
        /* <DEDUP_REMOVED lines=12> */
[----:B----4-:R-:W-:Y:S01]  /*71ff0*/  HMMA.16816.F32 R24, R24, R20, R12 ;  /* 0x000000141818723c */ /* 0x010fe2000000180c */
[----:B------:R-:W2:Y:S01]  /*72000*/  LDL.LU.64 R12, [R1+0x6180] ;  /* 0x00618000010c7983 */ /* 0x000ea20000300a00 */
[----:B------:R-:W2:Y:S02]  /*72010*/  LDL.LU.64 R22, [R1+0x6178] ;  /* 0x0061780001167983 */ /* 0x000ea40000300a00 */
[----:B------:R-:W2:Y:S11]  /*72020*/  LDL.LU.64 R20, [R1+0x6170] ;  /* 0x0061700001147983 */ /* 0x000eb60000300a00 */
[----:B------:R-:W-:Y:S08]  /*72030*/  @!UPT UIADD3 URZ, URZ, URZ, URZ ;  /* 0x0000003f3f3ff290 */ /* 0x000ff0000fffe03f */
[----:B------:R-:W-:Y:S01]  /*72040*/  STL.64 [R1+0x420], R24 ;  /* 0x0004201801007387 */ /* 0x000fe20000100a00 */
[----:B------:R0:W-:Y:S03]  /*72050*/  STL.64 [R1+0x428], R26 ;  /* 0x0004281a01007387 */ /* 0x0001e60000100a00 */
[----:B0-----:R-:W3:Y:S01]  /*72060*/  LDL R27, [R1+0x22bc] ;  /* 0x0022bc00011b7983 */ /* 0x001ee20000100800 */
[C---:B--2---:R-:W-:Y:S03]  /*72070*/  HMMA.16816.F32 R12, R20.reuse, R12, R16 ;  /* 0x0000000c140c723c */ /* 0x044fe60000001810 */
[----:B------:R-:W2:Y:S01]  /*72080*/  LDL.LU.64 R18, [R1+0x6168] ;  /* 0x0061680001127983 */ /* 0x000ea20000300a00 */
[----:B------:R-:W2:Y:S11]  /*72090*/  LDL.LU.64 R16, [R1+0x6160] ;  /* 0x0061600001107983 */ /* 0x000eb60000300a00 */
[----:B------:R-:W-:Y:S08]  /*720a0*/  @!UPT UIADD3 URZ, URZ, URZ, URZ ;  /* 0x0000003f3f3ff290 */ /* 0x000ff0000fffe03f */
[----:B------:R0:W-:Y:S01]  /*720b0*/  STL.64 [R1+0x230], R12 ;  /* 0x0002300c01007387 */ /* 0x0001e20000100a00 */
[----:B------:R2:W-:Y:S03]  /*720c0*/  STL.64 [R1+0x238], R14 ;  /* 0x0002380e01007387 */ /* 0x0005e60000100a00 */
[----:B---3--:R-:W1:Y:S04]  /*720d0*/  LDSM.16.MT88.4 R24, [R27+0x22080] ;  /* 0x022080001b18783b */ /* 0x008e680000004200 */
[----:B0-----:R-:W2:Y:S02]  /*720e0*/  LDL.LU.64 R12, [R1+0x6158] ;  /* 0x00615800010c7983 */ /* 0x001ea40000300a00 */
[C---:B--2---:R-:W-:Y:S02]  /*720f0*/  HMMA.16816.F32 R12, R20.reuse, R12, R16 ;  /* 0x0000000c140c723c */ /* 0x044fe40000001810 */
[----:B------:R-:W2:Y:S11]  /*72100*/  LDL.LU.64 R16, [R1+0x6150] ;  /* 0x0061500001107983 */ /* 0x000eb60000300a00 */
[----:B------:R-:W-:Y:S10]  /*72110*/  @!UPT UIADD3 URZ, URZ, URZ, URZ ;  /* 0x0000003f3f3ff290 */ /* 0x000ff4000fffe03f */
[----:B------:R-:W-:Y:S01]  /*72120*/  STL.64 [R1+0x220], R12 ;  /* 0x0002200c01007387 */ /* 0x000fe20000100a00 */
[----:B------:R0:W-:Y:S03]  /*72130*/  STL.64 [R1+0x228], R14 ;  /* 0x0002280e01007387 */ /* 0x0001e60000100a00 */
[----:B0-----:R-:W3:Y:S01]  /*72140*/  LDL.LU.64 R14, [R1+0x6148] ;  /* 0x00614800010e7983 */ /* 0x001ee20000300a00 */
[----:B------:R-:W3:Y:S01]  /*72150*/  LDL.LU.64 R12, [R1+0x6140] ;  /* 0x00614000010c7983 */ /* 0x000ee20000300a00 */
        /* <DEDUP_REMOVED lines=15> */
[----:B--2---:R-:W-:Y:S02]  /*72250*/  STL.64 [R1+0x5fe0], R18 ;  /* 0x005fe01201007387 */ /* 0x004fe40000100a00 */
[----:B------:R0:W-:Y:S02]  /*72260*/  STL.64 [R1+0x5fd8], R16 ;  /* 0x005fd81001007387 */ /* 0x0001e40000100a00 */
[----:B0-----:R-:W2:Y:S01]  /*72270*/  LDL.LU R16, [R1+0x1f0] ;  /* 0x0001f00001107983 */ /* 0x001ea20000300800 */
[----:B------:R-:W2:Y:S02]  /*72280*/  LDL.LU R17, [R1+0x1f4] ;  /* 0x0001f40001117983 */ /* 0x000ea40000300800 */
[----:B------:R-:W2:Y:S02]  /*72290*/  LDL.LU R18, [R1+0x1f8] ;  /* 0x0001f80001127983 */ /* 0x000ea40000300800 */
[----:B------:R-:W2:Y:S01]  /*722a0*/  LDL.LU R19, [R1+0x1fc] ;  /* 0x0001fc0001137983 */ /* 0x000ea20000300800 */
[----:B---3--:R-:W-:Y:S01]  /*722b0*/  STL.64 [R1+0x5fd0], R14 ;  /* 0x005fd00e01007387 */ /* 0x008fe20000100a00 */
[----:B----4-:R0:W-:Y:S01]  /*722c0*/  STL.64 [R1+0x5fc8], R12 ;  /* 0x005fc80c01007387 */ /* 0x0101e20000100a00 */
[C---:B--2---:R-:W-:Y:S08]  /*722d0*/  HMMA.16816.F32 R16, R20.reuse, R12, R16 ;  /* 0x0000000c1410723c */ /* 0x044ff00000001810 */
[----:B0-----:R-:W-:Y:S11]  /*722e0*/  HMMA.16816.F32 R12, R20, R8, R4 ;  /* 0x00000008140c723c */ /* 0x001ff60000001804 */
[----:B------:R-:W-:Y:S04]  /*722f0*/  @!UPT UIADD3 URZ, URZ, URZ, URZ ;  /* 0x0000003f3f3ff290 */ /* 0x000fe8000fffe03f */
[----:B------:R-:W-:Y:S01]  /*72300*/  STL.64 [R1+0x1f0], R16 ;  /* 0x0001f01001007387 */ /* 0x000fe20000100a00 */
[----:B------:R-:W-:Y:S02]  /*72310*/  STL.64 [R1+0x1f8], R18 ;  /* 0x0001f81201007387 */ /* 0x000fe40000100a00 */
[----:B------:R-:W2:Y:S05]  /*72320*/  LDL.LU R4, [R1+0x5f0] ;  /* 0x0005f00001047983 */ /* 0x000eaa0000300800 */
[----:B------:R-:W-:Y:S01]  /*72330*/  STL.64 [R1+0x1e0], R12 ;  /* 0x0001e00c01007387 */ /* 0x000fe20000100a00 */
[----:B------:R-:W-:Y:S01]  /*72340*/  STL.64 [R1+0x1e8], R14 ;  /* 0x0001e80e01007387 */ /* 0x000fe20000100a00 */
[----:B------:R-:W2:Y:S02]  /*72350*/  LDL.LU R5, [R1+0x5f4] ;  /* 0x0005f40001057983 */ /* 0x000ea40000300800 */
[----:B------:R-:W3:Y:S02]  /*72360*/  LDL.LU R6, [R1+0x5f8] ;  /* 0x0005f80001067983 */ /* 0x000ee40000300800 */
[----:B------:R-:W3:Y:S02]  /*72370*/  LDL.LU R7, [R1+0x5fc] ;  /* 0x0005fc0001077983 */ /* 0x000ee40000300800 */
[----:B---3--:R-:W-:Y:S01]  /*72380*/  STL.64 [R1+0x6018], R6 ;  /* 0x0060180601007387 */ /* 0x008fe20000100a00 */
[----:B--2---:R0:W-:Y:S02]  /*72390*/  STL.64 [R1+0x6010], R4 ;  /* 0x0060100401007387 */ /* 0x0041e40000100a00 */
[----:B0-----:R-:W-:-:S02]  /*723a0*/  IMAD.MOV.U32 R4, RZ, RZ, R29 ;  /* 0x000000ffff047224 */ /* 0x001fc400078e001d */
[----:B------:R-:W-:Y:S01]  /*723b0*/  IMAD.MOV.U32 R5, RZ, RZ, R2 ;  /* 0x000000ffff057224 */ /* 0x000fe200078e0002 */
[----:B------:R-:W2:Y:S01]  /*723c0*/  LDL.LU R29, [R1+0x6108] ;  /* 0x00610800011d7983 */ /* 0x000ea20000300800 */
[----:B------:R-:W3:Y:S03]  /*723d0*/  LDL.LU R2, [R1+0x6104] ;  /* 0x0061040001027983 */ /* 0x000ee60000300800 */
[----:B------:R0:W-:Y:S01]  /*723e0*/  STL.64 [R1+0x6028], R4 ;  /* 0x0060280401007387 */ /* 0x0001e20000100a00 */
[----:B------:R-:W-:Y:S02]  /*723f0*/  STL.64 [R1+0x5fc0], R10 ;  /* 0x005fc00a01007387 */ /* 0x000fe40000100a00 */
[----:B------:R4:W-:Y:S02]  /*72400*/  STL.64 [R1+0x5fb8], R8 ;  /* 0x005fb80801007387 */ /* 0x0009e40000100a00 */
[----:B0-----:R-:W-:-:S02]  /*72410*/  IMAD.MOV.U32 R4, RZ, RZ, R0 ;  /* 0x000000ffff047224 */ /* 0x001fc400078e0000 */
[----:B------:R-:W-:Y:S01]  /*72420*/  IMAD.MOV.U32 R5, RZ, RZ, R3 ;  /* 0x000000ffff057224 */ /* 0x000fe200078e0003 */
[----:B------:R-:W3:Y:S01]  /*72430*/  LDL.LU R0, [R1+0x6100] ;  /* 0x0061000001007983 */ /* 0x000ee20000300800 */
[----:B------:R-:W3:Y:S03]  /*72440*/  LDL.LU R3, [R1+0x60fc] ;  /* 0x0060fc0001037983 */ /* 0x000ee60000300800 */
[----:B------:R2:W-:Y:S01]  /*72450*/  STL.64 [R1+0x6040], R4 ;  /* 0x0060400401007387 */ /* 0x0005e20000100a00 */
[----:B----4-:R-:W4:Y:S02]  /*72460*/  LDL.64 R8, [R1+0x20] ;  /* 0x0000200001087983 */ /* 0x010f240000100a00 */
[----:B--2---:R-:W-:Y:S01]  /*72470*/  IMAD.MOV.U32 R4, RZ, RZ, R29 ;  /* 0x000000ffff047224 */ /* 0x004fe200078e001d */
[----:B----4-:R0:W-:Y:S04]  /*72480*/  STL.64 [R1+0x6020], R8 ;  /* 0x0060200801007387 */ /* 0x0101e80000100a00 */
[----:B0-----:R-:W2:Y:S01]  /*72490*/  LDL.LU R8, [R1+0x600] ;  /* 0x0006000001087983 */ /* 0x001ea20000300800 */
[----:B------:R-:W2:Y:S02]  /*724a0*/  LDL.LU R9, [R1+0x604] ;  /* 0x0006040001097983 */ /* 0x000ea40000300800 */
[----:B------:R-:W4:Y:S02]  /*724b0*/  LDL.LU R10, [R1+0x608] ;  /* 0x00060800010a7983 */ /* 0x000f240000300800 */
[----:B------:R-:W4:Y:S01]  /*724c0*/  LDL.LU R11, [R1+0x60c] ;  /* 0x00060c00010b7983 */ /* 0x000f220000300800 */
[----:B------:R-:W2:Y:S01]  /*724d0*/  LDL.LU R29, [R1+0x60f8] ;  /* 0x0060f800011d7983 */ /* 0x000ea20000300800 */
[----:B------:R-:W-:-:S02]  /*724e0*/  IMAD.MOV.U32 R5, RZ, RZ, R28 ;  /* 0x000000ffff057224 */ /* 0x000fc400078e001c */
[----:B------:R-:W2:Y:S03]  /*724f0*/  LDL.LU R28, [R1+0x60f4] ;  /* 0x0060f400011c7983 */ /* 0x000ea60000300800 */
[----:B------:R3:W-:Y:S02]  /*72500*/  STL.64 [R1+0x6058], R4 ;  /* 0x0060580401007387 */ /* 0x0007e40000100a00 */
[----:B---3--:R-:W-:Y:S02]  /*72510*/  IMAD.MOV.U32 R4, RZ, RZ, R0 ;  /* 0x000000ffff047224 */ /* 0x008fe400078e0000 */
[----:B------:R-:W-:Y:S01]  /*72520*/  IMAD.MOV.U32 R5, RZ, RZ, R2 ;  /* 0x000000ffff057224 */ /* 0x000fe200078e0002 */
[----:B----4-:R-:W-:Y:S01]  /*72530*/  STL.64 [R1+0x6038], R10 ;  /* 0x0060380a01007387 */ /* 0x010fe20000100a00 */
[----:B--2---:R0:W-:Y:S03]  /*72540*/  STL.64 [R1+0x6030], R8 ;  /* 0x0060300801007387 */ /* 0x0041e60000100a00 */
[----:B0-----:R-:W2:Y:S01]  /*72550*/  LDL.LU R8, [R1+0x160] ;  /* 0x0001600001087983 */ /* 0x001ea20000300800 */
[----:B------:R-:W2:Y:S02]  /*72560*/  LDL.LU R9, [R1+0x164] ;  /* 0x0001640001097983 */ /* 0x000ea40000300800 */
[----:B------:R-:W3:Y:S02]  /*72570*/  LDL.LU R10, [R1+0x168] ;  /* 0x00016800010a7983 */ /* 0x000ee40000300800 */
[----:B------:R-:W3:Y:S01]  /*72580*/  LDL.LU R11, [R1+0x16c] ;  /* 0x00016c00010b7983 */ /* 0x000ee20000300800 */
[----:B------:R-:W4:Y:S01]  /*72590*/  LDL.LU R0, [R1+0x60f0] ;  /* 0x0060f00001007983 */ /* 0x000f220000300800 */
[----:B------:R-:W2:Y:S02]  /*725a0*/  LDL.LU R2, [R1+0x60ec] ;  /* 0x0060ec0001027983 */ /* 0x000ea40000300800 */
[----:B------:R0:W-:Y:S02]  /*725b0*/  STL.64 [R1+0x6070], R4 ;  /* 0x0060700401007387 */ /* 0x0001e40000100a00 */
[----:B0-----:R-:W-:-:S02]  /*725c0*/  IMAD.MOV.U32 R4, RZ, RZ, R29 ;  /* 0x000000ffff047224 */ /* 0x001fc400078e001d */
[----:B------:R-:W3:Y:S01]  /*725d0*/  LDL.LU R29, [R1+0x60e8] ;  /* 0x0060e800011d7983 */ /* 0x000ee20000300800 */
[----:B------:R-:W-:Y:S02]  /*725e0*/  IMAD.MOV.U32 R5, RZ, RZ, R3 ;  /* 0x000000ffff057224 */ /* 0x000fe400078e0003 */
[----:B------:R-:W-:Y:S02]  /*725f0*/  IMAD.MOV.U32 R12, RZ, RZ, R28 ;  /* 0x000000ffff0c7224 */ /* 0x000fe400078e001c */
[----:B------:R-:W3:Y:S01]  /*72600*/  LDL.LU R3, [R1+0x60e4] ;  /* 0x0060e40001037983 */ /* 0x000ee20000300800 */
[----:B------:R-:W-:Y:S01]  /*72610*/  STL.64 [R1+0x6088], R4 ;  /* 0x0060880401007387 */ /* 0x000fe20000100a00 */
[----:B------:R-:W3:Y:S02]  /*72620*/  LDL.LU R28, [R1+0x60e0] ;  /* 0x0060e000011c7983 */ /* 0x000ee40000300800 */
[----:B----4-:R-:W-:Y:S02]  /*72630*/  IMAD.MOV.U32 R13, RZ, RZ, R0 ;  /* 0x000000ffff0d7224 */ /* 0x010fe400078e0000 */
[----:B------:R-:W4:Y:S03]  /*72640*/  LDL.LU R0, [R1+0x60dc] ;  /* 0x0060dc0001007983 */ /* 0x000f260000300800 */
[----:B------:R2:W-:Y:S02]  /*72650*/  STL.64 [R1+0x6090], R12 ;  /* 0x0060900c01007387 */ /* 0x0005e40000100a00 */
[----:B--2---:R-:W-:-:S02]  /*72660*/  IMAD.MOV.U32 R12, RZ, RZ, R2 ;  /* 0x000000ffff0c7224 */ /* 0x004fc400078e0002 */
[----:B---3--:R-:W-:Y:S01]  /*72670*/  IMAD.MOV.U32 R13, RZ, RZ, R29 ;  /* 0x000000ffff0d7224 */ /* 0x008fe200078e001d */
[----:B------:R-:W2:Y:S04]  /*72680*/  LDL.LU R2, [R1+0x60d8] ;  /* 0x0060d80001027983 */ /* 0x000ea80000300800 */
[----:B------:R0:W-:Y:S01]  /*72690*/  STL.64 [R1+0x60a8], R12 ;  /* 0x0060a80c01007387 */ /* 0x0001e20000100a00 */
[----:B------:R-:W3:Y:S02]  /*726a0*/  LDL.LU R4, [R1+0x1a0] ;  /* 0x0001a00001047983 */ /* 0x000ee40000300800 */
[----:B------:R-:W3:Y:S02]  /*726b0*/  LDL.LU R5, [R1+0x1a4] ;  /* 0x0001a40001057983 */ /* 0x000ee40000300800 */
[----:B------:R-:W2:Y:S01]  /*726c0*/  LDL.LU R6, [R1+0x1a8] ;  /* 0x0001a80001067983 */ /* 0x000ea20000300800 */
[----:B------:R-:W2:Y:S01]  /*726d0*/  LDL.LU R7, [R1+0x1ac] ;  /* 0x0001ac0001077983 */ /* 0x000ea20000300800 */
[----:B0-----:R-:W-:-:S02]  /*726e0*/  IMAD.MOV.U32 R12, RZ, RZ, R28 ;  /* 0x000000ffff0c7224 */ /* 0x001fc400078e001c */
[----:B------:R-:W-:-:S05]  /*726f0*/  IMAD.MOV.U32 R13, RZ, RZ, R3 ;  /* 0x000000ffff0d7224 */ /* 0x000fca00078e0003 */
[----:B------:R-:W-:Y:S04]  /*72700*/  STL.64 [R1+0x60c0], R12 ;  /* 0x0060c00c01007387 */ /* 0x000fe80000100a00 */
        /* <DEDUP_REMOVED lines=30> */
[----:B------:R-:W-:-:S02]  /*728f0*/  IMAD.MOV.U32 R12, RZ, RZ, R2 ;  /* 0x000000ffff0c7224 */ /* 0x000fc400078e0002 */
[----:B----4-:R-:W-:Y:S01]  /*72900*/  IMAD.MOV.U32 R13, RZ, RZ, R0 ;  /* 0x000000ffff0d7224 */ /* 0x010fe200078e0000 */
[----:B---3--:R-:W-:Y:S01]  /*72910*/  STL.64 [R1+0x6080], R10 ;  /* 0x0060800a01007387 */ /* 0x008fe20000100a00 */
[----:B--2---:R0:W-:Y:S03]  /*72920*/  STL.64 [R1+0x6078], R8 ;  /* 0x0060780801007387 */ /* 0x0041e60000100a00 */
[----:B0-----:R-:W2:Y:S01]  /*72930*/  LDL.LU R8, [R1+0x190] ;  /* 0x0001900001087983 */ /* 0x001ea20000300800 */
[----:B------:R-:W2:Y:S02]  /*72940*/  LDL.LU R9, [R1+0x194] ;  /* 0x0001940001097983 */ /* 0x000ea40000300800 */
[----:B------:R-:W2:Y:S02]  /*72950*/  LDL.LU R10, [R1+0x198] ;  /* 0x00019800010a7983 */ /* 0x000ea40000300800 */
[----:B------:R-:W2:Y:S01]  /*72960*/  LDL.LU R11, [R1+0x19c] ;  /* 0x00019c00010b7983 */ /* 0x000ea20000300800 */
[----:B------:R-:W3:Y:S01]  /*72970*/  LDL.64 R16, [R1] ;  /* 0x0000000001107983 */ /* 0x000ee20000100a00 */
[C---:B------:R-:W-:Y:S03]  /*72980*/  HMMA.16816.F32 R12, R20.reuse, R12, R4 ;  /* 0x0000000c140c723c */ /* 0x040fe60000001804 */
[----:B---3--:R0:W-:Y:S04]  /*72990*/  STL.64 [R1+0x5ff8], R16 ;  /* 0x005ff81001007387 */ /* 0x0081e80000100a00 */
[----:B0-----:R-:W3:Y:S01]  /*729a0*/  LDL.LU R16, [R1+0x410] ;  /* 0x0004100001107983 */ /* 0x001ee20000300800 */
[----:B------:R-:W3:Y:S02]  /*729b0*/  LDL.LU R17, [R1+0x414] ;  /* 0x0004140001117983 */ /* 0x000ee40000300800 */
[----:B------:R-:W3:Y:S02]  /*729c0*/  LDL.LU R18, [R1+0x418] ;  /* 0x0004180001127983 */ /* 0x000ee40000300800 */
[----:B------:R-:W3:Y:S01]  /*729d0*/  LDL.LU R19, [R1+0x41c] ;  /* 0x00041c0001137983 */ /* 0x000ee20000300800 */
[----:B-1----:R-:W-:Y:S01]  /*729e0*/  STL.64 [R1+0x5f00], R26 ;  /* 0x005f001a01007387 */ /* 0x002fe20000100a00 */
[----:B------:R0:W-:Y:S03]  /*729f0*/  STL.64 [R1+0x5ef8], R24 ;  /* 0x005ef81801007387 */ /* 0x0001e60000100a00 */
[----:B0-----:R-:W4:Y:S01]  /*72a00*/  LDL.64 R24, [R1+0xd0] ;  /* 0x0000d00001187983 */ /* 0x001f220000100a00 */
        /* <DEDUP_REMOVED lines=31> */
[----:B0-----:R-:W2:Y:S01]  /*72c00*/  LDL.LU R12, [R1+0x3f0] ;  /* 0x0003f000010c7983 */ /* 0x001ea20000300800 */
[----:B------:R-:W2:Y:S02]  /*72c10*/  LDL.LU R13, [R1+0x3f4] ;  /* 0x0003f400010d7983 */ /* 0x000ea40000300800 */
[----:B------:R-:W2:Y:S02]  /*72c20*/  LDL.LU R14, [R1+0x3f8] ;  /* 0x0003f800010e7983 */ /* 0x000ea40000300800 */
[----:B------:R-:W2:Y:S01]  /*72c30*/  LDL.LU R15, [R1+0x3fc] ;  /* 0x0003fc00010f7983 */ /* 0x000ea20000300800 */
[----:B------:R-:W3:Y:S01]  /*72c40*/  LDL.LU.64 R10, [R1+0x6080] ;  /* 0x00608000010a7983 */ /* 0x000ee20000300a00 */
[----:B------:R-:W3:Y:S11]  /*72c50*/  LDL.LU.64 R8, [R1+0x6078] ;  /* 0x0060780001087983 */ /* 0x000ef60000300a00 */
[----:B------:R0:W-:Y:S02]  /*72c60*/  STL.64 [R1+0x190], R4 ;  /* 0x0001900401007387 */ /* 0x0001e40000100a00 */
[----:B------:R3:W-:Y:S01]  /*72c70*/  STL.64 [R1+0x198], R6 ;  /* 0x0001980601007387 */ /* 0x0007e20000100a00 */
        /* <DEDUP_REMOVED lines=23> */
[----:B------:R-:W3:Y:S11]  /*72df0*/  LDL.LU.64 R8, [R1+0x6020] ;  /* 0x0060200001087983 */ /* 0x000ef60000300a00 */
[----:B------:R-:W-:Y:S10]  /*72e00*/  @!UPT UIADD3 URZ, URZ, URZ, URZ ;  /* 0x0000003f3f3ff290 */ /* 0x000ff4000fffe03f */
[----:B------:R-:W-:Y:S01]  /*72e10*/  STL.64 [R1+0x600], R4 ;  /* 0x0006000401007387 */ /* 0x000fe20000100a00 */
[----:B------:R0:W-:Y:S03]  /*72e20*/  STL.64 [R1+0x608], R6 ;  /* 0x0006080601007387 */ /* 0x0001e60000100a00 */
[----:B0-----:R-:W4:Y:S01]  /*72e30*/  LDL.LU.64 R6, [R1+0x6018] ;  /* 0x0060180001067983 */ /* 0x001f220000300a00 */
[----:B------:R-:W4:Y:S02]  /*72e40*/  LDL.LU.64 R4, [R1+0x6010] ;  /* 0x0060100001047983 */ /* 0x000f240000300a00 */
[----:B----4-:R-:W-:Y:S01]  /*72e50*/  HMMA.16816.F32 R20, R20, R24, R4 ;  /* 0x000000181414723c */ /* 0x010fe20000001804 */
[----:B------:R-:W3:Y:S01]  /*72e60*/  LDL.LU.64 R6, [R1+0x6008] ;  /* 0x0060080001067983 */ /* 0x000ee20000300a00 */
[----:B------:R-:W3:Y:S11]  /*72e70*/  LDL.LU.64 R4, [R1+0x6000] ;  /* 0x0060000001047983 */ /* 0x000ef60000300a00 */
[----:B------:R-:W-:Y:S10]  /*72e80*/  @!UPT UIADD3 URZ, URZ, URZ, URZ ;  /* 0x0000003f3f3ff290 */ /* 0x000ff4000fffe03f */
[----:B------:R0:W-:Y:S01]  /*72e90*/  STL.64 [R1+0xc0], R20 ;  /* 0x0000c01401007387 */ /* 0x0001e20000100a00 */
[----:B------:R-:W-:Y:S03]  /*72ea0*/  STL.64 [R1+0xc8], R22 ;  /* 0x0000c81601007387 */ /* 0x000fe60000100a00 */
[----:B0-----:R-:W4:Y:S01]  /*72eb0*/  LDL.64 R20, [R1+0x10] ;  /* 0x0000100001147983 */ /* 0x001f220000100a00 */
[----:B------:R0:W-:Y:S03]  /*72ec0*/  STL.64 [R1+0x5f10], R24 ;  /* 0x005f101801007387 */ /* 0x0001e60000100a00 */
[----:B0-----:R-:W4:Y:S01]  /*72ed0*/  LDL.LU R24, [R1+0x400] ;  /* 0x0004000001187983 */ /* 0x001f220000300800 */
[----:B------:R-:W4:Y:S02]  /*72ee0*/  LDL.LU R25, [R1+0x404] ;  /* 0x0004040001197983 */ /* 0x000f240000300800 */
[----:B------:R-:W4:Y:S02]  /*72ef0*/  LDL.LU R26, [R1+0x408] ;  /* 0x00040800011a7983 */ /* 0x000f240000300800 */
[----:B------:R-:W4:Y:S01]  /*72f00*/  LDL.LU R27, [R1+0x40c] ;  /* 0x00040c00011b7983 */ /* 0x000f220000300800 */
[C---:B---3--:R-:W-:Y:S11]  /*72f10*/  HMMA.16816.F32 R16, R4.reuse, R8, R16 ;  /* 0x000000080410723c */ /* 0x048ff60000001810 */
[----:B------:R-:W-:Y:S11]  /*72f20*/  @!UPT UIADD3 URZ, URZ, URZ, URZ ;  /* 0x0000003f3f3ff290 */ /* 0x000ff6000fffe03f */
[----:B------:R-:W-:Y:S01]  /*72f30*/  @!UPT UIADD3 URZ, URZ, URZ, URZ ;  /* 0x0000003f3f3ff290 */ /* 0x000fe2000fffe03f */
[----:B------:R0:W-:Y:S01]  /*72f40*/  STL.64 [R1+0x410], R16 ;  /* 0x0004101001007387 */ /* 0x0001e20000100a00 */
[----:B------:R-:W-:Y:S03]  /*72f50*/  STL.64 [R1+0x418], R18 ;  /* 0x0004181201007387 */ /* 0x000fe60000100a00 */
[----:B0-----:R-:W2:Y:S01]  /*72f60*/  LDL.LU.64 R16, [R1+0x5ff8] ;  /* 0x005ff80001107983 */ /* 0x001ea20000300a00 */
[C---:B----4-:R-:W-:Y:S01]  /*72f70*/  HMMA.16816.F32 R24, R4.reuse, R20, R24 ;  /* 0x000000140418723c */ /* 0x050fe20000001818 */
[----:B------:R-:W-:Y:S02]  /*72f80*/  IMAD.MOV.U32 R2, RZ, RZ, R8 ;  /* 0x000000ffff027224 */ /* 0x000fe400078e0008 */
[----:B------:R-:W-:Y:S01]  /*72f90*/  IMAD.MOV.U32 R0, RZ, RZ, R9 ;  /* 0x000000ffff007224 */ /* 0x000fe200078e0009 */
[----:B------:R-:W3:Y:S01]  /*72fa0*/  LDL.LU R8, [R1+0x3d0] ;  /* 0x0003d00001087983 */ /* 0x000ee20000300800 */
[----:B------:R-:W3:Y:S02]  /*72fb0*/  LDL.LU R9, [R1+0x3d4] ;  /* 0x0003d40001097983 */ /* 0x000ee40000300800 */
[----:B------:R-:W3:Y:S02]  /*72fc0*/  LDL.LU R10, [R1+0x3d8] ;  /* 0x0003d800010a7983 */ /* 0x000ee40000300800 */
[----:B------:R-:W3:Y:S11]  /*72fd0*/  LDL.LU R11, [R1+0x3dc] ;  /* 0x0003dc00010b7983 */ /* 0x000ef60000300800 */
[----:B------:R-:W-:Y:S03]  /*72fe0*/  @!UPT UIADD3 URZ, URZ, URZ, URZ ;  /* 0x0000003f3f3ff290 */ /* 0x000fe6000fffe03f */
[----:B------:R0:W-:Y:S01]  /*72ff0*/  STL.64 [R1+0x400], R24 ;  /* 0x0004001801007387 */ /* 0x0001e20000100a00 */
[----:B------:R1:W-:Y:S02]  /*73000*/  STL.64 [R1+0x408], R26 ;  /* 0x0004081a01007387 */ /* 0x0003e40000100a00 */
[----:B0-----:R-:W-:Y:S02]  /*73010*/  IMAD.MOV.U32 R25, RZ, RZ, R20 ;  /* 0x000000ffff197224 */ /* 0x001fe400078e0014 */
[----:B------:R-:W-:Y:S01]  /*73020*/  IMAD.MOV.U32 R24, RZ, RZ, R21 ;  /* 0x000000ffff187224 */ /* 0x000fe200078e0015 */
[----:B------:R-:W4:Y:S01]  /*73030*/  LDL.LU R20, [R1+0x3c0] ;  /* 0x0003c00001147983 */ /* 0x000f220000300800 */
[----:B------:R-:W4:Y:S02]  /*73040*/  LDL.LU R21, [R1+0x3c4] ;  /* 0x0003c40001157983 */ /* 0x000f240000300800 */
[----:B------:R-:W4:Y:S02]  /*73050*/  LDL.LU R22, [R1+0x3c8] ;  /* 0x0003c80001167983 */ /* 0x000f240000300800 */
[----:B------:R-:W4:Y:S01]  /*73060*/  LDL.LU R23, [R1+0x3cc] ;  /* 0x0003cc0001177983 */ /* 0x000f220000300800 */
[----:B--2---:R-:W-:Y:S01]  /*73070*/  HMMA.16816.F32 R12, R4, R16, R12 ;  /* 0x00000010040c723c */ /* 0x004fe2000000180c */
[----:B-1----:R-:W-:-:S02]  /*73080*/  IMAD.MOV.U32 R27, RZ, RZ, R16 ;  /* 0x000000ffff1b7224 */ /* 0x002fc400078e0010 */
[----:B------:R-:W-:Y:S11]  /*73090*/  IMAD.MOV.U32 R26, RZ, RZ, R17 ;  /* 0x000000ffff1a7224 */ /* 0x000ff600078e0011 */
[----:B------:R-:W-:Y:S09]  /*730a0*/  @!UPT UIADD3 URZ, URZ, URZ, URZ ;  /* 0x0000003f3f3ff290 */ /* 0x000ff2000fffe03f */
[----:B------:R-:W-:Y:S01]  /*730b0*/  STL.64 [R1+0x3f0], R12 ;  /* 0x0003f00c01007387 */ /* 0x000fe20000100a00 */
[----:B------:R0:W-:Y:S03]  /*730c0*/  STL.64 [R1+0x3f8], R14 ;  /* 0x0003f80e01007387 */ /* 0x0001e60000100a00 */
[----:B0-----:R-:W2:Y:S01]  /*730d0*/  LDL.LU.64 R14, [R1+0x5ff0] ;  /* 0x005ff000010e7983 */ /* 0x001ea20000300a00 */
[----:B------:R-:W2:Y:S02]  /*730e0*/  LDL.LU.64 R12, [R1+0x5fe8] ;  /* 0x005fe800010c7983 */ /* 0x000ea40000300a00 */
[----:B------:R-:W2:Y:S02]  /*730f0*/  LDL.LU.64 R18, [R1+0x5fe0] ;  /* 0x005fe00001127983 */ /* 0x000ea40000300a00 */
[----:B------:R-:W2:Y:S01]  /*73100*/  LDL.LU.64 R16, [R1+0x5fd8] ;  /* 0x005fd80001107983 */ /* 0x000ea20000300a00 */
[----:B------:R-:W3:Y:S01]  /*73110*/  LDL R3, [R1+0x22b8] ;  /* 0x0022b80001037983 */ /* 0x000ee20000100800 */
[----:B------:R-:W-:Y:S02]  /*73120*/  STL.64 [R1+0x5f90], R26 ;  /* 0x005f901a01007387 */ /* 0x000fe40000100a00 */
[----:B------:R0:W-:Y:S02]  /*73130*/  STL.64 [R1+0x5f88], R24 ;  /* 0x005f881801007387 */ /* 0x0001e40000100a00 */
[----:B0-----:R-:W3:Y:S01]  /*73140*/  LDL.64 R24, [R1+0x150] ;  /* 0x0001500001187983 */ /* 0x001ee20000100a00 */
[C---:B--2---:R-:W-:Y:S03]  /*73150*/  HMMA.16816.F32 R12, R4.reuse, R16, R12 ;  /* 0x00000010040c723c */ /* 0x044fe6000000180c */
[----:B---3--:R0:W-:Y:S04]  /*73160*/  STL.64 [R1+0x5fa0], R24 ;  /* 0x005fa01801007387 */ /* 0x0081e80000100a00 */
[----:B0-----:R-:W2:Y:S11]  /*73170*/  LDL.64 R24, [R1+0x30] ;  /* 0x0000300001187983 */ /* 0x001eb60000100a00 */
[----:B------:R-:W-:Y:S05]  /*73180*/  @!UPT UIADD3 URZ, URZ, URZ, URZ ;  /* 0x0000003f3f3ff290 */ /* 0x000fea000fffe03f */
[----:B------:R-:W-:Y:S02]  /*73190*/  STL.64 [R1+0x3e0], R12 ;  /* 0x0003e00c01007387 */ /* 0x000fe40000100a00 */
[----:B------:R0:W-:Y:S02]  /*731a0*/  STL.64 [R1+0x3e8], R14 ;  /* 0x0003e80e01007387 */ /* 0x0001e40000100a00 */
[----:B0-----:R-:W3:Y:S01]  /*731b0*/  LDL.LU.64 R14, [R1+0x5fd0] ;  /* 0x005fd000010e7983 */ /* 0x001ee20000300a00 */
        /* <DEDUP_REMOVED lines=20> */
[----:B------:R-:W4:Y:S02]  /*73300*/  LDL.LU.64 R8, [R1+0x5fb8] ;  /* 0x005fb80001087983 */ /* 0x000f240000300a00 */
[----:B---3--:R-:W-:Y:S02]  /*73310*/  STL.64 [R1+0x5ea0], R14 ;  /* 0x005ea00e01007387 */ /* 0x008fe40000100a00 */
[----:B------:R0:W-:Y:S02]  /*73320*/  STL.64 [R1+0x5e98], R12 ;  /* 0x005e980c01007387 */ /* 0x0001e40000100a00 */
[----:B0-----:R-:W3:Y:S01]  /*73330*/  LDL.LU R12, [R1+0x6f0] ;  /* 0x0006f000010c7983 */ /* 0x001ee20000300800 */
[----:B------:R-:W3:Y:S02]  /*73340*/  LDL.LU R13, [R1+0x6f4] ;  /* 0x0006f400010d7983 */ /* 0x000ee40000300800 */
[----:B------:R-:W3:Y:S02]  /*73350*/  LDL.LU R14, [R1+0x6f8] ;  /* 0x0006f800010e7983 */ /* 0x000ee40000300800 */
[----:B------:R-:W3:Y:S02]  /*73360*/  LDL.LU R15, [R1+0x6fc] ;  /* 0x0006fc00010f7983 */ /* 0x000ee40000300800 */
[----:B------:R-:W-:Y:S01]  /*73370*/  IMAD.MOV.U32 R28, RZ, RZ, R24 ;  /* 0x000000ffff1c7224 */ /* 0x000fe200078e0018 */
[C---:B----4-:R-:W-:Y:S01]  /*73380*/  HMMA.16816.F32 R20, R4.reuse, R8, R20 ;  /* 0x000000080414723c */ /* 0x050fe20000001814 */
[----:B--2---:R-:W-:Y:S01]  /*73390*/  STL.64 [R1+0x5ec0], R10 ;  /* 0x005ec00a01007387 */ /* 0x004fe20000100a00 */
[----:B------:R0:W-:Y:S11]  /*733a0*/  STL.64 [R1+0x5eb8], R8 ;  /* 0x005eb80801007387 */ /* 0x0001f60000100a00 */
[----:B------:R-:W-:Y:S10]  /*733b0*/  @!UPT UIADD3 URZ, URZ, URZ, URZ ;  /* 0x0000003f3f3ff290 */ /* 0x000ff4000fffe03f */
[----:B------:R-:W-:Y:S01]  /*733c0*/  STL.64 [R1+0x3c0], R20 ;  /* 0x0003c01401007387 */ /* 0x000fe20000100a00 */
[----:B------:R-:W-:Y:S02]  /*733d0*/  STL.64 [R1+0x3c8], R22 ;  /* 0x0003c81601007387 */ /* 0x000fe40000100a00 */
[----:B------:R1:W2:Y:S01]  /*733e0*/  LDSM.16.MT88.4 R20, [R3+0x22000] ;  /* 0x022000000314783b */ /* 0x0002a20000004200 */
[C---:B------:R-:W-:Y:S01]  /*733f0*/  HMMA.16816.F32 R16, R4.reuse, R24, R16 ;  /* 0x000000180410723c */ /* 0x040fe20000001810 */
[----:B0-----:R-:W4:Y:S02]  /*73400*/  LDL.64 R8, [R1+0x140] ;  /* 0x0001400001087983 */ /* 0x001f240000100a00 */
[----:B-1----:R-:W-:Y:S02]  /*73410*/  IMAD.MOV.U32 R3, RZ, RZ, R25 ;  /* 0x000000ffff037224 */ /* 0x002fe400078e0019 */
[----:B--2---:R-:W-:Y:S01]  /*73420*/  STL.64 [R1+0x5d88], R22 ;  /* 0x005d881601007387 */ /* 0x004fe20000100a00 */
[----:B------:R0:W-:Y:S03]  /*73430*/  STL.64 [R1+0x5d80], R20 ;  /* 0x005d801401007387 */ /* 0x0001e60000100a00 */
[----:B0-----:R-:W4:Y:S01]  /*73440*/  LDL.LU R20, [R1+0x700] ;  /* 0x0007000001147983 */ /* 0x001f220000300800 */
[----:B------:R-:W4:Y:S02]  /*73450*/  LDL.LU R21, [R1+0x704] ;  /* 0x0007040001157983 */ /* 0x000f240000300800 */
[----:B------:R-:W4:Y:S02]  /*73460*/  LDL.LU R22, [R1+0x708] ;  /* 0x0007080001167983 */ /* 0x000f240000300800 */
[----:B------:R-:W4:Y:S09]  /*73470*/  LDL.LU R23, [R1+0x70c] ;  /* 0x00070c0001177983 */ /* 0x000f320000300800 */
        /* <DEDUP_REMOVED lines=12> */
[----:B0-----:R-:W3:Y:S01]  /*73540*/  LDL.LU.64 R16, [R1+0x5f98] ;  /* 0x005f980001107983 */ /* 0x001ee20000300a00 */
[----:B------:R-:W2:Y:S01]  /*73550*/  LDL.LU.64 R26, [R1+0x5f90] ;  /* 0x005f9000011a7983 */ /* 0x000ea20000300a00 */
[----:B----4-:R-:W-:Y:S01]  /*73560*/  HMMA.16816.F32 R20, R4, R8, R20 ;  /* 0x000000080414723c */ /* 0x010fe20000001814 */
[----:B------:R-:W-:Y:S02]  /*73570*/  IMAD.MOV.U32 R3, RZ, RZ, R8 ;  /* 0x000000ffff037224 */ /* 0x000fe400078e0008 */
[----:B------:R-:W-:Y:S02]  /*73580*/  IMAD.MOV.U32 R28, RZ, RZ, R9 ;  /* 0x000000ffff1c7224 */ /* 0x000fe400078e0009 */
[----:B------:R-:W-:-:S02]  /*73590*/  IMAD.MOV.U32 R29, RZ, RZ, R25 ;  /* 0x000000ffff1d7224 */ /* 0x000fc400078e0019 */
[----:B------:R-:W4:Y:S03]  /*735a0*/  LDL.LU.64 R24, [R1+0x5f88] ;  /* 0x005f880001187983 */ /* 0x000f260000300a00 */
[----:B------:R0:W-:Y:S11]  /*735b0*/  STL [R1+0x5e70], R29 ;  /* 0x005e701d01007387 */ /* 0x0001f60000100800 */
[----:B------:R-:W-:Y:S02]  /*735c0*/  @!UPT UIADD3 URZ, URZ, URZ, URZ ;  /* 0x0000003f3f3ff290 */ /* 0x000fe4000fffe03f */
[----:B------:R-:W-:Y:S01]  /*735d0*/  STL.64 [R1+0x700], R20 ;  /* 0x0007001401007387 */ /* 0x000fe20000100a00 */
[----:B------:R-:W-:Y:S02]  /*735e0*/  STL.64 [R1+0x708], R22 ;  /* 0x0007081601007387 */ /* 0x000fe40000100a00 */
[----:B------:R-:W-:Y:S02]  /*735f0*/  STL [R1+0x5e78], R28 ;  /* 0x005e781c01007387 */ /* 0x000fe40000100800 */
[----:B------:R-:W-:Y:S01]  /*73600*/  STL [R1+0x5e74], R3 ;  /* 0x005e740301007387 */ /* 0x000fe20000100800 */
[----:B---3--:R-:W-:Y:S01]  /*73610*/  HMMA.16816.F32 R8, R4, R16, R12 ;  /* 0x000000100408723c */ /* 0x008fe2000000180c */
[----:B0-----:R-:W-:-:S06]  /*73620*/  IMAD.MOV.U32 R29, RZ, RZ, R17 ;  /* 0x000000ffff1d7224 */ /* 0x001fcc00078e0011 */
[----:B--2---:R-:W-:Y:S02]  /*73630*/  IMAD.MOV.U32 R16, RZ, RZ, R27 ;  /* 0x000000ffff107224 */ /* 0x004fe400078e001b */
[----:B------:R-:W-:Y:S11]  /*73640*/  IMAD.MOV.U32 R17, RZ, RZ, R26 ;  /* 0x000000ffff117224 */ /* 0x000ff600078e001a */
[----:B------:R-:W-:Y:S03]  /*73650*/  @!UPT UIADD3 URZ, URZ, URZ, URZ ;  /* 0x0000003f3f3ff290 */ /* 0x000fe6000fffe03f */
[----:B------:R0:W-:Y:S01]  /*73660*/  STL.64 [R1+0x6f0], R8 ;  /* 0x0006f00801007387 */ /* 0x0001e20000100a00 */
[----:B------:R1:W-:Y:S02]  /*73670*/  STL.64 [R1+0x6f8], R10 ;  /* 0x0006f80a01007387 */ /* 0x0003e40000100a00 */
[----:B------:R4:W-:Y:S01]  /*73680*/  STL.64 [R1+0x5ec8], R16 ;  /* 0x005ec81001007387 */ /* 0x0009e20000100a00 */
[----:B0-----:R-:W2:Y:S01]  /*73690*/  LDL.LU R8, [R1+0x5c0] ;  /* 0x0005c00001087983 */ /* 0x001ea20000300800 */
[----:B------:R-:W2:Y:S02]  /*736a0*/  LDL.LU R9, [R1+0x5c4] ;  /* 0x0005c40001097983 */ /* 0x000ea40000300800 */
[----:B-1----:R-:W3:Y:S02]  /*736b0*/  LDL.LU R10, [R1+0x5c8] ;  /* 0x0005c800010a7983 */ /* 0x002ee40000300800 */
[----:B------:R-:W3:Y:S02]  /*736c0*/  LDL.LU R11, [R1+0x5cc] ;  /* 0x0005cc00010b7983 */ /* 0x000ee40000300800 */
[----:B----4-:R-:W-:-:S02]  /*736d0*/  IMAD.MOV.U32 R16, RZ, RZ, R25 ;  /* 0x000000ffff107224 */ /* 0x010fc400078e0019 */
[----:B------:R-:W-:Y:S01]  /*736e0*/  IMAD.MOV.U32 R17, RZ, RZ, R24 ;  /* 0x000000ffff117224 */ /* 0x000fe200078e0018 */
[----:B---3--:R-:W-:Y:S01]  /*736f0*/  STL.64 [R1+0x5ed8], R10 ;  /* 0x005ed80a01007387 */ /* 0x008fe20000100a00 */
[----:B--2---:R0:W-:Y:S03]  /*73700*/  STL.64 [R1+0x5ed0], R8 ;  /* 0x005ed00801007387 */ /* 0x0041e60000100a00 */
[----:B------:R1:W-:Y:S01]  /*73710*/  STL.64 [R1+0x5ee0], R16 ;  /* 0x005ee01001007387 */ /* 0x0003e20000100a00 */
[----:B0-----:R-:W2:Y:S01]  /*73720*/  LDL.LU R8, [R1+0x5d0] ;  /* 0x0005d00001087983 */ /* 0x001ea20000300800 */
[----:B------:R-:W2:Y:S02]  /*73730*/  LDL.LU R9, [R1+0x5d4] ;  /* 0x0005d40001097983 */ /* 0x000ea40000300800 */
[----:B------:R-:W3:Y:S02]  /*73740*/  LDL.LU R10, [R1+0x5d8] ;  /* 0x0005d800010a7983 */ /* 0x000ee40000300800 */
[----:B------:R-:W3:Y:S02]  /*73750*/  LDL.LU R11, [R1+0x5dc] ;  /* 0x0005dc00010b7983 */ /* 0x000ee40000300800 */
[----:B-1----:R-:W-:-:S02]  /*73760*/  IMAD.MOV.U32 R16, RZ, RZ, R2 ;  /* 0x000000ffff107224 */ /* 0x002fc400078e0002 */
[----:B------:R-:W-:Y:S01]  /*73770*/  IMAD.MOV.U32 R17, RZ, RZ, R0 ;  /* 0x000000ffff117224 */ /* 0x000fe200078e0000 */
[----:B---3--:R-:W-:Y:S01]  /*73780*/  STL.64 [R1+0x5ef0], R10 ;  /* 0x005ef00a01007387 */ /* 0x008fe20000100a00 */
[----:B--2---:R-:W-:Y:S02]  /*73790*/  STL.64 [R1+0x5ee8], R8 ;  /* 0x005ee80801007387 */ /* 0x004fe40000100a00 */
[----:B------:R-:W2:Y:S02]  /*737a0*/  LDL.64 R24, [R1+0xe0] ;  /* 0x0000e00001187983 */ /* 0x000ea40000100a00 */
[----:B--2---:R-:W-:Y:S01]  /*737b0*/  STL.64 [R1+0x5f28], R24 ;  /* 0x005f281801007387 */ /* 0x004fe20000100a00 */
[----:B------:R0:W-:Y:S03]  /*737c0*/  STL.64 [R1+0x5f08], R16 ;  /* 0x005f081001007387 */ /* 0x0001e60000100a00 */
[----:B0-----:R-:W2:Y:S01]  /*737d0*/  LDL.LU R16, [R1+0x3a0] ;  /* 0x0003a00001107983 */ /* 0x001ea20000300800 */
[----:B------:R-:W2:Y:S02]  /*737e0*/  LDL.LU R17, [R1+0x3a4] ;  /* 0x0003a40001117983 */ /* 0x000ea40000300800 */
[----:B------:R-:W3:Y:S02]  /*737f0*/  LDL.LU R18, [R1+0x3a8] ;  /* 0x0003a80001127983 */ /* 0x000ee40000300800 */
[----:B------:R-:W3:Y:S01]  /*73800*/  LDL.LU R19, [R1+0x3ac] ;  /* 0x0003ac0001137983 */ /* 0x000ee20000300800 */
[----:B------:R-:W4:Y:S04]  /*73810*/  LDL.64 R24, [R1+0xf0] ;  /* 0x0000f00001187983 */ /* 0x000f280000100a00 */
[----:B----4-:R0:W-:Y:S04]  /*73820*/  STL.64 [R1+0x5f40], R24 ;  /* 0x005f401801007387 */ /* 0x0101e80000100a00 */
[----:B0-----:R-:W4:Y:S04]  /*73830*/  LDL.64 R24, [R1+0x100] ;  /* 0x0001000001187983 */ /* 0x001f280000100a00 */
[----:B----4-:R-:W-:Y:S01]  /*73840*/  STL.64 [R1+0x5f58], R24 ;  /* 0x005f581801007387 */ /* 0x010fe20000100a00 */
[----:B---3--:R-:W-:Y:S02]  /*73850*/  STL.64 [R1+0x5f20], R18 ;  /* 0x005f201201007387 */ /* 0x008fe40000100a00 */
[----:B--2---:R0:W-:Y:S02]  /*73860*/  STL.64 [R1+0x5f18], R16 ;  /* 0x005f181001007387 */ /* 0x0041e40000100a00 */
[----:B0-----:R-:W2:Y:S01]  /*73870*/  LDL.LU R16, [R1+0x6a0] ;  /* 0x0006a00001107983 */ /* 0x001ea20000300800 */
[----:B------:R-:W2:Y:S02]  /*73880*/  LDL.LU R17, [R1+0x6a4] ;  /* 0x0006a40001117983 */ /* 0x000ea40000300800 */
[----:B------:R-:W3:Y:S02]  /*73890*/  LDL.LU R18, [R1+0x6a8] ;  /* 0x0006a80001127983 */ /* 0x000ee40000300800 */
[----:B------:R-:W3:Y:S01]  /*738a0*/  LDL.LU R19, [R1+0x6ac] ;  /* 0x0006ac0001137983 */ /* 0x000ee20000300800 */
[----:B------:R-:W4:Y:S04]  /*738b0*/  LDL.64 R24, [R1+0x110] ;  /* 0x0001100001187983 */ /* 0x000f280000100a00 */
[----:B----4-:R0:W-:Y:S04]  /*738c0*/  STL.64 [R1+0x5f70], R24 ;  /* 0x005f701801007387 */ /* 0x0101e80000100a00 */
[----:B0-----:R-:W4:Y:S01]  /*738d0*/  LDL.64 R24, [R1+0x120] ;  /* 0x0001200001187983 */ /* 0x001f220000100a00 */
        /* <DEDUP_REMOVED lines=36> */
[----:B------:R-:W-:Y:S01]  /*73b20*/  STL [R1+0x5e7c], R29 ;  /* 0x005e7c1d01007387 */ /* 0x000fe20000100800 */
[----:B----4-:R-:W-:-:S02]  /*73b30*/  IMAD.MOV.U32 R28, RZ, RZ, R24 ;  /* 0x000000ffff1c7224 */ /* 0x010fc400078e0018 */
        /* <DEDUP_REMOVED lines=48> */
[----:B--2---:R-:W-:Y:S01]  /*73e40*/  HMMA.16816.F32 R4, R4, R24, R16 ;  /* 0x000000180404723c */ /* 0x004fe20000001810 */
[----:B------:R-:W3:Y:S01]  /*73e50*/  LDL.LU.64 R16, [R1+0x5f08] ;  /* 0x005f080001107983 */ /* 0x000ee20000300a00 */
[----:B------:R-:W-:-:S02]  /*73e60*/  IMAD.MOV.U32 R2, RZ, RZ, R24 ;  /* 0x000000ffff027224 */ /* 0x000fc400078e0018 */
[----:B------:R-:W-:Y:S11]  /*73e70*/  IMAD.MOV.U32 R0, RZ, RZ, R25 ;  /* 0x000000ffff007224 */ /* 0x000ff600078e0019 */
[----:B------:R-:W-:Y:S08]  /*73e80*/  @!UPT UIADD3 URZ, URZ, URZ, URZ ;  /* 0x0000003f3f3ff290 */ /* 0x000ff0000fffe03f */
[----:B------:R-:W-:Y:S01]  /*73e90*/  STL.64 [R1+0x3a0], R4 ;  /* 0x0003a00401007387 */ /* 0x000fe20000100a00 */
[----:B------:R0:W-:Y:S02]  /*73ea0*/  STL.64 [R1+0x3a8], R6 ;  /* 0x0003a80601007387 */ /* 0x0001e40000100a00 */
[----:B------:R-:W3:Y:S02]  /*73eb0*/  LDL.LU.64 R26, [R1+0x5f00] ;  /* 0x005f0000011a7983 */ /* 0x000ee40000300a00 */
[----:B------:R-:W3:Y:S01]  /*73ec0*/  LDL.LU.64 R24, [R1+0x5ef8] ;  /* 0x005ef80001187983 */ /* 0x000ee20000300a00 */
[----:B0-----:R-:W2:Y:S01]  /*73ed0*/  LDL R7, [R1+0x22b8] ;  /* 0x0022b80001077983 */ /* 0x001ea20000100800 */
[C---:B---3--:R-:W-:Y:S03]  /*73ee0*/  HMMA.16816.F32 R16, R24.reuse, R16, R8 ;  /* 0x000000101810723c */ /* 0x048fe60000001808 */
[----:B------:R-:W3:Y:S01]  /*73ef0*/  LDL.LU.64 R10, [R1+0x5ef0] ;  /* 0x005ef000010a7983 */ /* 0x000ee20000300a00 */
[----:B------:R-:W3:Y:S03]  /*73f00*/  LDL.LU.64 R8, [R1+0x5ee8] ;  /* 0x005ee80001087983 */ /* 0x000ee60000300a00 */
[----:B--2---:R-:W0:Y:S11]  /*73f10*/  LDSM.16.MT88.4 R4, [R7+0x22080] ;  /* 0x022080000704783b */ /* 0x004e360000004200 */
[----:B------:R-:W-:Y:S05]  /*73f20*/  @!UPT UIADD3 URZ, URZ, URZ, URZ ;  /* 0x0000003f3f3ff290 */ /* 0x000fea000fffe03f */
[----:B------:R1:W-:Y:S01]  /*73f30*/  STL.64 [R1+0x5f0], R16 ;  /* 0x0005f01001007387 */ /* 0x0003e20000100a00 */
[----:B------:R3:W-:Y:S03]  /*73f40*/  STL.64 [R1+0x5f8], R18 ;  /* 0x0005f81201007387 */ /* 0x0007e60000100a00 */
[----:B-1----:R-:W3:Y:S02]  /*73f50*/  LDL.LU.64 R16, [R1+0x5ee0] ;  /* 0x005ee00001107983 */ /* 0x002ee40000300a00 */
[C---:B---3--:R-:W-:Y:S02]  /*73f60*/  HMMA.16816.F32 R16, R24.reuse, R16, R8 ;  /* 0x000000101810723c */ /* 0x048fe40000001808 */
[----:B------:R-:W2:Y:S01]  /*73f70*/  LDL.LU.64 R10, [R1+0x5ed8] ;  /* 0x005ed800010a7983 */ /* 0x000ea20000300a00 */
[----:B------:R-:W2:Y:S11]  /*73f80*/  LDL.LU.64 R8, [R1+0x5ed0] ;  /* 0x005ed00001087983 */ /* 0x000eb60000300a00 */
[----:B------:R-:W-:Y:S09]  /*73f90*/  @!UPT UIADD3 URZ, URZ, URZ, URZ ;  /* 0x0000003f3f3ff290 */ /* 0x000ff2000fffe03f */
[----:B------:R1:W-:Y:S01]  /*73fa0*/  STL.64 [R1+0x5e0], R16 ;  /* 0x0005e01001007387 */ /* 0x0003e20000100a00 */
[----:B------:R2:W-:Y:S03]  /*73fb0*/  STL.64 [R1+0x5e8], R18 ;  /* 0x0005e81201007387 */ /* 0x0005e60000100a00 */
[----:B-1----:R-:W2:Y:S02]  /*73fc0*/  LDL.LU.64 R16, [R1+0x5ec8] ;  /* 0x005ec80001107983 */ /* 0x002ea40000300a00 */
[C---:B--2---:R-:W-:Y:S02]  /*73fd0*/  HMMA.16816.F32 R16, R24.reuse, R16, R8 ;  /* 0x000000101810723c */ /* 0x044fe40000001808 */
[----:B------:R-:W2:Y:S01]  /*73fe0*/  LDL.LU.64 R10, [R1+0x5ec0] ;  /* 0x005ec000010a7983 */ /* 0x000ea20000300a00 */
[----:B------:R-:W3:Y:S11]  /*73ff0*/  LDL.LU.64 R8, [R1+0x5eb8] ;  /* 0x005eb80001087983 */ /* 0x000ef60000300a00 */
[----:B------:R-:W-:Y:S09]  /*74000*/  @!UPT UIADD3 URZ, URZ, URZ, URZ ;  /* 0x0000003f3f3ff290 */ /* 0x000ff2000fffe03f */
[----:B------:R-:W-:Y:S01]  /*74010*/  STL.64 [R1+0x5d0], R16 ;  /* 0x0005d01001007387 */ /* 0x000fe20000100a00 */
[----:B------:R1:W-:Y:S03]  /*74020*/  STL.64 [R1+0x5d8], R18 ;  /* 0x0005d81201007387 */ /* 0x0003e60000100a00 */
[----:B-1----:R-:W4:Y:S01]  /*74030*/  LDL.LU.64 R18, [R1+0x5eb0] ;  /* 0x005eb00001127983 */ /* 0x002f220000300a00 */
[----:B------:R-:W2:Y:S02]  /*74040*/  LDL.LU.64 R16, [R1+0x5ea8] ;  /* 0x005ea80001107983 */ /* 0x000ea40000300a00 */
[C---:B--2---:R-:W-:Y:S11]  /*74050*/  HMMA.16816.F32 R12, R24.reuse, R16, R12 ;  /* 0x00000010180c723c */ /* 0x044ff6000000180c */
[----:B------:R-:W-:Y:S11]  /*74060*/  @!UPT UIADD3 URZ, URZ, URZ, URZ ;  /* 0x0000003f3f3ff290 */ /* 0x000ff6000fffe03f */
[----:B------:R-:W-:Y:S01]  /*74070*/  @!UPT UIADD3 URZ, URZ, URZ, URZ ;  /* 0x0000003f3f3ff290 */ /* 0x000fe2000fffe03f */
[----:B------:R-:W-:Y:S01]  /*74080*/  STL.64 [R1+0x5c0], R12 ;  /* 0x0005c00c01007387 */ /* 0x000fe20000100a00 */
[----:B------:R1:W-:Y:S03]  /*74090*/  STL.64 [R1+0x5c8], R14 ;  /* 0x0005c80e01007387 */ /* 0x0003e60000100a00 */
[----:B-1----:R-:W2:Y:S01]  /*740a0*/  LDL.LU.64 R14, [R1+0x5ea0] ;  /* 0x005ea000010e7983 */ /* 0x002ea20000300a00 */
[----:B------:R-:W3:Y:S02]  /*740b0*/  LDL.LU.64 R12, [R1+0x5e98] ;  /* 0x005e9800010c7983 */ /* 0x000ee40000300a00 */
[----:B----4-:R-:W-:Y:S02]  /*740c0*/  STL.64 [R1+0x5d50], R18 ;  /* 0x005d501201007387 */ /* 0x010fe40000100a00 */
[----:B------:R1:W-:Y:S02]  /*740d0*/  STL.64 [R1+0x5d48], R16 ;  /* 0x005d481001007387 */ /* 0x0003e40000100a00 */
[----:B-1----:R-:W4:Y:S01]  /*740e0*/  LDL.LU R16, [R1+0x5a0] ;  /* 0x0005a00001107983 */ /* 0x002f220000300800 */
[----:B------:R-:W4:Y:S02]  /*740f0*/  LDL.LU R17, [R1+0x5a4] ;  /* 0x0005a40001117983 */ /* 0x000f240000300800 */
[----:B------:R-:W4:Y:S02]  /*74100*/  LDL.LU R18, [R1+0x5a8] ;  /* 0x0005a80001127983 */ /* 0x000f240000300800 */
[----:B------:R-:W4:Y:S01]  /*74110*/  LDL.LU R19, [R1+0x5ac] ;  /* 0x0005ac0001137983 */ /* 0x000f220000300800 */
[----:B--2---:R-:W-:Y:S01]  /*74120*/  STL.64 [R1+0x5d60], R14 ;  /* 0x005d600e01007387 */ /* 0x004fe20000100a00 */
[----:B---3--:R1:W-:Y:S01]  /*74130*/  STL.64 [R1+0x5d58], R12 ;  /* 0x005d580c01007387 */ /* 0x0083e20000100a00 */
[C---:B----4-:R-:W-:Y:S08]  /*74140*/  HMMA.16816.F32 R16, R24.reuse, R12, R16 ;  /* 0x0000000c1810723c */ /* 0x050ff00000001810 */
[----:B-1----:R-:W-:Y:S11]  /*74150*/  HMMA.16816.F32 R12, R24, R8, R20 ;  /* 0x00000008180c723c */ /* 0x002ff60000001814 */
        /* <DEDUP_REMOVED lines=11> */
[----:B-1----:R-:W-:-:S02]  /*74210*/  IMAD.MOV.U32 R20, RZ, RZ, R3 ;  /* 0x000000ffff147224 */ /* 0x002fc400078e0003 */
[----:B------:R-:W-:Y:S01]  /*74220*/  IMAD.MOV.U32 R21, RZ, RZ, R28 ;  /* 0x000000ffff157224 */ /* 0x000fe200078e001c */
[----:B------:R-:W2:Y:S01]  /*74230*/  LDL.LU R3, [R1+0x5e90] ;  /* 0x005e900001037983 */ /* 0x000ea20000300800 */
[----:B------:R-:W3:Y:S03]  /*74240*/  LDL.LU R28, [R1+0x5e8c] ;  /* 0x005e8c00011c7983 */ /* 0x000ee60000300800 */
[----:B------:R1:W-:Y:S01]  /*74250*/  STL.64 [R1+0x5da8], R20 ;  /* 0x005da81401007387 */ /* 0x0003e20000100a00 */
[----:B------:R-:W-:Y:S02]  /*74260*/  STL.64 [R1+0x5d40], R10 ;  /* 0x005d400a01007387 */ /* 0x000fe40000100a00 */
[----:B------:R-:W-:Y:S01]  /*74270*/  STL.64 [R1+0x5d38], R8 ;  /* 0x005d380801007387 */ /* 0x000fe20000100a00 */
[----:B-1----:R-:W4:Y:S01]  /*74280*/  LDL R20, [R1+0xf0] ;  /* 0x0000f00001147983 */ /* 0x002f220000100800 */
[----:B------:R-:W-:-:S02]  /*74290*/  IMAD.MOV.U32 R21, RZ, RZ, R29 ;  /* 0x000000ffff157224 */ /* 0x000fc400078e001d */
[----:B------:R-:W2:Y:S03]  /*742a0*/  LDL.LU R29, [R1+0x5e88] ;  /* 0x005e8800011d7983 */ /* 0x000ea60000300800 */
[----:B----4-:R2:W-:Y:S02]  /*742b0*/  STL.64 [R1+0x5dc0], R20 ;  /* 0x005dc01401007387 */ /* 0x0105e40000100a00 */
[----:B--2---:R-:W-:Y:S02]  /*742c0*/  IMAD.MOV.U32 R20, RZ, RZ, R3 ;  /* 0x000000ffff147224 */ /* 0x004fe400078e0003 */
[----:B---3--:R-:W-:Y:S01]  /*742d0*/  IMAD.MOV.U32 R21, RZ, RZ, R28 ;  /* 0x000000ffff157224 */ /* 0x008fe200078e001c */
[----:B------:R-:W2:Y:S01]  /*742e0*/  LDL.LU R3, [R1+0x5e84] ;  /* 0x005e840001037983 */ /* 0x000ea20000300800 */
[----:B------:R-:W3:Y:S03]  /*742f0*/  LDL.LU R28, [R1+0x5e80] ;  /* 0x005e8000011c7983 */ /* 0x000ee60000300800 */
[----:B------:R-:W-:Y:S01]  /*74300*/  STL.64 [R1+0x5dd8], R20 ;  /* 0x005dd81401007387 */ /* 0x000fe20000100a00 */
[----:B------:R-:W4:Y:S03]  /*74310*/  LDL.LU.64 R8, [R1+0x20] ;  /* 0x0000200001087983 */ /* 0x000f260000300a00 */
[----:B----4-:R1:W-:Y:S04]  /*74320*/  STL.64 [R1+0x5da0], R8 ;  /* 0x005da00801007387 */ /* 0x0103e80000100a00 */
[----:B-1----:R-:W4:Y:S01]  /*74330*/  LDL.LU R8, [R1+0x510] ;  /* 0x0005100001087983 */ /* 0x002f220000300800 */
[----:B------:R-:W4:Y:S02]  /*74340*/  LDL.LU R9, [R1+0x514] ;  /* 0x0005140001097983 */ /* 0x000f240000300800 */
[----:B------:R-:W2:Y:S02]  /*74350*/  LDL.LU R10, [R1+0x518] ;  /* 0x00051800010a7983 */ /* 0x000ea40000300800 */
[----:B------:R-:W2:Y:S01]  /*74360*/  LDL.LU R11, [R1+0x51c] ;  /* 0x00051c00010b7983 */ /* 0x000ea20000300800 */
[----:B------:R-:W2:Y:S01]  /*74370*/  LDL R20, [R1+0x110] ;  /* 0x0001100001147983 */ /* 0x000ea20000100800 */
[----:B------:R-:W-:-:S02]  /*74380*/  IMAD.MOV.U32 R21, RZ, RZ, R29 ;  /* 0x000000ffff157224 */ /* 0x000fc400078e001d */
[----:B------:R-:W3:Y:S03]  /*74390*/  LDL.LU R29, [R1+0x5e7c] ;  /* 0x005e7c00011d7983 */ /* 0x000ee60000300800 */
[----:B--2---:R-:W-:Y:S01]  /*743a0*/  STL.64 [R1+0x5df0], R20 ;  /* 0x005df01401007387 */ /* 0x004fe20000100a00 */
[----:B------:R-:W-:Y:S02]  /*743b0*/  STL.64 [R1+0x5db8], R10 ;  /* 0x005db80a01007387 */ /* 0x000fe40000100a00 */
[----:B----4-:R1:W-:Y:S02]  /*743c0*/  STL.64 [R1+0x5db0], R8 ;  /* 0x005db00801007387 */ /* 0x0103e40000100a00 */
[----:B-1----:R-:W2:Y:S01]  /*743d0*/  LDL.LU R8, [R1+0x520] ;  /* 0x0005200001087983 */ /* 0x002ea20000300800 */
[----:B------:R-:W2:Y:S02]  /*743e0*/  LDL.LU R9, [R1+0x524] ;  /* 0x0005240001097983 */ /* 0x000ea40000300800 */
[----:B------:R-:W4:Y:S02]  /*743f0*/  LDL.LU R10, [R1+0x528] ;  /* 0x00052800010a7983 */ /* 0x000f240000300800 */
[----:B------:R-:W4:Y:S02]  /*74400*/  LDL.LU R11, [R1+0x52c] ;  /* 0x00052c00010b7983 */ /* 0x000f240000300800 */
[----:B---3--:R-:W-:-:S02]  /*74410*/  IMAD.MOV.U32 R20, RZ, RZ, R28 ;  /* 0x000000ffff147224 */ /* 0x008fc400078e001c */
[----:B------:R-:W-:Y:S01]  /*74420*/  IMAD.MOV.U32 R21, RZ, RZ, R3 ;  /* 0x000000ffff157224 */ /* 0x000fe200078e0003 */
[----:B------:R-:W3:Y:S01]  /*74430*/  LDL.LU R28, [R1+0x5e78] ;  /* 0x005e7800011c7983 */ /* 0x000ee20000300800 */
[----:B------:R-:W3:Y:S03]  /*74440*/  LDL.LU R3, [R1+0x5e74] ;  /* 0x005e740001037983 */ /* 0x000ee60000300800 */
[----:B------:R-:W-:Y:S04]  /*74450*/  STL.64 [R1+0x5e08], R20 ;  /* 0x005e081401007387 */ /* 0x000fe80000100a00 */
[----:B----4-:R-:W-:Y:S01]  /*74460*/  STL.64 [R1+0x5dd0], R10 ;  /* 0x005dd00a01007387 */ /* 0x010fe20000100a00 */
[----:B--2---:R1:W-:Y:S03]  /*74470*/  STL.64 [R1+0x5dc8], R8 ;  /* 0x005dc80801007387 */ /* 0x0043e60000100a00 */
[----:B-1----:R-:W2:Y:S01]  /*74480*/  LDL.LU R8, [R1+0x530] ;  /* 0x0005300001087983 */ /* 0x002ea20000300800 */
        /* <DEDUP_REMOVED lines=25> */
[----:B------:R-:W-:-:S05]  /*74620*/  IMAD.MOV.U32 R21, RZ, RZ, R29 ;  /* 0x000000ffff157224 */ /* 0x000fca00078e001d */
[----:B--2---:R-:W-:Y:S01]  /*74630*/  STL.64 [R1+0x5e50], R20 ;  /* 0x005e501401007387 */ /* 0x004fe20000100a00 */
[----:B----4-:R-:W-:Y:S02]  /*74640*/  STL.64 [R1+0x5e18], R10 ;  /* 0x005e180a01007387 */ /* 0x010fe40000100a00 */
[----:B------:R1:W-:Y:S02]  /*74650*/  STL.64 [R1+0x5e10], R8 ;  /* 0x005e100801007387 */ /* 0x0003e40000100a00 */
[----:B-1----:R-:W2:Y:S01]  /*74660*/  LDL.LU R8, [R1+0x560] ;  /* 0x0005600001087983 */ /* 0x002ea20000300800 */
[----:B------:R-:W2:Y:S02]  /*74670*/  LDL.LU R9, [R1+0x564] ;  /* 0x0005640001097983 */ /* 0x000ea40000300800 */
[----:B------:R-:W4:Y:S02]  /*74680*/  LDL.LU R10, [R1+0x568] ;  /* 0x00056800010a7983 */ /* 0x000f240000300800 */
[----:B------:R-:W4:Y:S02]  /*74690*/  LDL.LU R11, [R1+0x56c] ;  /* 0x00056c00010b7983 */ /* 0x000f240000300800 */
[----:B----4-:R-:W-:Y:S01]  /*746a0*/  STL.64 [R1+0x5e30], R10 ;  /* 0x005e300a01007387 */ /* 0x010fe20000100a00 */
[----:B--2---:R1:W-:Y:S03]  /*746b0*/  STL.64 [R1+0x5e28], R8 ;  /* 0x005e280801007387 */ /* 0x0043e60000100a00 */
        /* <DEDUP_REMOVED lines=14> */
[----:B------:R-:W2:Y:S02]  /*747a0*/  LDL.LU R10, [R1+0x9a8] ;  /* 0x0009a800010a7983 */ /* 0x000ea40000300800 */
[----:B------:R-:W2:Y:S01]  /*747b0*/  LDL.LU R11, [R1+0x9ac] ;  /* 0x0009ac00010b7983 */ /* 0x000ea20000300800 */
[----:B------:R-:W4:Y:S01]  /*747c0*/  LDL.LU R12, [R1+0x370] ;  /* 0x00037000010c7983 */ /* 0x000f220000300800 */
[----:B------:R-:W4:Y:S02]  /*747d0*/  LDL.LU R13, [R1+0x374] ;  /* 0x00037400010d7983 */ /* 0x000f240000300800 */
[----:B------:R-:W2:Y:S02]  /*747e0*/  LDL.LU R14, [R1+0x378] ;  /* 0x00037800010e7983 */ /* 0x000ea40000300800 */
[----:B------:R-:W2:Y:S02]  /*747f0*/  LDL.LU R15, [R1+0x37c] ;  /* 0x00037c00010f7983 */ /* 0x000ea40000300800 */
[----:B---3--:R-:W-:-:S02]  /*74800*/  IMAD.MOV.U32 R20, RZ, RZ, R28 ;  /* 0x000000ffff147224 */ /* 0x008fc400078e001c */
[----:B------:R-:W-:Y:S01]  /*74810*/  IMAD.MOV.U32 R21, RZ, RZ, R3 ;  /* 0x000000ffff157224 */ /* 0x000fe200078e0003 */
[----:B--2---:R-:W-:Y:S01]  /*74820*/  STL.64 [R1+0x5d70], R14 ;  /* 0x005d700e01007387 */ /* 0x004fe20000100a00 */
[----:B----4-:R1:W-:Y:S03]  /*74830*/  STL.64 [R1+0x5d68], R12 ;  /* 0x005d680c01007387 */ /* 0x0103e60000100a00 */
[----:B-1----:R-:W2:Y:S01]  /*74840*/  LDL.LU.64 R12, [R1+0x10] ;  /* 0x00001000010c7983 */ /* 0x002ea20000300a00 */
[----:B------:R-:W3:Y:S01]  /*74850*/  LDL.LU.64 R16, [R1] ;  /* 0x0000000001107983 */ /* 0x000ee20000300a00 */
[C---:B------:R-:W-:Y:S02]  /*74860*/  HMMA.16816.F32 R20, R24.reuse, R20, R8 ;  /* 0x000000141814723c */ /* 0x040fe40000001808 */
[----:B---3--:R1:W-:Y:S04]  /*74870*/  STL.64 [R1+0x5d78], R16 ;  /* 0x005d781001007387 */ /* 0x0083e80000100a00 */
[----:B-1----:R-:W2:Y:S01]  /*74880*/  LDL.LU R16, [R1+0x380] ;  /* 0x0003800001107983 */ /* 0x002ea20000300800 */
[----:B------:R-:W2:Y:S02]  /*74890*/  LDL.LU R17, [R1+0x384] ;  /* 0x0003840001117983 */ /* 0x000ea40000300800 */
[----:B------:R-:W2:Y:S02]  /*748a0*/  LDL.LU R18, [R1+0x388] ;  /* 0x0003880001127983 */ /* 0x000ea40000300800 */
[----:B------:R-:W2:Y:S01]  /*748b0*/  LDL.LU R19, [R1+0x38c] ;  /* 0x00038c0001137983 */ /* 0x000ea20000300800 */
[----:B0-----:R-:W-:Y:S01]  /*748c0*/  STL.64 [R1+0x5c88], R6 ;  /* 0x005c880601007387 */ /* 0x001fe20000100a00 */
[----:B------:R-:W-:Y:S02]  /*748d0*/  STL.64 [R1+0x5c80], R4 ;  /* 0x005c800401007387 */ /* 0x000fe40000100a00 */
[----:B------:R-:W3:Y:S02]  /*748e0*/  LDL.LU.64 R10, [R1+0x5e60] ;  /* 0x005e6000010a7983 */ /* 0x000ee40000300a00 */
[----:B------:R-:W3:Y:S06]  /*748f0*/  LDL.LU.64 R8, [R1+0x5e58] ;  /* 0x005e580001087983 */ /* 0x000eec0000300a00 */
        /* <DEDUP_REMOVED lines=52> */
[----:B---3--:R-:W-:Y:S02]  /*74c40*/  HMMA.16816.F32 R20, R24, R20, R8 ;  /* 0x000000141814723c */ /* 0x008fe40000001808 */
[----:B------:R-:W3:Y:S11]  /*74c50*/  LDL.LU.64 R8, [R1+0x5da0] ;  /* 0x005da00001087983 */ /* 0x000ef60000300a00 */
[----:B------:R-:W-:Y:S10]  /*74c60*/  @!UPT UIADD3 URZ, URZ, URZ, URZ ;  /* 0x0000003f3f3ff290 */ /* 0x000ff4000fffe03f */
[----:B------:R-:W-:Y:S01]  /*74c70*/  STL.64 [R1+0x510], R20 ;  /* 0x0005101401007387 */ /* 0x000fe20000100a00 */
[----:B------:R0:W-:Y:S03]  /*74c80*/  STL.64 [R1+0x518], R22 ;  /* 0x0005181601007387 */ /* 0x0001e60000100a00 */
[----:B0-----:R-:W4:Y:S01]  /*74c90*/  LDL.LU.64 R22, [R1+0x5d98] ;  /* 0x005d980001167983 */ /* 0x001f220000300a00 */
[----:B------:R-:W4:Y:S02]  /*74ca0*/  LDL.LU.64 R20, [R1+0x5d90] ;  /* 0x005d900001147983 */ /* 0x000f240000300a00 */
[----:B------:R-:W-:Y:S02]  /*74cb0*/  IMAD.MOV.U32 R4, RZ, RZ, R2 ;  /* 0x000000ffff047224 */ /* 0x000fe400078e0002 */
[----:B------:R-:W-:-:S07]  /*74cc0*/  IMAD.MOV.U32 R5, RZ, RZ, R0 ;  /* 0x000000ffff057224 */ /* 0x000fce00078e0000 */
[----:B----4-:R-:W-:Y:S01]  /*74cd0*/  HMMA.16816.F32 R24, R24, R4, R20 ;  /* 0x000000041818723c */ /* 0x010fe20000001814 */
[----:B------:R-:W2:Y:S01]  /*74ce0*/  LDL.LU.64 R22, [R1+0x5d88] ;  /* 0x005d880001167983 */ /* 0x000ea20000300a00 */
        /* <DEDUP_REMOVED lines=8> */
[----:B------:R0:W-:Y:S04]  /*74d70*/  STL.64 [R1+0x5ca0], R4 ;  /* 0x005ca00401007387 */ /* 0x0001e80000100a00 */
[----:B0-----:R-:W3:Y:S01]  /*74d80*/  LDL.LU R4, [R1+0x390] ;  /* 0x0003900001047983 */ /* 0x001ee20000300800 */
[----:B------:R-:W3:Y:S02]  /*74d90*/  LDL.LU R5, [R1+0x394] ;  /* 0x0003940001057983 */ /* 0x000ee40000300800 */
[----:B------:R-:W3:Y:S02]  /*74da0*/  LDL.LU R6, [R1+0x398] ;  /* 0x0003980001067983 */ /* 0x000ee40000300800 */
[----:B------:R-:W3:Y:S01]  /*74db0*/  LDL.LU R7, [R1+0x39c] ;  /* 0x00039c0001077983 */ /* 0x000ee20000300800 */
[C---:B--2---:R-:W-:Y:S08]  /*74dc0*/  HMMA.16816.F32 R16, R20.reuse, R12, R16 ;  /* 0x0000000c1410723c */ /* 0x044ff00000001810 */
[----:B---3--:R-:W-:Y:S11]  /*74dd0*/  HMMA.16816.F32 R4, R20, R8, R4 ;  /* 0x000000081404723c */ /* 0x008ff60000001804 */
[----:B------:R-:W-:Y:S11]  /*74de0*/  @!UPT UIADD3 URZ, URZ, URZ, URZ ;  /* 0x0000003f3f3ff290 */ /* 0x000ff6000fffe03f */
[----:B------:R-:W-:Y:S01]  /*74df0*/  @!UPT UIADD3 URZ, URZ, URZ, URZ ;  /* 0x0000003f3f3ff290 */ /* 0x000fe2000fffe03f */
[----:B------:R0:W-:Y:S01]  /*74e00*/  STL.64 [R1+0x390], R4 ;  /* 0x0003900401007387 */ /* 0x0001e20000100a00 */
[----:B------:R1:W-:Y:S02]  /*74e10*/  STL.64 [R1+0x398], R6 ;  /* 0x0003980601007387 */ /* 0x0003e40000100a00 */
[----:B0-----:R-:W-:Y:S02]  /*74e20*/  IMAD.MOV.U32 R5, RZ, RZ, R8 ;  /* 0x000000ffff057224 */ /* 0x001fe400078e0008 */
[----:B------:R-:W-:Y:S01]  /*74e30*/  IMAD.MOV.U32 R4, RZ, RZ, R9 ;  /* 0x000000ffff047224 */ /* 0x000fe200078e0009 */
[----:B------:R-:W2:Y:S01]  /*74e40*/  LDL.LU R8, [R1+0x350] ;  /* 0x0003500001087983 */ /* 0x000ea20000300800 */
[----:B------:R-:W2:Y:S02]  /*74e50*/  LDL.LU R9, [R1+0x354] ;  /* 0x0003540001097983 */ /* 0x000ea40000300800 */
[----:B------:R-:W2:Y:S02]  /*74e60*/  LDL.LU R10, [R1+0x358] ;  /* 0x00035800010a7983 */ /* 0x000ea40000300800 */
[----:B------:R-:W2:Y:S01]  /*74e70*/  LDL.LU R11, [R1+0x35c] ;  /* 0x00035c00010b7983 */ /* 0x000ea20000300800 */
[----:B------:R-:W-:Y:S01]  /*74e80*/  STL [R1+0x5cec], R5 ;  /* 0x005cec0501007387 */ /* 0x000fe20000100800 */
[----:B------:R0:W-:Y:S02]  /*74e90*/  STL.64 [R1+0x380], R16 ;  /* 0x0003801001007387 */ /* 0x0001e40000100a00 */
[----:B------:R-:W-:Y:S02]  /*74ea0*/  STL.64 [R1+0x388], R18 ;  /* 0x0003881201007387 */ /* 0x000fe40000100a00 */
[----:B-1----:R-:W-:-:S02]  /*74eb0*/  IMAD.MOV.U32 R7, RZ, RZ, R12 ;  /* 0x000000ffff077224 */ /* 0x002fc400078e000c */
[----:B------:R-:W-:Y:S01]  /*74ec0*/  IMAD.MOV.U32 R6, RZ, RZ, R13 ;  /* 0x000000ffff067224 */ /* 0x000fe200078e000d */
[----:B0-----:R-:W3:Y:S01]  /*74ed0*/  LDL.LU.64 R16, [R1+0x5d78] ;  /* 0x005d780001107983 */ /* 0x001ee20000300a00 */
[----:B------:R-:W3:Y:S02]  /*74ee0*/  LDL.LU.64 R14, [R1+0x5d70] ;  /* 0x005d7000010e7983 */ /* 0x000ee40000300a00 */
[----:B------:R-:W3:Y:S02]  /*74ef0*/  LDL.LU.64 R12, [R1+0x5d68] ;  /* 0x005d6800010c7983 */ /* 0x000ee40000300a00 */
[C---:B---3--:R-:W-:Y:S01]  /*74f00*/  HMMA.16816.F32 R12, R20.reuse, R16, R12 ;  /* 0x00000010140c723c */ /* 0x048fe2000000180c */
[----:B------:R-:W-:Y:S02]  /*74f10*/  IMAD.MOV.U32 R5, RZ, RZ, R16 ;  /* 0x000000ffff057224 */ /* 0x000fe400078e0010 */
[----:B------:R-:W-:Y:S11]  /*74f20*/  IMAD.MOV.U32 R2, RZ, RZ, R17 ;  /* 0x000000ffff027224 */ /* 0x000ff600078e0011 */
[----:B------:R-:W-:Y:S09]  /*74f30*/  @!UPT UIADD3 URZ, URZ, URZ, URZ ;  /* 0x0000003f3f3ff290 */ /* 0x000ff2000fffe03f */
[----:B------:R-:W-:Y:S01]  /*74f40*/  STL.64 [R1+0x370], R12 ;  /* 0x0003700c01007387 */ /* 0x000fe20000100a00 */
[----:B------:R0:W-:Y:S03]  /*74f50*/  STL.64 [R1+0x378], R14 ;  /* 0x0003780e01007387 */ /* 0x0001e60000100a00 */
[----:B0-----:R-:W3:Y:S01]  /*74f60*/  LDL.LU.64 R14, [R1+0x5d60] ;  /* 0x005d6000010e7983 */ /* 0x001ee20000300a00 */
[----:B------:R-:W2:Y:S02]  /*74f70*/  LDL.LU.64 R12, [R1+0x5d58] ;  /* 0x005d5800010c7983 */ /* 0x000ea40000300a00 */
[----:B------:R-:W2:Y:S02]  /*74f80*/  LDL.LU.64 R18, [R1+0x5d50] ;  /* 0x005d500001127983 */ /* 0x000ea40000300a00 */
[----:B------:R-:W4:Y:S01]  /*74f90*/  LDL.LU.64 R16, [R1+0x5d48] ;  /* 0x005d480001107983 */ /* 0x000f220000300a00 */
[----:B------:R-:W-:Y:S01]  /*74fa0*/  STL.64 [R1+0x5cf8], R6 ;  /* 0x005cf80601007387 */ /* 0x000fe20000100a00 */
[----:B------:R0:W-:Y:S03]  /*74fb0*/  STL.64 [R1+0x5cf0], R4 ;  /* 0x005cf00401007387 */ /* 0x0001e60000100a00 */
[----:B0-----:R-:W2:Y:S01]  /*74fc0*/  LDL.LU R4, [R1+0x300] ;  /* 0x0003000001047983 */ /* 0x001ea20000300800 */
[C---:B----4-:R-:W-:Y:S11]  /*74fd0*/  HMMA.16816.F32 R24, R20.reuse, R16, R24 ;  /* 0x000000101418723c */ /* 0x050ff60000001818 */
[----:B------:R-:W-:Y:S11]  /*74fe0*/  @!UPT UIADD3 URZ, URZ, URZ, URZ ;  /* 0x0000003f3f3ff290 */ /* 0x000ff6000fffe03f */
[----:B------:R-:W-:Y:S01]  /*74ff0*/  @!UPT UIADD3 URZ, URZ, URZ, URZ ;  /* 0x0000003f3f3ff290 */ /* 0x000fe2000fffe03f */
[----:B------:R0:W-:Y:S01]  /*75000*/  STL.64 [R1+0x360], R24 ;  /* 0x0003601801007387 */ /* 0x0001e20000100a00 */
[----:B------:R-:W-:Y:S02]  /*75010*/  STL.64 [R1+0x368], R26 ;  /* 0x0003681a01007387 */ /* 0x000fe40000100a00 */
[----:B------:R-:W4:Y:S02]  /*75020*/  LDL.LU R5, [R1+0x304] ;  /* 0x0003040001057983 */ /* 0x000f240000300800 */
[----:B------:R-:W3:Y:S01]  /*75030*/  LDL.LU R6, [R1+0x308] ;  /* 0x0003080001067983 */ /* 0x000ee20000300800 */
[----:B------:R-:W3:Y:S04]  /*75040*/  LDL.LU R7, [R1+0x30c] ;  /* 0x00030c0001077983 */ /* 0x000ee80000300800 */
[----:B0-----:R-:W3:Y:S01]  /*75050*/  LDL.LU.64 R24, [R1+0x30] ;  /* 0x0000300001187983 */ /* 0x001ee20000300a00 */
[C---:B--2---:R-:W-:Y:S03]  /*75060*/  HMMA.16816.F32 R8, R20.reuse, R12, R8 ;  /* 0x0000000c1408723c */ /* 0x044fe60000001808 */
[----:B---3--:R0:W-:Y:S04]  /*75070*/  STL.64 [R1+0x5d30], R24 ;  /* 0x005d301801007387 */ /* 0x0081e80000100a00 */
[----:B0-----:R-:W2:Y:S01]  /*75080*/  LDL.LU R24, [R1+0x340] ;  /* 0x0003400001187983 */ /* 0x001ea20000300800 */
[----:B------:R-:W2:Y:S02]  /*75090*/  LDL.LU R25, [R1+0x344] ;  /* 0x0003440001197983 */ /* 0x000ea40000300800 */
[----:B------:R-:W2:Y:S02]  /*750a0*/  LDL.LU R26, [R1+0x348] ;  /* 0x00034800011a7983 */ /* 0x000ea40000300800 */
[----:B------:R-:W2:Y:S01]  /*750b0*/  LDL.LU R27, [R1+0x34c] ;  /* 0x00034c00011b7983 */ /* 0x000ea20000300800 */
[----:B------:R-:W3:Y:S01]  /*750c0*/  LDL R3, [R1+0xbd0] ;  /* 0x000bd00001037983 */ /* 0x000ee20000100800 */
[----:B------:R-:W-:Y:S02]  /*750d0*/  STL.64 [R1+0x5d08], R6 ;  /* 0x005d080601007387 */ /* 0x000fe40000100a00 */
[----:B----4-:R0:W-:Y:S02]  /*750e0*/  STL.64 [R1+0x5d00], R4 ;  /* 0x005d000401007387 */ /* 0x0101e40000100a00 */
[----:B0-----:R-:W4:Y:S04]  /*750f0*/  LDL.LU.64 R4, [R1+0x140] ;  /* 0x0001400001047983 */ /* 0x001f280000300a00 */
[----:B----4-:R0:W-:Y:S04]  /*75100*/  STL.64 [R1+0x5d18], R4 ;  /* 0x005d180401007387 */ /* 0x0101e80000100a00 */
[----:B0-----:R-:W4:Y:S01]  /*75110*/  LDL.LU.64 R4, [R1+0x150] ;  /* 0x0001500001047983 */ /* 0x001f220000300a00 */
[----:B------:R-:W-:Y:S02]  /*75120*/  STL.64 [R1+0x5c38], R18 ;  /* 0x005c381201007387 */ /* 0x000fe40000100a00 */
[----:B------:R0:W-:Y:S02]  /*75130*/  STL.64 [R1+0x5c30], R16 ;  /* 0x005c301001007387 */ /* 0x0001e40000100a00 */
[----:B0-----:R-:W2:Y:S01]  /*75140*/  LDL.LU R16, [R1+0x330] ;  /* 0x0003300001107983 */ /* 0x001ea20000300800 */
[----:B------:R-:W2:Y:S02]  /*75150*/  LDL.LU R17, [R1+0x334] ;  /* 0x0003340001117983 */ /* 0x000ea40000300800 */
[----:B------:R-:W2:Y:S02]  /*75160*/  LDL.LU R18, [R1+0x338] ;  /* 0x0003380001127983 */ /* 0x000ea40000300800 */
[----:B------:R-:W2:Y:S01]  /*75170*/  LDL.LU R19, [R1+0x33c] ;  /* 0x00033c0001137983 */ /* 0x000ea20000300800 */
[----:B------:R-:W-:Y:S01]  /*75180*/  STL.64 [R1+0x350], R8 ;  /* 0x0003500801007387 */ /* 0x000fe20000100a00 */
[----:B------:R0:W-:Y:S03]  /*75190*/  STL.64 [R1+0x358], R10 ;  /* 0x0003580a01007387 */ /* 0x0001e60000100a00 */
[----:B0-----:R-:W2:Y:S01]  /*751a0*/  LDL.LU.64 R10, [R1+0x5d40] ;  /* 0x005d4000010a7983 */ /* 0x001ea20000300a00 */
[----:B------:R-:W2:Y:S02]  /*751b0*/  LDL.LU.64 R8, [R1+0x5d38] ;  /* 0x005d380001087983 */ /* 0x000ea40000300a00 */
[----:B------:R-:W-:Y:S02]  /*751c0*/  STL.64 [R1+0x5c28], R14 ;  /* 0x005c280e01007387 */ /* 0x000fe40000100a00 */
[----:B------:R0:W-:Y:S02]  /*751d0*/  STL.64 [R1+0x5c20], R12 ;  /* 0x005c200c01007387 */ /* 0x0001e40000100a00 */
[----:B0-----:R-:W2:Y:S04]  /*751e0*/  LDL.LU.64 R12, [R1+0x120] ;  /* 0x00012000010c7983 */ /* 0x001ea80000300a00 */
        /* <DEDUP_REMOVED lines=13> */
[----:B------:R0:W-:Y:S01]  /*752c0*/  STL.64 [R1+0x340], R24 ;  /* 0x0003401801007387 */ /* 0x0001e20000100a00 */
[----:B------:R-:W-:Y:S03]  /*752d0*/  STL.64 [R1+0x348], R26 ;  /* 0x0003481a01007387 */ /* 0x000fe60000100a00 */
[----:B0-----:R-:W2:Y:S01]  /*752e0*/  LDL.LU.64 R24, [R1+0x5d30] ;  /* 0x005d300001187983 */ /* 0x001ea20000300a00 */
[----:B------:R-:W-:Y:S02]  /*752f0*/  STL.64 [R1+0x5c18], R10 ;  /* 0x005c180a01007387 */ /* 0x000fe40000100a00 */
[----:B------:R0:W-:Y:S02]  /*75300*/  STL.64 [R1+0x5c10], R8 ;  /* 0x005c100801007387 */ /* 0x0001e40000100a00 */
[----:B0-----:R-:W3:Y:S01]  /*75310*/  LDL.LU R8, [R1+0x2f0] ;  /* 0x0002f00001087983 */ /* 0x001ee20000300800 */
[----:B------:R-:W3:Y:S02]  /*75320*/  LDL.LU R9, [R1+0x2f4] ;  /* 0x0002f40001097983 */ /* 0x000ee40000300800 */
[----:B------:R-:W3:Y:S02]  /*75330*/  LDL.LU R10, [R1+0x2f8] ;  /* 0x0002f800010a7983 */ /* 0x000ee40000300800 */
[----:B------:R-:W3:Y:S02]  /*75340*/  LDL.LU R11, [R1+0x2fc] ;  /* 0x0002fc00010b7983 */ /* 0x000ee40000300800 */
[----:B----4-:R-:W-:Y:S01]  /*75350*/  IMAD.MOV.U32 R28, RZ, RZ, R5 ;  /* 0x000000ffff1c7224 */ /* 0x010fe200078e0005 */
[C---:B--2---:R-:W-:Y:S11]  /*75360*/  HMMA.16816.F32 R16, R20.reuse, R24, R16 ;  /* 0x000000181410723c */ /* 0x044ff60000001810 */
[----:B------:R-:W-:Y:S11]  /*75370*/  @!UPT UIADD3 URZ, URZ, URZ, URZ ;  /* 0x0000003f3f3ff290 */ /* 0x000ff6000fffe03f */
[----:B------:R-:W-:Y:S01]  /*75380*/  @!UPT UIADD3 URZ, URZ, URZ, URZ ;  /* 0x0000003f3f3ff290 */ /* 0x000fe2000fffe03f */
[----:B------:R-:W-:Y:S01]  /*75390*/  STL.64 [R1+0x330], R16 ;  /* 0x0003301001007387 */ /* 0x000fe20000100a00 */
[----:B------:R0:W-:Y:S02]  /*753a0*/  STL.64 [R1+0x338], R18 ;  /* 0x0003381201007387 */ /* 0x0001e40000100a00 */
[----:B0-----:R-:W-:Y:S02]  /*753b0*/  IMAD.MOV.U32 R19, RZ, RZ, R24 ;  /* 0x000000ffff137224 */ /* 0x001fe400078e0018 */
[----:B------:R-:W-:Y:S02]  /*753c0*/  IMAD.MOV.U32 R18, RZ, RZ, R25 ;  /* 0x000000ffff127224 */ /* 0x000fe400078e0019 */
[----:B---3--:R0:W1:Y:S01]  /*753d0*/  LDSM.16.MT88.4 R24, [R3+0x23000] ;  /* 0x023000000318783b */ /* 0x0080620000004200 */
[C---:B------:R-:W-:Y:S01]  /*753e0*/  HMMA.16816.F32 R12, R20.reuse, R4, R12 ;  /* 0x00000004140c723c */ /* 0x040fe2000000180c */
[----:B0-----:R-:W-:Y:S02]  /*753f0*/  IMAD.MOV.U32 R3, RZ, RZ, R4 ;  /* 0x000000ffff037224 */ /* 0x001fe400078e0004 */
[----:B-1----:R-:W-:Y:S01]  /*75400*/  STL.64 [R1+0x5b00], R26 ;  /* 0x005b001a01007387 */ /* 0x002fe20000100a00 */
[----:B------:R0:W-:Y:S03]  /*75410*/  STL.64 [R1+0x5af8], R24 ;  /* 0x005af81801007387 */ /* 0x0001e60000100a00 */
[----:B0-----:R-:W2:Y:S11]  /*75420*/  LDL.LU.64 R24, [R1+0x130] ;  /* 0x0001300001187983 */ /* 0x001eb60000300a00 */
[----:B------:R-:W-:Y:S05]  /*75430*/  @!UPT UIADD3 URZ, URZ, URZ, URZ ;  /* 0x0000003f3f3ff290 */ /* 0x000fea000fffe03f */
[----:B------:R-:W-:Y:S02]  /*75440*/  STL.64 [R1+0x320], R12 ;  /* 0x0003200c01007387 */ /* 0x000fe40000100a00 */
[----:B------:R0:W-:Y:S02]  /*75450*/  STL.64 [R1+0x328], R14 ;  /* 0x0003280e01007387 */ /* 0x0001e40000100a00 */
[----:B0-----:R-:W3:Y:S01]  /*75460*/  LDL.LU.64 R14, [R1+0x5d28] ;  /* 0x005d2800010e7983 */ /* 0x001ee20000300a00 */
[----:B------:R-:W3:Y:S02]  /*75470*/  LDL.LU.64 R12, [R1+0x5d20] ;  /* 0x005d2000010c7983 */ /* 0x000ee40000300a00 */
[----:B------:R-:W3:Y:S02]  /*75480*/  LDL.LU.64 R4, [R1+0x5d18] ;  /* 0x005d180001047983 */ /* 0x000ee40000300a00 */
[----:B------:R-:W-:Y:S01]  /*75490*/  STL [R1+0x5bdc], R28 ;  /* 0x005bdc1c01007387 */ /* 0x000fe20000100800 */
[----:B------:R-:W-:Y:S01]  /*754a0*/  STL [R1+0x5bd8], R3 ;  /* 0x005bd80301007387 */ /* 0x000fe20000100800 */
[----:B---3--:R-:W-:Y:S01]  /*754b0*/  HMMA.16816.F32 R12, R20, R4, R12 ;  /* 0x00000004140c723c */ /* 0x008fe2000000180c */
[----:B------:R-:W-:-:S02]  /*754c0*/  IMAD.MOV.U32 R0, RZ, RZ, R4 ;  /* 0x000000ffff007224 */ /* 0x000fc400078e0004 */
[----:B------:R-:W-:Y:S11]  /*754d0*/  IMAD.MOV.U32 R29, RZ, RZ, R5 ;  /* 0x000000ffff1d7224 */ /* 0x000ff600078e0005 */
[----:B------:R-:W-:Y:S09]  /*754e0*/  @!UPT UIADD3 URZ, URZ, URZ, URZ ;  /* 0x0000003f3f3ff290 */ /* 0x000ff2000fffe03f */
[----:B------:R0:W-:Y:S01]  /*754f0*/  STL.64 [R1+0x310], R12 ;  /* 0x0003100c01007387 */ /* 0x0001e20000100a00 */
[----:B------:R-:W-:Y:S03]  /*75500*/  STL.64 [R1+0x318], R14 ;  /* 0x0003180e01007387 */ /* 0x000fe60000100a00 */
[----:B0-----:R-:W3:Y:S01]  /*75510*/  LDL.LU.64 R12, [R1+0x5d10] ;  /* 0x005d1000010c7983 */ /* 0x001ee20000300a00 */
[----:B------:R-:W4:Y:S02]  /*75520*/  LDL.LU.64 R6, [R1+0x5d08] ;  /* 0x005d080001067983 */ /* 0x000f240000300a00 */
[----:B------:R-:W4:Y:S02]  /*75530*/  LDL.LU.64 R4, [R1+0x5d00] ;  /* 0x005d000001047983 */ /* 0x000f240000300a00 */
[----:B------:R0:W-:Y:S01]  /*75540*/  STL [R1+0x5be4], R29 ;  /* 0x005be41d01007387 */ /* 0x0001e20000100800 */
[----:B------:R1:W-:Y:S01]  /*75550*/  STL [R1+0x5be0], R0 ;  /* 0x005be00001007387 */ /* 0x0003e20000100800 */
[----:B--2---:R-:W-:-:S02]  /*75560*/  IMAD.MOV.U32 R3, RZ, RZ, R25 ;  /* 0x000000ffff037224 */ /* 0x004fc400078e0019 */
[----:B------:R-:W-:Y:S01]  /*75570*/  IMAD.MOV.U32 R28, RZ, RZ, R24 ;  /* 0x000000ffff1c7224 */ /* 0x000fe200078e0018 */
[C---:B----4-:R-:W-:Y:S08]  /*75580*/  HMMA.16816.F32 R4, R20.reuse, R24, R4 ;  /* 0x000000181404723c */ /* 0x050ff00000001804 */
[----:B---3--:R-:W-:Y:S01]  /*75590*/  HMMA.16816.F32 R8, R20, R12, R8 ;  /* 0x0000000c1408723c */ /* 0x008fe20000001808 */
[----:B0-----:R-:W-:-:S02]  /*755a0*/  IMAD.MOV.U32 R29, RZ, RZ, R12 ;  /* 0x000000ffff1d7224 */ /* 0x001fc400078e000c */
[----:B-1----:R-:W-:Y:S11]  /*755b0*/  IMAD.MOV.U32 R0, RZ, RZ, R13 ;  /* 0x000000ffff007224 */ /* 0x002ff600078e000d */
[----:B------:R-:W-:Y:S01]  /*755c0*/  @!UPT UIADD3 URZ, URZ, URZ, URZ ;  /* 0x0000003f3f3ff290 */ /* 0x000fe2000fffe03f */
[----:B------:R-:W-:Y:S01]  /*755d0*/  STL.64 [R1+0x300], R4 ;  /* 0x0003000401007387 */ /* 0x000fe20000100a00 */
[----:B------:R0:W-:Y:S03]  /*755e0*/  STL.64 [R1+0x308], R6 ;  /* 0x0003080601007387 */ /* 0x0001e60000100a00 */
[----:B0-----:R-:W2:Y:S01]  /*755f0*/  LDL.LU.64 R6, [R1+0x5cf8] ;  /* 0x005cf80001067983 */ /* 0x001ea20000300a00 */
[----:B------:R-:W3:Y:S02]  /*75600*/  LDL.LU.64 R4, [R1+0x5cf0] ;  /* 0x005cf00001047983 */ /* 0x000ee40000300a00 */
[----:B------:R-:W-:Y:S02]  /*75610*/  STL [R1+0x5bec], R3 ;  /* 0x005bec0301007387 */ /* 0x000fe40000100800 */
[----:B------:R-:W-:Y:S01]  /*75620*/  STL [R1+0x5be8], R28 ;  /* 0x005be81c01007387 */ /* 0x000fe20000100800 */
[----:B------:R-:W-:Y:S01]  /*75630*/  STL.64 [R1+0x2f0], R8 ;  /* 0x0002f00801007387 */ /* 0x000fe20000100a00 */
[----:B------:R-:W-:Y:S02]  /*75640*/  STL.64 [R1+0x2f8], R10 ;  /* 0x0002f80a01007387 */ /* 0x000fe40000100a00 */
[----:B------:R-:W4:Y:S02]  /*75650*/  LDL.LU R12, [R1+0x8f0] ;  /* 0x0008f000010c7983 */ /* 0x000f240000300800 */
[----:B------:R-:W4:Y:S01]  /*75660*/  LDL.LU R13, [R1+0x8f4] ;  /* 0x0008f400010d7983 */ /* 0x000f220000300800 */
[----:B------:R-:W2:Y:S01]  /*75670*/  LDL.LU R14, [R1+0x8f8] ;  /* 0x0008f800010e7983 */ /* 0x000ea20000300800 */
[----:B------:R-:W2:Y:S02]  /*75680*/  LDL.LU R15, [R1+0x8fc] ;  /* 0x0008fc00010f7983 */ /* 0x000ea40000300800 */
[----:B------:R-:W-:-:S02]  /*75690*/  IMAD.MOV.U32 R17, RZ, RZ, R2 ;  /* 0x000000ffff117224 */ /* 0x000fc400078e0002 */
[----:B---3--:R-:W-:Y:S01]  /*756a0*/  IMAD.MOV.U32 R16, RZ, RZ, R5 ;  /* 0x000000ffff107224 */ /* 0x008fe200078e0005 */
[----:B--2---:R-:W-:Y:S01]  /*756b0*/  STL.64 [R1+0x5c48], R14 ;  /* 0x005c480e01007387 */ /* 0x004fe20000100a00 */
[----:B----4-:R0:W-:Y:S02]  /*756c0*/  STL.64 [R1+0x5c40], R12 ;  /* 0x005c400c01007387 */ /* 0x0101e40000100a00 */
[----:B------:R-:W2:Y:S02]  /*756d0*/  LDL.LU R5, [R1+0x5cec] ;  /* 0x005cec0001057983 */ /* 0x000ea40000300800 */
[----:B------:R-:W3:Y:S01]  /*756e0*/  LDL.LU R2, [R1+0x5ce8] ;  /* 0x005ce80001027983 */ /* 0x000ee20000300800 */
[----:B------:R1:W-:Y:S04]  /*756f0*/  STL.64 [R1+0x5c50], R16 ;  /* 0x005c501001007387 */ /* 0x0003e80000100a00 */
[----:B0-----:R-:W4:Y:S01]  /*75700*/  LDL.LU R12, [R1+0x900] ;  /* 0x00090000010c7983 */ /* 0x001f220000300800 */
[----:B------:R-:W4:Y:S02]  /*75710*/  LDL.LU R13, [R1+0x904] ;  /* 0x00090400010d7983 */ /* 0x000f240000300800 */
[----:B------:R-:W2:Y:S02]  /*75720*/  LDL.LU R14, [R1+0x908] ;  /* 0x00090800010e7983 */ /* 0x000ea40000300800 */
[----:B------:R-:W2:Y:S02]  /*75730*/  LDL.LU R15, [R1+0x90c] ;  /* 0x00090c00010f7983 */ /* 0x000ea40000300800 */
[----:B-1----:R-:W-:-:S02]  /*75740*/  IMAD.MOV.U32 R16, RZ, RZ, R7 ;  /* 0x000000ffff107224 */ /* 0x002fc400078e0007 */
[----:B------:R-:W-:Y:S01]  /*75750*/  IMAD.MOV.U32 R17, RZ, RZ, R6 ;  /* 0x000000ffff117224 */ /* 0x000fe200078e0006 */
[----:B--2---:R-:W-:Y:S01]  /*75760*/  STL.64 [R1+0x5c60], R14 ;  /* 0x005c600e01007387 */ /* 0x004fe20000100a00 */
[----:B----4-:R0:W-:Y:S03]  /*75770*/  STL.64 [R1+0x5c58], R12 ;  /* 0x005c580c01007387 */ /* 0x0101e60000100a00 */
[----:B------:R1:W-:Y:S01]  /*75780*/  STL.64 [R1+0x5c68], R16 ;  /* 0x005c681001007387 */ /* 0x0003e20000100a00 */
[----:B0-----:R-:W2:Y:S01]  /*75790*/  LDL.LU R12, [R1+0x920] ;  /* 0x00092000010c7983 */ /* 0x001ea20000300800 */
[----:B------:R-:W2:Y:S02]  /*757a0*/  LDL.LU R13, [R1+0x924] ;  /* 0x00092400010d7983 */ /* 0x000ea40000300800 */
[----:B------:R-:W4:Y:S02]  /*757b0*/  LDL.LU R14, [R1+0x928] ;  /* 0x00092800010e7983 */ /* 0x000f240000300800 */
[----:B------:R-:W4:Y:S02]  /*757c0*/  LDL.LU R15, [R1+0x92c] ;  /* 0x00092c00010f7983 */ /* 0x000f240000300800 */
[----:B-1----:R-:W-:-:S02]  /*757d0*/  IMAD.MOV.U32 R16, RZ, RZ, R5 ;  /* 0x000000ffff107224 */ /* 0x002fc400078e0005 */
[----:B------:R-:W-:Y:S01]  /*757e0*/  IMAD.MOV.U32 R17, RZ, RZ, R4 ;  /* 0x000000ffff117224 */ /* 0x000fe200078e0004 */
[----:B----4-:R-:W-:Y:S01]  /*757f0*/  STL.64 [R1+0x5c78], R14 ;  /* 0x005c780e01007387 */ /* 0x010fe20000100a00 */
[----:B--2---:R-:W-:Y:S02]  /*75800*/  STL.64 [R1+0x5c70], R12 ;  /* 0x005c700c01007387 */ /* 0x004fe40000100a00 */
[----:B------:R-:W2:Y:S02]  /*75810*/  LDL.LU R24, [R1+0x2e0] ;  /* 0x0002e00001187983 */ /* 0x000ea40000300800 */
[----:B------:R-:W2:Y:S01]  /*75820*/  LDL.LU R25, [R1+0x2e4] ;  /* 0x0002e40001197983 */ /* 0x000ea20000300800 */
[----:B------:R-:W2:Y:S01]  /*75830*/  LDL.LU R26, [R1+0x2e8] ;  /* 0x0002e800011a7983 */ /* 0x000ea20000300800 */
[----:B------:R-:W2:Y:S02]  /*75840*/  LDL.LU R27, [R1+0x2ec] ;  /* 0x0002ec00011b7983 */ /* 0x000ea40000300800 */
[----:B------:R-:W2:Y:S02]  /*75850*/  LDL.LU.64 R8, [R1+0x110] ;  /* 0x0001100001087983 */ /* 0x000ea40000300a00 */
[----:B------:R-:W4:Y:S02]  /*75860*/  LDL.LU.64 R4, [R1+0xe0] ;  /* 0x0000e00001047983 */ /* 0x000f240000300a00 */
[----:B----4-:R-:W-:Y:S01]  /*75870*/  STL.64 [R1+0x5cb8], R4 ;  /* 0x005cb80401007387 */ /* 0x010fe20000100a00 */
[----:B------:R-:W-:Y:S02]  /*75880*/  STL.64 [R1+0x5c98], R18 ;  /* 0x005c981201007387 */ /* 0x000fe40000100a00 */
[----:B------:R0:W-:Y:S02]  /*75890*/  STL.64 [R1+0x5c90], R16 ;  /* 0x005c901001007387 */ /* 0x0001e40000100a00 */
[----:B0-----:R-:W4:Y:S01]  /*758a0*/  LDL.LU R16, [R1+0x970] ;  /* 0x0009700001107983 */ /* 0x001f220000300800 */
[----:B------:R-:W4:Y:S02]  /*758b0*/  LDL.LU R17, [R1+0x974] ;  /* 0x0009740001117983 */ /* 0x000f240000300800 */
[----:B------:R-:W2:Y:S02]  /*758c0*/  LDL.LU R18, [R1+0x978] ;  /* 0x0009780001127983 */ /* 0x000ea40000300800 */
[----:B------:R-:W2:Y:S01]  /*758d0*/  LDL.LU R19, [R1+0x97c] ;  /* 0x00097c0001137983 */ /* 0x000ea20000300800 */
[----:B------:R-:W2:Y:S04]  /*758e0*/  LDL.LU.64 R4, [R1+0xf0] ;  /* 0x0000f00001047983 */ /* 0x000ea80000300a00 */
[----:B--2---:R0:W-:Y:S04]  /*758f0*/  STL.64 [R1+0x5cd0], R4 ;  /* 0x005cd00401007387 */ /* 0x0041e80000100a00 */
[----:B0-----:R-:W2:Y:S01]  /*75900*/  LDL.LU.64 R4, [R1+0x100] ;  /* 0x0001000001047983 */ /* 0x001ea20000300a00 */
[----:B------:R-:W-:Y:S02]  /*75910*/  STL.64 [R1+0x5cb0], R18 ;  /* 0x005cb01201007387 */ /* 0x000fe40000100a00 */
[----:B----4-:R0:W-:Y:S02]  /*75920*/  STL.64 [R1+0x5ca8], R16 ;  /* 0x005ca81001007387 */ /* 0x0101e40000100a00 */
[----:B0-----:R-:W4:Y:S01]  /*75930*/  LDL.LU R16, [R1+0x2b0] ;  /* 0x0002b00001107983 */ /* 0x001f220000300800 */
[----:B------:R-:W4:Y:S02]  /*75940*/  LDL.LU R17, [R1+0x2b4] ;  /* 0x0002b40001117983 */ /* 0x000f240000300800 */
[----:B------:R-:W2:Y:S02]  /*75950*/  LDL.LU R18, [R1+0x2b8] ;  /* 0x0002b80001127983 */ /* 0x000ea40000300800 */
[----:B------:R-:W2:Y:S01]  /*75960*/  LDL.LU R19, [R1+0x2bc] ;  /* 0x0002bc0001137983 */ /* 0x000ea20000300800 */
[----:B------:R-:W-:Y:S01]  /*75970*/  HMMA.16816.F32 R24, R20, R8, R24 ;  /* 0x000000081418723c */ /* 0x000fe20000001818 */
[----:B--2---:R-:W-:Y:S01]  /*75980*/  STL.64 [R1+0x5cc8], R18 ;  /* 0x005cc81201007387 */ /* 0x004fe20000100a00 */
[----:B----4-:R0:W-:Y:S03]  /*75990*/  STL.64 [R1+0x5cc0], R16 ;  /* 0x005cc01001007387 */ /* 0x0101e60000100a00 */
[----:B0-----:R-:W2:Y:S01]  /*759a0*/  LDL.LU R16, [R1+0x2c0] ;  /* 0x0002c00001107983 */ /* 0x001ea20000300800 */
[----:B------:R-:W2:Y:S02]  /*759b0*/  LDL.LU R17, [R1+0x2c4] ;  /* 0x0002c40001117983 */ /* 0x000ea40000300800 */
[----:B------:R-:W4:Y:S02]  /*759c0*/  LDL.LU R18, [R1+0x2c8] ;  /* 0x0002c80001127983 */ /* 0x000f240000300800 */
[----:B------:R-:W4:Y:S02]  /*759d0*/  LDL.LU R19, [R1+0x2cc] ;  /* 0x0002cc0001137983 */ /* 0x000f240000300800 */
[----:B------:R-:W-:-:S02]  /*759e0*/  IMAD.MOV.U32 R3, RZ, RZ, R8 ;  /* 0x000000ffff037224 */ /* 0x000fc400078e0008 */
[----:B------:R-:W-:Y:S01]  /*759f0*/  IMAD.MOV.U32 R28, RZ, RZ, R9 ;  /* 0x000000ffff1c7224 */ /* 0x000fe200078e0009 */
        /* <DEDUP_REMOVED lines=10> */
[----:B------:R-:W-:Y:S01]  /*75aa0*/  STL [R1+0x5bf4], R0 ;  /* 0x005bf40001007387 */ /* 0x000fe20000100800 */
[----:B------:R-:W-:Y:S02]  /*75ab0*/  STL [R1+0x5bf0], R29 ;  /* 0x005bf01d01007387 */ /* 0x000fe40000100800 */
[----:B------:R-:W-:Y:S02]  /*75ac0*/  STL.64 [R1+0x2e0], R24 ;  /* 0x0002e01801007387 */ /* 0x000fe40000100a00 */
[----:B------:R0:W-:Y:S01]  /*75ad0*/  STL.64 [R1+0x2e8], R26 ;  /* 0x0002e81a01007387 */ /* 0x0001e20000100a00 */
[----:B------:R-:W3:Y:S01]  /*75ae0*/  LDL.LU R8, [R1+0x8e0] ;  /* 0x0008e00001087983 */ /* 0x000ee20000300800 */
[----:B------:R-:W3:Y:S02]  /*75af0*/  LDL.LU R9, [R1+0x8e4] ;  /* 0x0008e40001097983 */ /* 0x000ee40000300800 */
[----:B------:R-:W3:Y:S02]  /*75b00*/  LDL.LU R10, [R1+0x8e8] ;  /* 0x0008e800010a7983 */ /* 0x000ee40000300800 */
[----:B------:R-:W3:Y:S01]  /*75b10*/  LDL.LU R11, [R1+0x8ec] ;  /* 0x0008ec00010b7983 */ /* 0x000ee20000300800 */
[----:B0-----:R-:W3:Y:S01]  /*75b20*/  LDL R27, [R1+0xbd0] ;  /* 0x000bd000011b7983 */ /* 0x001ee20000100800 */
[----:B------:R-:W-:-:S02]  /*75b30*/  IMAD.MOV.U32 R0, RZ, RZ, R4 ;  /* 0x000000ffff007224 */ /* 0x000fc400078e0004 */
[----:B------:R-:W-:Y:S01]  /*75b40*/  IMAD.MOV.U32 R29, RZ, RZ, R5 ;  /* 0x000000ffff1d7224 */ /* 0x000fe200078e0005 */
[C---:B--2---:R-:W-:Y:S01]  /*75b50*/  HMMA.16816.F32 R16, R20.reuse, R4, R16 ;  /* 0x000000041410723c */ /* 0x044fe20000001810 */
[----:B---3--:R0:W-:Y:S01]  /*75b60*/  STL [R1+0x5c08], R27 ;  /* 0x005c081b01007387 */ /* 0x0081e20000100800 */
[----:B------:R-:W2:Y:S02]  /*75b70*/  LDL.LU R24, [R1+0x8d0] ;  /* 0x0008d00001187983 */ /* 0x000ea40000300800 */
[----:B------:R-:W2:Y:S02]  /*75b80*/  LDL.LU R25, [R1+0x8d4] ;  /* 0x0008d40001197983 */ /* 0x000ea40000300800 */
[----:B------:R-:W2:Y:S01]  /*75b90*/  LDL.LU R26, [R1+0x8d8] ;  /* 0x0008d800011a7983 */ /* 0x000ea20000300800 */
[----:B0-----:R-:W2:Y:S01]  /*75ba0*/  LDL.LU R27, [R1+0x8dc] ;  /* 0x0008dc00011b7983 */ /* 0x001ea20000300800 */
[----:B------:R-:W-:Y:S02]  /*75bb0*/  STL [R1+0x5bfc], R28 ;  /* 0x005bfc1c01007387 */ /* 0x000fe40000100800 */
[----:B------:R-:W-:Y:S11]  /*75bc0*/  STL [R1+0x5bf8], R3 ;  /* 0x005bf80301007387 */ /* 0x000ff60000100800 */
[----:B------:R-:W-:Y:S02]  /*75bd0*/  @!UPT UIADD3 URZ, URZ, URZ, URZ ;  /* 0x0000003f3f3ff290 */ /* 0x000fe4000fffe03f */
[----:B------:R-:W-:Y:S01]  /*75be0*/  STL.64 [R1+0x2d0], R16 ;  /* 0x0002d01001007387 */ /* 0x000fe20000100a00 */
[----:B------:R0:W-:Y:S04]  /*75bf0*/  STL.64 [R1+0x2d8], R18 ;  /* 0x0002d81201007387 */ /* 0x0001e80000100a00 */
        /* <DEDUP_REMOVED lines=24> */
[----:B------:R-:W3:Y:S01]  /*75d80*/  LDL.LU.64 R18, [R1+0x5c98] ;  /* 0x005c980001127983 */ /* 0x000ee20000300a00 */
[----:B------:R-:W4:Y:S02]  /*75d90*/  LDL.LU.64 R16, [R1+0x5c90] ;  /* 0x005c900001107983 */ /* 0x000f240000300a00 */
[----:B------:R-:W4:Y:S02]  /*75da0*/  LDL.LU.64 R6, [R1+0x5c88] ;  /* 0x005c880001067983 */ /* 0x000f240000300a00 */
[----:B------:R-:W4:Y:S11]  /*75db0*/  LDL.LU.64 R4, [R1+0x5c80] ;  /* 0x005c800001047983 */ /* 0x000f360000300a00 */
[----:B------:R-:W-:Y:S06]  /*75dc0*/  @!UPT UIADD3 URZ, URZ, URZ, URZ ;  /* 0x0000003f3f3ff290 */ /* 0x000fec000fffe03f */
[----:B------:R3:W-:Y:S01]  /*75dd0*/  STL.64 [R1+0xa0], R20 ;  /* 0x0000a01401007387 */ /* 0x0007e20000100a00 */
[----:B------:R-:W-:Y:S02]  /*75de0*/  STL.64 [R1+0xa8], R22 ;  /* 0x0000a81601007387 */ /* 0x000fe40000100a00 */
[----:B---3--:R-:W-:Y:S02]  /*75df0*/  IMAD.MOV.U32 R20, RZ, RZ, R19 ;  /* 0x000000ffff147224 */ /* 0x008fe400078e0013 */
[----:B------:R-:W-:Y:S02]  /*75e00*/  IMAD.MOV.U32 R21, RZ, RZ, R18 ;  /* 0x000000ffff157224 */ /* 0x000fe400078e0012 */
[C---:B----4-:R-:W-:Y:S01]  /*75e10*/  HMMA.16816.F32 R16, R4.reuse, R16, R12 ;  /* 0x000000100410723c */ /* 0x050fe2000000180c */
[----:B------:R-:W3:Y:S01]  /*75e20*/  LDL.LU.64 R14, [R1+0x5c78] ;  /* 0x005c7800010e7983 */ /* 0x000ee20000300a00 */
[----:B------:R-:W3:Y:S11]  /*75e30*/  LDL.LU.64 R12, [R1+0x5c70] ;  /* 0x005c7000010c7983 */ /* 0x000ef60000300a00 */
[----:B------:R-:W-:Y:S10]  /*75e40*/  @!UPT UIADD3 URZ, URZ, URZ, URZ ;  /* 0x0000003f3f3ff290 */ /* 0x000ff4000fffe03f */
        /* <DEDUP_REMOVED lines=16> */
[----:B0-----:R-:W4:Y:S01]  /*75f50*/  LDL.LU.64 R18, [R1+0x5c38] ;  /* 0x005c380001127983 */ /* 0x001f220000300a00 */
        /* <DEDUP_REMOVED lines=8> */
[----:B----4-:R0:W-:Y:S02]  /*75fe0*/  STL.64 [R1+0x5ac0], R18 ;  /* 0x005ac01201007387 */ /* 0x0101e40000100a00 */
[----:B------:R-:W4:Y:S01]  /*75ff0*/  LDL.LU R16, [R1+0x880] ;  /* 0x0008800001107983 */ /* 0x000f220000300800 */
[----:B------:R-:W4:Y:S04]  /*76000*/  LDL.LU R17, [R1+0x884] ;  /* 0x0008840001117983 */ /* 0x000f280000300800 */
[----:B0-----:R-:W4:Y:S01]  /*76010*/  LDL.LU R18, [R1+0x888] ;  /* 0x0008880001127983 */ /* 0x001f220000300800 */
[----:B--2---:R-:W-:Y:S11]  /*76020*/  HMMA.16816.F32 R8, R4, R12, R8 ;  /* 0x0000000c0408723c */ /* 0x004ff60000001808 */
[----:B------:R-:W-:Y:S11]  /*76030*/  @!UPT UIADD3 URZ, URZ, URZ, URZ ;  /* 0x0000003f3f3ff290 */ /* 0x000ff6000fffe03f */
[----:B------:R-:W-:Y:S01]  /*76040*/  @!UPT UIADD3 URZ, URZ, URZ, URZ ;  /* 0x0000003f3f3ff290 */ /* 0x000fe2000fffe03f */
[----:B------:R-:W-:Y:S01]  /*76050*/  STL.64 [R1+0x50], R8 ;  /* 0x0000500801007387 */ /* 0x000fe20000100a00 */
[----:B------:R0:W-:Y:S03]  /*76060*/  STL.64 [R1+0x58], R10 ;  /* 0x0000580a01007387 */ /* 0x0001e60000100a00 */
[----:B0-----:R-:W2:Y:S01]  /*76070*/  LDL.LU.64 R10, [R1+0x5c18] ;  /* 0x005c1800010a7983 */ /* 0x001ea20000300a00 */
[----:B------:R-:W2:Y:S02]  /*76080*/  LDL.LU.64 R8, [R1+0x5c10] ;  /* 0x005c100001087983 */ /* 0x000ea40000300a00 */
[----:B------:R-:W-:-:S07]  /*76090*/  IMAD.MOV.U32 R19, RZ, RZ, R2 ;  /* 0x000000ffff137224 */ /* 0x000fce00078e0002 */
[C---:B----4-:R-:W-:Y:S08]  /*760a0*/  HMMA.16816.F32 R16, R4.reuse, R20, R16 ;  /* 0x000000140410723c */ /* 0x050ff00000001810 */
[----:B--2---:R-:W-:Y:S11]  /*760b0*/  HMMA.16816.F32 R24, R4, R8, R24 ;  /* 0x000000080418723c */ /* 0x004ff60000001818 */
[----:B------:R-:W-:Y:S11]  /*760c0*/  @!UPT UIADD3 URZ, URZ, URZ, URZ ;  /* 0x0000003f3f3ff290 */ /* 0x000ff6000fffe03f */
[----:B------:R-:W-:Y:S01]  /*760d0*/  @!UPT UIADD3 URZ, URZ, URZ, URZ ;  /* 0x0000003f3f3ff290 */ /* 0x000fe2000fffe03f */
[----:B------:R0:W-:Y:S01]  /*760e0*/  STL.64 [R1+0x40], R24 ;  /* 0x0000401801007387 */ /* 0x0001e20000100a00 */
[----:B------:R1:W-:Y:S02]  /*760f0*/  STL [R1+0x48], R26 ;  /* 0x0000481a01007387 */ /* 0x0003e40000100800 */
[----:B------:R-:W-:Y:S02]  /*76100*/  IMAD.MOV.U32 R2, RZ, RZ, R27 ;  /* 0x000000ffff027224 */ /* 0x000fe400078e001b */
[----:B------:R-:W2:Y:S01]  /*76110*/  LDL.LU R27, [R1+0x5c08] ;  /* 0x005c0800011b7983 */ /* 0x000ea20000300800 */
[----:B------:R-:W-:Y:S02]  /*76120*/  IMAD.MOV.U32 R8, RZ, RZ, R19 ;  /* 0x000000ffff087224 */ /* 0x000fe400078e0013 */
[----:B------:R-:W-:Y:S02]  /*76130*/  IMAD.MOV.U32 R9, RZ, RZ, R18 ;  /* 0x000000ffff097224 */ /* 0x000fe400078e0012 */
[----:B------:R-:W-:Y:S01]  /*76140*/  IMAD.MOV.U32 R12, RZ, RZ, R17 ;  /* 0x000000ffff0c7224 */ /* 0x000fe200078e0011 */
[----:B------:R-:W-:Y:S01]  /*76150*/  STL [R1+0x5378], R2 ;  /* 0x0053780201007387 */ /* 0x000fe20000100800 */
[----:B------:R-:W-:-:S02]  /*76160*/  IMAD.MOV.U32 R13, RZ, RZ, R16 ;  /* 0x000000ffff0d7224 */ /* 0x000fc400078e0010 */
[----:B------:R-:W-:Y:S02]  /*76170*/  STL [R1+0x5540], R8 ;  /* 0x0055400801007387 */ /* 0x000fe40000100800 */
[----:B------:R-:W-:Y:S01]  /*76180*/  STL [R1+0x54e8], R9 ;  /* 0x0054e80901007387 */ /* 0x000fe20000100800 */
[----:B------:R-:W-:Y:S01]  /*76190*/  STL.64 [R1+0x5ab8], R10 ;  /* 0x005ab80a01007387 */ /* 0x000fe20000100a00 */
[----:B------:R-:W-:Y:S02]  /*761a0*/  STL [R1+0x54e4], R12 ;  /* 0x0054e40c01007387 */ /* 0x000fe40000100800 */
[----:B------:R-:W-:Y:S02]  /*761b0*/  STL [R1+0x54e0], R13 ;  /* 0x0054e00d01007387 */ /* 0x000fe40000100800 */
[----:B---3--:R-:W-:Y:S01]  /*761c0*/  STL.64 [R1+0x5ac8], R14 ;  /* 0x005ac80e01007387 */ /* 0x008fe20000100a00 */
[----:B------:R-:W3:Y:S01]  /*761d0*/  LDL.LU R16, [R1+0x4d0] ;  /* 0x0004d00001107983 */ /* 0x000ee20000300800 */
[----:B------:R-:W3:Y:S02]  /*761e0*/  LDL.LU R17, [R1+0x4d4] ;  /* 0x0004d40001117983 */ /* 0x000ee40000300800 */
[----:B------:R-:W4:Y:S02]  /*761f0*/  LDL.LU R18, [R1+0x4d8] ;  /* 0x0004d80001127983 */ /* 0x000f240000300800 */
[----:B------:R-:W4:Y:S01]  /*76200*/  LDL.LU R19, [R1+0x4dc] ;  /* 0x0004dc0001137983 */ /* 0x000f220000300800 */
[----:B0-----:R-:W3:Y:S01]  /*76210*/  LDL.LU R24, [R1+0x500] ;  /* 0x0005000001187983 */ /* 0x001ee20000300800 */
[----:B------:R-:W3:Y:S02]  /*76220*/  LDL.LU R25, [R1+0x504] ;  /* 0x0005040001197983 */ /* 0x000ee40000300800 */
[----:B-1----:R-:W3:Y:S01]  /*76230*/  LDL.LU R26, [R1+0x508] ;  /* 0x00050800011a7983 */ /* 0x002ee20000300800 */
[----:B--2---:R0:W1:Y:S04]  /*76240*/  LDSM.16.MT88.4 R20, [R27+0x23080] ;  /* 0x023080001b14783b */ /* 0x0040680000004200 */
[----:B0-----:R-:W3:Y:S04]  /*76250*/  LDL.LU R27, [R1+0x50c] ;  /* 0x00050c00011b7983 */ /* 0x001ee80000300800 */
[----:B---3--:R-:W-:Y:S01]  /*76260*/  STL.64 [R1+0x5b10], R26 ;  /* 0x005b101a01007387 */ /* 0x008fe20000100a00 */
[----:B------:R0:W-:Y:S02]  /*76270*/  STL.64 [R1+0x5b08], R24 ;  /* 0x005b081801007387 */ /* 0x0001e40000100a00 */
[----:B0-----:R-:W-:-:S02]  /*76280*/  IMAD.MOV.U32 R24, RZ, RZ, R29 ;  /* 0x000000ffff187224 */ /* 0x001fc400078e001d */
[----:B------:R-:W-:Y:S01]  /*76290*/  IMAD.MOV.U32 R25, RZ, RZ, R0 ;  /* 0x000000ffff197224 */ /* 0x000fe200078e0000 */
[----:B------:R-:W2:Y:S01]  /*762a0*/  LDL.LU R29, [R1+0x5c04] ;  /* 0x005c0400011d7983 */ /* 0x000ea20000300800 */
[----:B------:R-:W3:Y:S03]  /*762b0*/  LDL.LU R0, [R1+0x5c00] ;  /* 0x005c000001007983 */ /* 0x000ee60000300800 */
[----:B------:R0:W-:Y:S01]  /*762c0*/  STL.64 [R1+0x5b20], R24 ;  /* 0x005b201801007387 */ /* 0x0001e20000100a00 */
[----:B----4-:R-:W-:Y:S02]  /*762d0*/  STL.64 [R1+0x5ad8], R18 ;  /* 0x005ad81201007387 */ /* 0x010fe40000100a00 */
[----:B------:R-:W-:Y:S02]  /*762e0*/  STL.64 [R1+0x5ad0], R16 ;  /* 0x005ad01001007387 */ /* 0x000fe40000100a00 */
[----:B------:R-:W4:Y:S01]  /*762f0*/  LDL R14, [R1+0x18] ;  /* 0x00001800010e7983 */ /* 0x000f220000100800 */
[----:B------:R-:W4:Y:S01]  /*76300*/  LDL R15, [R1+0x1c] ;  /* 0x00001c00010f7983 */ /* 0x000f220000100800 */
[----:B0-----:R-:W-:-:S02]  /*76310*/  IMAD.MOV.U32 R24, RZ, RZ, R28 ;  /* 0x000000ffff187224 */ /* 0x001fc400078e001c */
[----:B------:R-:W-:Y:S01]  /*76320*/  IMAD.MOV.U32 R25, RZ, RZ, R3 ;  /* 0x000000ffff197224 */ /* 0x000fe200078e0003 */
[----:B------:R-:W2:Y:S01]  /*76330*/  LDL.LU R28, [R1+0x5bfc] ;  /* 0x005bfc00011c7983 */ /* 0x000ea20000300800 */
[----:B------:R-:W2:Y:S03]  /*76340*/  LDL.LU R3, [R1+0x5bf8] ;  /* 0x005bf80001037983 */ /* 0x000ea60000300800 */
[----:B------:R-:W-:Y:S04]  /*76350*/  STL.64 [R1+0x5b38], R24 ;  /* 0x005b381801007387 */ /* 0x000fe80000100a00 */
[----:B----4-:R0:W-:Y:S04]  /*76360*/  STL.64 [R1+0x5ae0], R14 ;  /* 0x005ae00e01007387 */ /* 0x0101e80000100a00 */
[----:B0-----:R-:W4:Y:S01]  /*76370*/  LDL.64 R14, [R1+0x28] ;  /* 0x00002800010e7983 */ /* 0x001f220000100a00 */
[----:B---3--:R-:W-:-:S02]  /*76380*/  IMAD.MOV.U32 R24, RZ, RZ, R0 ;  /* 0x000000ffff187224 */ /* 0x008fc400078e0000 */
[----:B--2---:R-:W-:Y:S01]  /*76390*/  IMAD.MOV.U32 R25, RZ, RZ, R29 ;  /* 0x000000ffff197224 */ /* 0x004fe200078e001d */
[----:B----4-:R0:W-:Y:S01]  /*763a0*/  STL.64 [R1+0x5b18], R14 ;  /* 0x005b180e01007387 */ /* 0x0101e20000100a00 */
[----:B------:R-:W2:Y:S02]  /*763b0*/  LDL.LU R12, [R1+0x840] ;  /* 0x00084000010c7983 */ /* 0x000ea40000300800 */
[----:B------:R-:W2:Y:S01]  /*763c0*/  LDL.LU R13, [R1+0x844] ;  /* 0x00084400010d7983 */ /* 0x000ea20000300800 */
[----:B0-----:R-:W3:Y:S01]  /*763d0*/  LDL.LU R14, [R1+0x848] ;  /* 0x00084800010e7983 */ /* 0x001ee20000300800 */
[----:B------:R-:W3:Y:S02]  /*763e0*/  LDL.LU R15, [R1+0x84c] ;  /* 0x00084c00010f7983 */ /* 0x000ee40000300800 */
[----:B------:R-:W4:Y:S02]  /*763f0*/  LDL.LU R0, [R1+0x5bf4] ;  /* 0x005bf40001007983 */ /* 0x000f240000300800 */
[----:B------:R-:W4:Y:S01]  /*76400*/  LDL.LU R29, [R1+0x5bf0] ;  /* 0x005bf000011d7983 */ /* 0x000f220000300800 */
[----:B------:R0:W-:Y:S02]  /*76410*/  STL.64 [R1+0x5b50], R24 ;  /* 0x005b501801007387 */ /* 0x0001e40000100a00 */
[----:B0-----:R-:W-:-:S02]  /*76420*/  IMAD.MOV.U32 R24, RZ, RZ, R3 ;  /* 0x000000ffff187224 */ /* 0x001fc400078e0003 */
[----:B------:R-:W-:Y:S01]  /*76430*/  IMAD.MOV.U32 R25, RZ, RZ, R28 ;  /* 0x000000ffff197224 */ /* 0x000fe200078e001c */
[----:B------:R-:W4:Y:S01]  /*76440*/  LDL.LU R3, [R1+0x5bec] ;  /* 0x005bec0001037983 */ /* 0x000f220000300800 */
[----:B------:R-:W4:Y:S03]  /*76450*/  LDL.LU R28, [R1+0x5be8] ;  /* 0x005be800011c7983 */ /* 0x000f260000300800 */
[----:B------:R-:W-:Y:S04]  /*76460*/  STL.64 [R1+0x5b68], R24 ;  /* 0x005b681801007387 */ /* 0x000fe80000100a00 */
[----:B---3--:R-:W-:Y:S01]  /*76470*/  STL.64 [R1+0x5b30], R14 ;  /* 0x005b300e01007387 */ /* 0x008fe20000100a00 */
[----:B--2---:R0:W-:Y:S03]  /*76480*/  STL.64 [R1+0x5b28], R12 ;  /* 0x005b280c01007387 */ /* 0x0041e60000100a00 */
[----:B0-----:R-:W2:Y:S01]  /*76490*/  LDL.LU R12, [R1+0x850] ;  /* 0x00085000010c7983 */ /* 0x001ea20000300800 */
[----:B------:R-:W2:Y:S02]  /*764a0*/  LDL.LU R13, [R1+0x854] ;  /* 0x00085400010d7983 */ /* 0x000ea40000300800 */
[----:B------:R-:W3:Y:S02]  /*764b0*/  LDL.LU R14, [R1+0x858] ;  /* 0x00085800010e7983 */ /* 0x000ee40000300800 */
[----:B------:R-:W3:Y:S02]  /*764c0*/  LDL.LU R15, [R1+0x85c] ;  /* 0x00085c00010f7983 */ /* 0x000ee40000300800 */
[----:B----4-:R-:W-:-:S02]  /*764d0*/  IMAD.MOV.U32 R24, RZ, RZ, R29 ;  /* 0x000000ffff187224 */ /* 0x010fc400078e001d */
[----:B------:R-:W-:Y:S01]  /*764e0*/  IMAD.MOV.U32 R25, RZ, RZ, R0 ;  /* 0x000000ffff197224 */ /* 0x000fe200078e0000 */
[----:B------:R-:W4:Y:S01]  /*764f0*/  LDL.LU R29, [R1+0x5be4] ;  /* 0x005be400011d7983 */ /* 0x000f220000300800 */
[----:B------:R-:W4:Y:S03]  /*76500*/  LDL.LU R0, [R1+0x5be0] ;  /* 0x005be00001007983 */ /* 0x000f260000300800 */
[----:B------:R0:W-:Y:S02]  /*76510*/  STL.64 [R1+0x5b80], R24 ;  /* 0x005b801801007387 */ /* 0x0001e40000100a00 */
[----:B0-----:R-:W-:Y:S02]  /*76520*/  IMAD.MOV.U32 R24, RZ, RZ, R28 ;  /* 0x000000ffff187224 */ /* 0x001fe400078e001c */
        /* <DEDUP_REMOVED lines=21> */
[----:B------:R-:W-:-:S02]  /*76680*/  IMAD.MOV.U32 R24, RZ, RZ, R3 ;  /* 0x000000ffff187224 */ /* 0x000fc400078e0003 */
[----:B------:R-:W-:Y:S01]  /*76690*/  IMAD.MOV.U32 R25, RZ, RZ, R28 ;  /* 0x000000ffff197224 */ /* 0x000fe200078e001c */
[----:B------:R-:W4:Y:S01]  /*766a0*/  LDL.LU R3, [R1+0x5bcc] ;  /* 0x005bcc0001037983 */ /* 0x000f220000300800 */
[----:B------:R-:W4:Y:S03]  /*766b0*/  LDL.LU R28, [R1+0x5bc8] ;  /* 0x005bc800011c7983 */ /* 0x000f260000300800 */
        /* <DEDUP_REMOVED lines=28> */
[C---:B--2---:R-:W-:Y:S01]  /*76880*/  HMMA.16816.F32 R24, R4.reuse, R24, R12 ;  /* 0x000000180418723c */ /* 0x044fe2000000180c */
[----:B---3--:R-:W-:Y:S01]  /*76890*/  STL.64 [R1+0x5af0], R18 ;  /* 0x005af01201007387 */ /* 0x008fe20000100a00 */
[----:B------:R0:W-:Y:S03]  /*768a0*/  STL.64 [R1+0x5ae8], R16 ;  /* 0x005ae81001007387 */ /* 0x0001e60000100a00 */
[----:B0-----:R-:W2:Y:S01]  /*768b0*/  LDL.LU R16, [R1+0x4f0] ;  /* 0x0004f00001107983 */ /* 0x001ea20000300800 */
[----:B------:R-:W2:Y:S02]  /*768c0*/  LDL.LU R17, [R1+0x4f4] ;  /* 0x0004f40001117983 */ /* 0x000ea40000300800 */
[----:B------:R-:W3:Y:S02]  /*768d0*/  LDL.64 R10, [R1+0x8] ;  /* 0x00000800010a7983 */ /* 0x000ee40000100a00 */
[----:B-1----:R-:W-:Y:S01]  /*768e0*/  STL.64 [R1+0x59d0], R22 ;  /* 0x0059d01601007387 */ /* 0x002fe20000100a00 */
[----:B------:R0:W-:Y:S04]  /*768f0*/  STL.64 [R1+0x59c8], R20 ;  /* 0x0059c81401007387 */ /* 0x0001e80000100a00 */
[----:B0-----:R-:W2:Y:S01]  /*76900*/  LDL.LU.64 R20, [R1+0xd0] ;  /* 0x0000d00001147983 */ /* 0x001ea20000300a00 */
[----:B------:R-:W2:Y:S02]  /*76910*/  LDL.64 R22, [R1+0xd8] ;  /* 0x0000d80001167983 */ /* 0x000ea40000100a00 */
[----:B------:R-:W2:Y:S02]  /*76920*/  LDL.LU.64 R14, [R1+0x5bc0] ;  /* 0x005bc000010e7983 */ /* 0x000ea40000300a00 */
[----:B------:R-:W2:Y:S03]  /*76930*/  LDL.LU.64 R12, [R1+0x5bb8] ;  /* 0x005bb800010c7983 */ /* 0x000ea60000300a00 */
        /* <DEDUP_REMOVED lines=26> */
[----:B------:R-:W2:Y:S11]  /*76ae0*/  LDL.LU.64 R12, [R1+0x5b58] ;  /* 0x005b5800010c7983 */ /* 0x000eb60000300a00 */
[----:B------:R-:W-:Y:S09]  /*76af0*/  @!UPT UIADD3 URZ, URZ, URZ, URZ ;  /* 0x0000003f3f3ff290 */ /* 0x000ff2000fffe03f */
[----:B------:R0:W-:Y:S04]  /*76b00*/  STL.64 [R1+0x870], R24 ;  /* 0x0008701801007387 */ /* 0x0001e80000100a00 */
[----:B0-----:R-:W2:Y:S01]  /*76b10*/  LDL.LU.64 R24, [R1+0x5b50] ;  /* 0x005b500001187983 */ /* 0x001ea20000300a00 */
[----:B----4-:R-:W-:Y:S02]  /*76b20*/  IMAD.MOV.U32 R18, RZ, RZ, R28 ;  /* 0x000000ffff127224 */ /* 0x010fe400078e001c */
[----:B------:R-:W-:Y:S02]  /*76b30*/  IMAD.MOV.U32 R19, RZ, RZ, R3 ;  /* 0x000000ffff137224 */ /* 0x000fe400078e0003 */
[----:B------:R-:W-:Y:S02]  /*76b40*/  IMAD.MOV.U32 R28, RZ, RZ, R26 ;  /* 0x000000ffff1c7224 */ /* 0x000fe400078e001a */
[----:B------:R-:W-:-:S05]  /*76b50*/  IMAD.MOV.U32 R3, RZ, RZ, R27 ;  /* 0x000000ffff037224 */ /* 0x000fca00078e001b */
[----:B------:R-:W-:Y:S01]  /*76b60*/  STL [R1+0x5244], R3 ;  /* 0x0052440301007387 */ /* 0x000fe20000100800 */
[----:B------:R-:W-:Y:S01]  /*76b70*/  STL [R1+0x5240], R28 ;  /* 0x0052401c01007387 */ /* 0x000fe20000100800 */
        /* <DEDUP_REMOVED lines=17> */
[----:B------:R-:W-:Y:S01]  /*76c90*/  STL.64 [R1+0x840], R24 ;  /* 0x0008401801007387 */ /* 0x000fe20000100a00 */
[----:B------:R0:W-:Y:S03]  /*76ca0*/  STL.64 [R1+0x848], R26 ;  /* 0x0008481a01007387 */ /* 0x0001e60000100a00 */
[----:B0-----:R-:W4:Y:S01]  /*76cb0*/  LDL.LU.64 R26, [R1+0x5b10] ;  /* 0x005b1000011a7983 */ /* 0x001f220000300a00 */
[----:B------:R-:W4:Y:S02]  /*76cc0*/  LDL.LU.64 R24, [R1+0x5b08] ;  /* 0x005b080001187983 */ /* 0x000f240000300a00 */
[----:B----4-:R-:W-:Y:S01]  /*76cd0*/  HMMA.16816.F32 R4, R4, R20, R24 ;  /* 0x000000140404723c */ /* 0x010fe20000001818 */
[----:B------:R-:W4:Y:S01]  /*76ce0*/  LDL.LU.64 R26, [R1+0x5b00] ;  /* 0x005b0000011a7983 */ /* 0x000f220000300a00 */
[----:B------:R-:W4:Y:S02]  /*76cf0*/  LDL.LU.64 R24, [R1+0x5af8] ;  /* 0x005af80001187983 */ /* 0x000f240000300a00 */
[----:B--2---:R-:W-:-:S02]  /*76d00*/  IMAD.MOV.U32 R28, RZ, RZ, R14 ;  /* 0x000000ffff1c7224 */ /* 0x004fc400078e000e */
[----:B------:R-:W-:Y:S11]  /*76d10*/  IMAD.MOV.U32 R2, RZ, RZ, R15 ;  /* 0x000000ffff027224 */ /* 0x000ff600078e000f */
[----:B------:R-:W-:Y:S06]  /*76d20*/  @!UPT UIADD3 URZ, URZ, URZ, URZ ;  /* 0x0000003f3f3ff290 */ /* 0x000fec000fffe03f */
[----:B------:R0:W-:Y:S01]  /*76d30*/  STL.64 [R1+0x500], R4 ;  /* 0x0005000401007387 */ /* 0x0001e20000100a00 */
[----:B------:R1:W-:Y:S03]  /*76d40*/  STL.64 [R1+0x508], R6 ;  /* 0x0005080601007387 */ /* 0x0003e60000100a00 */
[----:B0-----:R-:W2:Y:S01]  /*76d50*/  LDL.LU R4, [R1+0x4c0] ;  /* 0x0004c00001047983 */ /* 0x001ea20000300800 */
[----:B------:R-:W2:Y:S02]  /*76d60*/  LDL.LU R5, [R1+0x4c4] ;  /* 0x0004c40001057983 */ /* 0x000ea40000300800 */
[----:B-1----:R-:W2:Y:S02]  /*76d70*/  LDL.LU R6, [R1+0x4c8] ;  /* 0x0004c80001067983 */ /* 0x002ea40000300800 */
[----:B------:R-:W2:Y:S01]  /*76d80*/  LDL.LU R7, [R1+0x4cc] ;  /* 0x0004cc0001077983 */ /* 0x000ea20000300800 */
[----:B------:R0:W-:Y:S01]  /*76d90*/  STL.64 [R1+0x59e0], R22 ;  /* 0x0059e01601007387 */ /* 0x0001e20000100a00 */
[----:B------:R-:W2:Y:S02]  /*76da0*/  LDL.LU R20, [R1+0x4b0] ;  /* 0x0004b00001147983 */ /* 0x000ea40000300800 */
[----:B------:R-:W2:Y:S01]  /*76db0*/  LDL.LU R21, [R1+0x4b4] ;  /* 0x0004b40001157983 */ /* 0x000ea20000300800 */
[----:B0-----:R-:W2:Y:S01]  /*76dc0*/  LDL.LU R22, [R1+0x4b8] ;  /* 0x0004b80001167983 */ /* 0x001ea20000300800 */
[----:B------:R-:W2:Y:S01]  /*76dd0*/  LDL.LU R23, [R1+0x4bc] ;  /* 0x0004bc0001177983 */ /* 0x000ea20000300800 */
[C---:B----4-:R-:W-:Y:S11]  /*76de0*/  HMMA.16816.F32 R16, R24.reuse, R14, R16 ;  /* 0x0000000e1810723c */ /* 0x050ff60000001810 */
[----:B------:R-:W-:Y:S11]  /*76df0*/  @!UPT UIADD3 URZ, URZ, URZ, URZ ;  /* 0x0000003f3f3ff290 */ /* 0x000ff6000fffe03f */
[----:B------:R-:W-:Y:S01]  /*76e00*/  @!UPT UIADD3 URZ, URZ, URZ, URZ ;  /* 0x0000003f3f3ff290 */ /* 0x000fe2000fffe03f */
[----:B------:R-:W-:Y:S01]  /*76e10*/  STL.64 [R1+0x4f0], R16 ;  /* 0x0004f01001007387 */ /* 0x000fe20000100a00 */
[----:B------:R0:W-:Y:S03]  /*76e20*/  STL.64 [R1+0x4f8], R18 ;  /* 0x0004f81201007387 */ /* 0x0001e60000100a00 */
[----:B0-----:R-:W4:Y:S01]  /*76e30*/  LDL.LU.64 R18, [R1+0x5af0] ;  /* 0x005af00001127983 */ /* 0x001f220000300a00 */
[----:B------:R-:W4:Y:S02]  /*76e40*/  LDL.LU.64 R16, [R1+0x5ae8] ;  /* 0x005ae80001107983 */ /* 0x000f240000300a00 */
[----:B------:R-:W4:Y:S02]  /*76e50*/  LDL.LU.64 R14, [R1+0x5ae0] ;  /* 0x005ae000010e7983 */ /* 0x000f240000300a00 */
[C---:B----4-:R-:W-:Y:S01]  /*76e60*/  HMMA.16816.F32 R12, R24.reuse, R14, R16 ;  /* 0x0000000e180c723c */ /* 0x050fe20000001810 */
[----:B------:R-:W3:Y:S01]  /*76e70*/  LDL.LU.64 R18, [R1+0x5ad8] ;  /* 0x005ad80001127983 */ /* 0x000ee20000300a00 */
[----:B------:R-:W3:Y:S11]  /*76e80*/  LDL.LU.64 R16, [R1+0x5ad0] ;  /* 0x005ad00001107983 */ /* 0x000ef60000300a00 */
[----:B------:R-:W-:Y:S10]  /*76e90*/  @!UPT UIADD3 URZ, URZ, URZ, URZ ;  /* 0x0000003f3f3ff290 */ /* 0x000ff4000fffe03f */
[----:B------:R-:W-:Y:S01]  /*76ea0*/  STL.64 [R1+0x4e0], R12 ;  /* 0x0004e00c01007387 */ /* 0x000fe20000100a00 */
[----:B------:R0:W-:Y:S03]  /*76eb0*/  STL.64 [R1+0x4e8], R14 ;  /* 0x0004e80e01007387 */ /* 0x0001e60000100a00 */
[----:B0-----:R-:W4:Y:S01]  /*76ec0*/  LDL.LU.64 R14, [R1+0x5ac8] ;  /* 0x005ac800010e7983 */ /* 0x001f220000300a00 */
[C---:B---3--:R-:W-:Y:S11]  /*76ed0*/  HMMA.16816.F32 R16, R24.reuse, R10, R16 ;  /* 0x0000000a1810723c */ /* 0x048ff60000001810 */
[----:B------:R-:W-:Y:S11]  /*76ee0*/  @!UPT UIADD3 URZ, URZ, URZ, URZ ;  /* 0x0000003f3f3ff290 */ /* 0x000ff6000fffe03f */
[----:B------:R-:W-:Y:S01]  /*76ef0*/  @!UPT UIADD3 URZ, URZ, URZ, URZ ;  /* 0x0000003f3f3ff290 */ /* 0x000fe2000fffe03f */
[----:B------:R-:W-:Y:S01]  /*76f00*/  STL.64 [R1+0x4d0], R16 ;  /* 0x0004d01001007387 */ /* 0x000fe20000100a00 */
[----:B------:R0:W-:Y:S03]  /*76f10*/  STL.64 [R1+0x4d8], R18 ;  /* 0x0004d81201007387 */ /* 0x0001e60000100a00 */
[----:B0-----:R-:W2:Y:S01]  /*76f20*/  LDL.LU.64 R18, [R1+0x5ac0] ;  /* 0x005ac00001127983 */ /* 0x001ea20000300a00 */
[----:B------:R-:W-:Y:S02]  /*76f30*/  IMAD.MOV.U32 R17, RZ, RZ, R10 ;  /* 0x000000ffff117224 */ /* 0x000fe400078e000a */
[----:B------:R-:W-:Y:S02]  /*76f40*/  IMAD.MOV.U32 R16, RZ, RZ, R11 ;  /* 0x000000ffff107224 */ /* 0x000fe400078e000b */
[----:B------:R-:W3:Y:S01]  /*76f50*/  LDL.LU.64 R10, [R1+0x5ab8] ;  /* 0x005ab800010a7983 */ /* 0x000ee20000300a00 */
[----:B--2---:R-:W-:Y:S03]  /*76f60*/  HMMA.16816.F32 R4, R24, R18, R4 ;  /* 0x000000121804723c */ /* 0x004fe60000001804 */
[----:B------:R4:W-:Y:S01]  /*76f70*/  STL.64 [R1+0x5a30], R18 ;  /* 0x005a301201007387 */ /* 0x0009e20000100a00 */
[----:B------:R3:W-:Y:S03]  /*76f80*/  STL.64 [R1+0x5a28], R16 ;  /* 0x005a281001007387 */ /* 0x0007e60000100a00 */
[----:B----4-:R-:W-:-:S02]  /*76f90*/  IMAD.MOV.U32 R18, RZ, RZ, R15 ;  /* 0x000000ffff127224 */ /* 0x010fc400078e000f */
[----:B---3--:R-:W-:Y:S02]  /*76fa0*/  IMAD.MOV.U32 R16, RZ, RZ, R11 ;  /* 0x000000ffff107224 */ /* 0x008fe400078e000b */
[----:B------:R-:W-:Y:S02]  /*76fb0*/  IMAD.MOV.U32 R19, RZ, RZ, R14 ;  /* 0x000000ffff137224 */ /* 0x000fe400078e000e */
[----:B------:R-:W-:-:S10]  /*76fc0*/  IMAD.MOV.U32 R17, RZ, RZ, R10 ;  /* 0x000000ffff117224 */ /* 0x000fd400078e000a */
[----:B------:R-:W-:Y:S01]  /*76fd0*/  STL.64 [R1+0x4c0], R4 ;  /* 0x0004c00401007387 */ /* 0x000fe20000100a00 */
[----:B------:R-:W-:Y:S02]  /*76fe0*/  STL.64 [R1+0x4c8], R6 ;  /* 0x0004c80601007387 */ /* 0x000fe40000100a00 */
[----:B------:R-:W2:Y:S02]  /*76ff0*/  LDL.LU R11, [R1+0x5ab4] ;  /* 0x005ab400010b7983 */ /* 0x000ea40000300800 */
[----:B------:R-:W3:Y:S01]  /*77000*/  LDL.LU R10, [R1+0x5ab0] ;  /* 0x005ab000010a7983 */ /* 0x000ee20000300800 */
[----:B------:R-:W4:Y:S01]  /*77010*/  LDL.LU R15, [R1+0x5aac] ;  /* 0x005aac00010f7983 */ /* 0x000f220000300800 */
[----:B------:R-:W2:Y:S02]  /*77020*/  LDL.LU R14, [R1+0x5aa8] ;  /* 0x005aa800010e7983 */ /* 0x000ea40000300800 */
[----:B------:R0:W-:Y:S02]  /*77030*/  STL.64 [R1+0x5a40], R18 ;  /* 0x005a401201007387 */ /* 0x0001e40000100a00 */
[----:B------:R-:W-:Y:S01]  /*77040*/  STL.64 [R1+0x5a38], R16 ;  /* 0x005a381001007387 */ /* 0x000fe20000100a00 */
[----:B0-----:R-:W3:Y:S04]  /*77050*/  LDL R18, [R1+0x138] ;  /* 0x0001380001127983 */ /* 0x001ee80000100800 */
[----:B------:R-:W3:Y:S01]  /*77060*/  LDL R19, [R1+0x13c] ;  /* 0x00013c0001137983 */ /* 0x000ee20000100800 */
[----:B------:R-:W3:Y:S02]  /*77070*/  LDL.LU R4, [R1+0x4a0] ;  /* 0x0004a00001047983 */ /* 0x000ee40000300800 */
[----:B------:R-:W3:Y:S02]  /*77080*/  LDL.LU R5, [R1+0x4a4] ;  /* 0x0004a40001057983 */ /* 0x000ee40000300800 */
[----:B----4-:R-:W-:-:S02]  /*77090*/  IMAD.MOV.U32 R7, RZ, RZ, R15 ;  /* 0x000000ffff077224 */ /* 0x010fc400078e000f */
[----:B--2---:R-:W-:Y:S02]  /*770a0*/  IMAD.MOV.U32 R6, RZ, RZ, R14 ;  /* 0x000000ffff067224 */ /* 0x004fe400078e000e */
[----:B------:R-:W2:Y:S01]  /*770b0*/  LDL.LU R14, [R1+0x5aa4] ;  /* 0x005aa400010e7983 */ /* 0x000ea20000300800 */
[----:B------:R-:W2:Y:S03]  /*770c0*/  LDL.LU R15, [R1+0x5aa0] ;  /* 0x005aa000010f7983 */ /* 0x000ea60000300800 */
[----:B---3--:R0:W-:Y:S04]  /*770d0*/  STL.64 [R1+0x5a50], R18 ;  /* 0x005a501201007387 */ /* 0x0081e80000100a00 */
[----:B0-----:R-:W3:Y:S04]  /*770e0*/  LDL.64 R18, [R1+0x148] ;  /* 0x0001480001127983 */ /* 0x001ee80000100a00 */
[----:B---3--:R0:W-:Y:S04]  /*770f0*/  STL.64 [R1+0x5a68], R18 ;  /* 0x005a681201007387 */ /* 0x0081e80000100a00 */
[----:B0-----:R-:W3:Y:S01]  /*77100*/  LDL.64 R18, [R1+0x158] ;  /* 0x0001580001127983 */ /* 0x001ee20000100a00 */
[----:B--2---:R-:W-:Y:S03]  /*77110*/  HMMA.16816.F32 R20, R24, R14, R20 ;  /* 0x0000000e1814723c */ /* 0x004fe60000001814 */
[----:B---3--:R0:W-:Y:S01]  /*77120*/  STL.64 [R1+0x5a80], R18 ;  /* 0x005a801201007387 */ /* 0x0081e20000100a00 */
[----:B------:R-:W2:Y:S02]  /*77130*/  LDL.LU R16, [R1+0x830] ;  /* 0x0008300001107983 */ /* 0x000ea40000300800 */
[----:B------:R-:W2:Y:S01]  /*77140*/  LDL.LU R17, [R1+0x834] ;  /* 0x0008340001117983 */ /* 0x000ea20000300800 */
[----:B0-----:R-:W2:Y:S01]  /*77150*/  LDL.LU R18, [R1+0x838] ;  /* 0x0008380001127983 */ /* 0x001ea20000300800 */
[----:B------:R-:W2:Y:S02]  /*77160*/  LDL.LU R19, [R1+0x83c] ;  /* 0x00083c0001137983 */ /* 0x000ea40000300800 */
[----:B------:R0:W-:Y:S02]  /*77170*/  STL.64 [R1+0x5a48], R14 ;  /* 0x005a480e01007387 */ /* 0x0001e40000100a00 */
[----:B------:R-:W3:Y:S11]  /*77180*/  LDL.LU R12, [R1+0x800] ;  /* 0x00080000010c7983 */ /* 0x000ef60000300800 */
[----:B------:R-:W-:Y:S01]  /*77190*/  STL.64 [R1+0x4b0], R20 ;  /* 0x0004b01401007387 */ /* 0x000fe20000100a00 */
[----:B------:R-:W-:Y:S02]  /*771a0*/  STL.64 [R1+0x4b8], R22 ;  /* 0x0004b81601007387 */ /* 0x000fe40000100a00 */
[----:B------:R-:W3:Y:S01]  /*771b0*/  LDL.LU R13, [R1+0x804] ;  /* 0x00080400010d7983 */ /* 0x000ee20000300800 */
[----:B0-----:R-:W4:Y:S01]  /*771c0*/  LDL.LU R14, [R1+0x808] ;  /* 0x00080800010e7983 */ /* 0x001f220000300800 */
[----:B------:R-:W4:Y:S03]  /*771d0*/  LDL.LU R15, [R1+0x80c] ;  /* 0x00080c00010f7983 */ /* 0x000f260000300800 */
[----:B----4-:R-:W-:Y:S01]  /*771e0*/  STL.64 [R1+0x5a60], R14 ;  /* 0x005a600e01007387 */ /* 0x010fe20000100a00 */
[----:B---3--:R0:W-:Y:S03]  /*771f0*/  STL.64 [R1+0x5a58], R12 ;  /* 0x005a580c01007387 */ /* 0x0081e60000100a00 */
[----:B0-----:R-:W3:Y:S01]  /*77200*/  LDL.LU R12, [R1+0x810] ;  /* 0x00081000010c7983 */ /* 0x001ee20000300800 */
[----:B------:R-:W3:Y:S02]  /*77210*/  LDL.LU R13, [R1+0x814] ;  /* 0x00081400010d7983 */ /* 0x000ee40000300800 */
[----:B------:R-:W-:-:S02]  /*77220*/  IMAD.MOV.U32 R14, RZ, RZ, R10 ;  /* 0x000000ffff0e7224 */ /* 0x000fc400078e000a */
[----:B------:R-:W-:Y:S01]  /*77230*/  IMAD.MOV.U32 R15, RZ, RZ, R11 ;  /* 0x000000ffff0f7224 */ /* 0x000fe200078e000b */
[----:B------:R-:W4:Y:S01]  /*77240*/  LDL.LU R10, [R1+0x5a9c] ;  /* 0x005a9c00010a7983 */ /* 0x000f220000300800 */
[----:B------:R-:W4:Y:S03]  /*77250*/  LDL.LU R11, [R1+0x5a98] ;  /* 0x005a9800010b7983 */ /* 0x000f260000300800 */
[----:B------:R-:W-:Y:S04]  /*77260*/  STL.64 [R1+0x5a78], R14 ;  /* 0x005a780e01007387 */ /* 0x000fe80000100a00 */
[----:B---3--:R0:W-:Y:S04]  /*77270*/  STL.64 [R1+0x5a70], R12 ;  /* 0x005a700c01007387 */ /* 0x0081e80000100a00 */
[----:B0-----:R-:W3:Y:S01]  /*77280*/  LDL.LU R12, [R1+0x820] ;  /* 0x00082000010c7983 */ /* 0x001ee20000300800 */
[----:B------:R-:W3:Y:S02]  /*77290*/  LDL.LU R13, [R1+0x824] ;  /* 0x00082400010d7983 */ /* 0x000ee40000300800 */
[----:B------:R-:W2:Y:S02]  /*772a0*/  LDL.LU R14, [R1+0x828] ;  /* 0x00082800010e7983 */ /* 0x000ea40000300800 */
[----:B------:R-:W2:Y:S01]  /*772b0*/  LDL.LU R15, [R1+0x82c] ;  /* 0x00082c00010f7983 */ /* 0x000ea20000300800 */
[C---:B----4-:R-:W-:Y:S01]  /*772c0*/  HMMA.16816.F32 R20, R24.reuse, R10, R4 ;  /* 0x0000000a1814723c */ /* 0x050fe20000001804 */
[----:B------:R-:W0:Y:S04]  /*772d0*/  LDSM.16.MT88.4 R4, [R0+0x23000] ;  /* 0x023000000004783b */ /* 0x000e280000004200 */
[----:B--2---:R1:W-:Y:S01]  /*772e0*/  STL.64 [R1+0x5a90], R14 ;  /* 0x005a900e01007387 */ /* 0x0043e20000100a00 */
[----:B---3--:R-:W-:Y:S03]  /*772f0*/  STL.64 [R1+0x5a88], R12 ;  /* 0x005a880c01007387 */ /* 0x008fe60000100a00 */
[----:B-1----:R-:W2:Y:S11]  /*77300*/  LDL.64 R14, [R1+0x38] ;  /* 0x00003800010e7983 */ /* 0x002eb60000100a00 */
[----:B------:R-:W-:Y:S03]  /*77310*/  @!UPT UIADD3 URZ, URZ, URZ, URZ ;  /* 0x0000003f3f3ff290 */ /* 0x000fe6000fffe03f */
[----:B------:R-:W-:Y:S02]  /*77320*/  STL.64 [R1+0x4a0], R20 ;  /* 0x0004a01401007387 */ /* 0x000fe40000100a00 */
[----:B------:R1:W-:Y:S02]  /*77330*/  STL.64 [R1+0x4a8], R22 ;  /* 0x0004a81601007387 */ /* 0x0003e40000100a00 */
[----:B-1----:R-:W3:Y:S01]  /*77340*/  LDL.64 R22, [R1+0x118] ;  /* 0x0001180001167983 */ /* 0x002ee20000100a00 */
[----:B0-----:R-:W-:Y:S02]  /*77350*/  STL.64 [R1+0x5878], R6 ;  /* 0x0058780601007387 */ /* 0x001fe40000100a00 */
[----:B------:R0:W-:Y:S01]  /*77360*/  STL.64 [R1+0x5870], R4 ;  /* 0x0058700401007387 */ /* 0x0001e20000100a00 */
[----:B--2---:R-:W-:Y:S01]  /*77370*/  HMMA.16816.F32 R16, R24, R14, R16 ;  /* 0x0000000e1810723c */ /* 0x004fe20000001810 */
[----:B0-----:R-:W-:Y:S02]  /*77380*/  IMAD.MOV.U32 R5, RZ, RZ, R14 ;  /* 0x000000ffff057224 */ /* 0x001fe400078e000e */
[----:B------:R-:W-:-:S02]  /*77390*/  IMAD.MOV.U32 R4, RZ, RZ, R15 ;  /* 0x000000ffff047224 */ /* 0x000fc400078e000f */
[----:B------:R-:W2:Y:S01]  /*773a0*/  LDL.LU.64 R14, [R1+0x5a90] ;  /* 0x005a9000010e7983 */ /* 0x000ea20000300a00 */
[----:B------:R-:W2:Y:S11]  /*773b0*/  LDL.LU.64 R12, [R1+0x5a88] ;  /* 0x005a8800010c7983 */ /* 0x000eb60000300a00 */
[----:B------:R-:W-:Y:S06]  /*773c0*/  @!UPT UIADD3 URZ, URZ, URZ, URZ ;  /* 0x0000003f3f3ff290 */ /* 0x000fec000fffe03f */
[----:B------:R-:W-:Y:S01]  /*773d0*/  STL.64 [R1+0x830], R16 ;  /* 0x0008301001007387 */ /* 0x000fe20000100a00 */
[----:B------:R0:W-:Y:S02]  /*773e0*/  STL [R1+0x838], R18 ;  /* 0x0008381201007387 */ /* 0x0001e40000100800 */
[----:B------:R-:W-:Y:S02]  /*773f0*/  IMAD.MOV.U32 R0, RZ, RZ, R19 ;  /* 0x000000ffff007224 */ /* 0x000fe400078e0013 */
[----:B0-----:R-:W2:Y:S01]  /*77400*/  LDL.LU.64 R18, [R1+0x5a80] ;  /* 0x005a800001127983 */ /* 0x001ea20000300a00 */
[----:B------:R0:W-:Y:S03]  /*77410*/  STL.64 [R1+0x59d8], R4 ;  /* 0x0059d80401007387 */ /* 0x0001e60000100a00 */
[----:B0-----:R-:W3:Y:S01]  /*77420*/  LDL.LU R4, [R1+0x7e0] ;  /* 0x0007e00001047983 */ /* 0x001ee20000300800 */
[----:B------:R-:W3:Y:S02]  /*77430*/  LDL.LU R5, [R1+0x7e4] ;  /* 0x0007e40001057983 */ /* 0x000ee40000300800 */
[----:B------:R-:W3:Y:S02]  /*77440*/  LDL.LU R6, [R1+0x7e8] ;  /* 0x0007e80001067983 */ /* 0x000ee40000300800 */
[----:B------:R-:W3:Y:S01]  /*77450*/  LDL.LU R7, [R1+0x7ec] ;  /* 0x0007ec0001077983 */ /* 0x000ee20000300800 */
[----:B------:R0:W-:Y:S01]  /*77460*/  STL [R1+0x5170], R0 ;  /* 0x0051700001007387 */ /* 0x0001e20000100800 */
[----:B--2---:R-:W-:Y:S01]  /*77470*/  HMMA.16816.F32 R12, R24, R18, R12 ;  /* 0x00000012180c723c */ /* 0x004fe2000000180c */
[----:B------:R-:W-:-:S02]  /*77480*/  IMAD.MOV.U32 R3, RZ, RZ, R18 ;  /* 0x000000ffff037224 */ /* 0x000fc400078e0012 */
[----:B0-----:R-:W-:Y:S11]  /*77490*/  IMAD.MOV.U32 R0, RZ, RZ, R19 ;  /* 0x000000ffff007224 */ /* 0x001ff600078e0013 */
        /* <DEDUP_REMOVED lines=18> */
[----:B------:R0:W-:Y:S01]  /*775c0*/  STL.64 [R1+0x59f0], R10 ;  /* 0x0059f00a01007387 */ /* 0x0001e20000100a00 */
[----:B------:R-:W-:Y:S03]  /*775d0*/  STL [R1+0x59e8], R8 ;  /* 0x0059e80801007387 */ /* 0x000fe60000100800 */
[----:B0-----:R-:W4:Y:S01]  /*775e0*/  LDL.64 R10, [R1+0x128] ;  /* 0x00012800010a7983 */ /* 0x001f220000100a00 */
[C---:B--2---:R-:W-:Y:S03]  /*775f0*/  HMMA.16816.F32 R16, R24.reuse, R18, R12 ;  /* 0x000000121810723c */ /* 0x044fe6000000180c */
[----:B------:R-:W2:Y:S11]  /*77600*/  LDL.LU.64 R14, [R1+0x5a48] ;  /* 0x005a4800010e7983 */ /* 0x000eb60000300a00 */
[----:B------:R-:W-:Y:S09]  /*77610*/  @!UPT UIADD3 URZ, URZ, URZ, URZ ;  /* 0x0000003f3f3ff290 */ /* 0x000ff2000fffe03f */
[----:B------:R-:W-:Y:S01]  /*77620*/  STL.64 [R1+0x800], R16 ;  /* 0x0008001001007387 */ /* 0x000fe20000100a00 */
[----:B------:R0:W-:Y:S03]  /*77630*/  STL.64 [R1+0x808], R18 ;  /* 0x0008081201007387 */ /* 0x0001e60000100a00 */
[----:B0-----:R-:W2:Y:S01]  /*77640*/  LDL.LU.64 R18, [R1+0x5a40] ;  /* 0x005a400001127983 */ /* 0x001ea20000300a00 */
[----:B------:R-:W2:Y:S02]  /*77650*/  LDL.LU.64 R16, [R1+0x5a38] ;  /* 0x005a380001107983 */ /* 0x000ea40000300a00 */
[----:B----4-:R-:W-:Y:S02]  /*77660*/  IMAD.MOV.U32 R13, RZ, RZ, R10 ;  /* 0x000000ffff0d7224 */ /* 0x010fe400078e000a */
[----:B------:R-:W-:Y:S01]  /*77670*/  IMAD.MOV.U32 R12, RZ, RZ, R11 ;  /* 0x000000ffff0c7224 */ /* 0x000fe200078e000b */
[C---:B--2---:R-:W-:Y:S11]  /*77680*/  HMMA.16816.F32 R16, R24.reuse, R10, R16 ;  /* 0x0000000a1810723c */ /* 0x044ff60000001810 */
[----:B------:R-:W-:Y:S11]  /*77690*/  @!UPT UIADD3 URZ, URZ, URZ, URZ ;  /* 0x0000003f3f3ff290 */ /* 0x000ff6000fffe03f */
[----:B------:R-:W-:Y:S01]  /*776a0*/  @!UPT UIADD3 URZ, URZ, URZ, URZ ;  /* 0x0000003f3f3ff290 */ /* 0x000fe2000fffe03f */
[----:B------:R-:W-:Y:S01]  /*776b0*/  STL.64 [R1+0x7f0], R16 ;  /* 0x0007f01001007387 */ /* 0x000fe20000100a00 */
[----:B------:R0:W-:Y:S03]  /*776c0*/  STL.64 [R1+0x7f8], R18 ;  /* 0x0007f81201007387 */ /* 0x0001e60000100a00 */
[----:B0-----:R-:W2:Y:S01]  /*776d0*/  LDL.LU.64 R18, [R1+0x5a30] ;  /* 0x005a300001127983 */ /* 0x001ea20000300a00 */
[----:B------:R-:W4:Y:S02]  /*776e0*/  LDL.LU.64 R16, [R1+0x5a28] ;  /* 0x005a280001107983 */ /* 0x000f240000300a00 */
[----:B------:R-:W-:Y:S02]  /*776f0*/  STL.64 [R1+0x5970], R14 ;  /* 0x0059700e01007387 */ /* 0x000fe40000100a00 */
[----:B------:R0:W-:Y:S02]  /*77700*/  STL.64 [R1+0x5968], R12 ;  /* 0x0059680c01007387 */ /* 0x0001e40000100a00 */
[----:B0-----:R-:W2:Y:S01]  /*77710*/  LDL.LU R12, [R1+0x270] ;  /* 0x00027000010c7983 */ /* 0x001ea20000300800 */
[----:B------:R-:W2:Y:S02]  /*77720*/  LDL.LU R13, [R1+0x274] ;  /* 0x00027400010d7983 */ /* 0x000ea40000300800 */
[----:B------:R-:W2:Y:S02]  /*77730*/  LDL.LU R14, [R1+0x278] ;  /* 0x00027800010e7983 */ /* 0x000ea40000300800 */
[----:B------:R-:W2:Y:S01]  /*77740*/  LDL.LU R15, [R1+0x27c] ;  /* 0x00027c00010f7983 */ /* 0x000ea20000300800 */
[----:B---3--:R-:W-:Y:S01]  /*77750*/  HMMA.16816.F32 R4, R24, R22, R4 ;  /* 0x000000161804723c */ /* 0x008fe20000001804 */
[----:B--2---:R4:W-:Y:S01]  /*77760*/  STL.64 [R1+0x5980], R14 ;  /* 0x0059800e01007387 */ /* 0x0049e20000100a00 */
[----:B------:R-:W-:Y:S02]  /*77770*/  STL.64 [R1+0x5978], R12 ;  /* 0x0059780c01007387 */ /* 0x000fe40000100a00 */
[----:B----4-:R-:W-:-:S02]  /*77780*/  IMAD.MOV.U32 R14, RZ, RZ, R17 ;  /* 0x000000ffff0e7224 */ /* 0x010fc400078e0011 */
[----:B------:R-:W-:-:S05]  /*77790*/  IMAD.MOV.U32 R15, RZ, RZ, R16 ;  /* 0x000000ffff0f7224 */ /* 0x000fca00078e0010 */
[----:B------:R-:W-:Y:S11]  /*777a0*/  STL.64 [R1+0x5998], R14 ;  /* 0x0059980e01007387 */ /* 0x000ff60000100a00 */
[----:B------:R-:W-:Y:S01]  /*777b0*/  @!UPT UIADD3 URZ, URZ, URZ, URZ ;  /* 0x0000003f3f3ff290 */ /* 0x000fe2000fffe03f */
[----:B------:R-:W-:Y:S02]  /*777c0*/  STL.64 [R1+0x7e0], R4 ;  /* 0x0007e00401007387 */ /* 0x000fe40000100a00 */
[----:B------:R-:W-:Y:S02]  /*777d0*/  STL.64 [R1+0x7e8], R6 ;  /* 0x0007e80601007387 */ /* 0x000fe40000100a00 */
[----:B------:R-:W2:Y:S01]  /*777e0*/  LDL.LU R8, [R1+0x7b0] ;  /* 0x0007b00001087983 */ /* 0x000ea20000300800 */
[----:B------:R-:W2:Y:S01]  /*777f0*/  LDL.LU R9, [R1+0x7b4] ;  /* 0x0007b40001097983 */ /* 0x000ea20000300800 */
[----:B------:R-:W3:Y:S02]  /*77800*/  LDL.LU R10, [R1+0x7b8] ;  /* 0x0007b800010a7983 */ /* 0x000ee40000300800 */
[----:B------:R-:W3:Y:S02]  /*77810*/  LDL.LU R11, [R1+0x7bc] ;  /* 0x0007bc00010b7983 */ /* 0x000ee40000300800 */
[----:B---3--:R0:W-:Y:S01]  /*77820*/  STL.64 [R1+0x5a00], R10 ;  /* 0x005a000a01007387 */ /* 0x0081e20000100a00 */
[----:B--2---:R-:W-:Y:S03]  /*77830*/  STL.64 [R1+0x59f8], R8 ;  /* 0x0059f80801007387 */ /* 0x004fe60000100a00 */
[----:B0-----:R-:W2:Y:S04]  /*77840*/  LDL R10, [R1+0xf8] ;  /* 0x0000f800010a7983 */ /* 0x001ea80000100800 */
[----:B------:R-:W2:Y:S01]  /*77850*/  LDL R11, [R1+0xfc] ;  /* 0x0000fc00010b7983 */ /* 0x000ea20000100800 */
[----:B------:R-:W-:-:S02]  /*77860*/  IMAD.MOV.U32 R17, RZ, RZ, R22 ;  /* 0x000000ffff117224 */ /* 0x000fc400078e0016 */
[----:B------:R-:W-:Y:S01]  /*77870*/  IMAD.MOV.U32 R16, RZ, RZ, R23 ;  /* 0x000000ffff107224 */ /* 0x000fe200078e0017 */
[----:B--2---:R0:W-:Y:S01]  /*77880*/  STL.64 [R1+0x5a10], R10 ;  /* 0x005a100a01007387 */ /* 0x0041e20000100a00 */
[----:B------:R-:W2:Y:S03]  /*77890*/  LDL.64 R22, [R1+0xe8] ;  /* 0x0000e80001167983 */ /* 0x000ea60000100a00 */
[----:B0-----:R-:W3:Y:S04]  /*778a0*/  LDL.64 R10, [R1+0x108] ;  /* 0x00010800010a7983 */ /* 0x001ee80000100a00 */
[----:B--2---:R0:W-:Y:S01]  /*778b0*/  STL.64 [R1+0x5a08], R22 ;  /* 0x005a081601007387 */ /* 0x0041e20000100a00 */
[----:B------:R-:W2:Y:S02]  /*778c0*/  LDL.LU R20, [R1+0x7c0] ;  /* 0x0007c00001147983 */ /* 0x000ea40000300800 */
[----:B------:R-:W2:Y:S01]  /*778d0*/  LDL.LU R21, [R1+0x7c4] ;  /* 0x0007c40001157983 */ /* 0x000ea20000300800 */
[----:B0-----:R-:W4:Y:S01]  /*778e0*/  LDL.LU R22, [R1+0x7c8] ;  /* 0x0007c80001167983 */ /* 0x001f220000300800 */
[----:B------:R-:W4:Y:S03]  /*778f0*/  LDL.LU R23, [R1+0x7cc] ;  /* 0x0007cc0001177983 */ /* 0x000f260000300800 */
[----:B----4-:R-:W-:Y:S01]  /*77900*/  STL.64 [R1+0x5a20], R22 ;  /* 0x005a201601007387 */ /* 0x010fe20000100a00 */
[----:B--2---:R0:W-:Y:S03]  /*77910*/  STL.64 [R1+0x5a18], R20 ;  /* 0x005a181401007387 */ /* 0x0041e60000100a00 */
[----:B0-----:R-:W3:Y:S01]  /*77920*/  LDL.LU R20, [R1+0x7d0] ;  /* 0x0007d00001147983 */ /* 0x001ee20000300800 */
[----:B------:R-:W3:Y:S02]  /*77930*/  LDL.LU R21, [R1+0x7d4] ;  /* 0x0007d40001157983 */ /* 0x000ee40000300800 */
[----:B------:R-:W3:Y:S02]  /*77940*/  LDL.LU R22, [R1+0x7d8] ;  /* 0x0007d80001167983 */ /* 0x000ee40000300800 */
[----:B------:R-:W3:Y:S01]  /*77950*/  LDL.LU R23, [R1+0x7dc] ;  /* 0x0007dc0001177983 */ /* 0x000ee20000300800 */
[----:B------:R-:W2:Y:S04]  /*77960*/  LDL.64 R14, [R1+0x18] ;  /* 0x00001800010e7983 */ /* 0x000ea80000100a00 */
[----:B--2---:R-:W-:Y:S01]  /*77970*/  STL.64 [R1+0x59b0], R14 ;  /* 0x0059b00e01007387 */ /* 0x004fe20000100a00 */
[----:B------:R-:W2:Y:S02]  /*77980*/  LDL.LU R4, [R1+0x490] ;  /* 0x0004900001047983 */ /* 0x000ea40000300800 */
[----:B------:R-:W2:Y:S02]  /*77990*/  LDL.LU R5, [R1+0x494] ;  /* 0x0004940001057983 */ /* 0x000ea40000300800 */
[----:B------:R-:W2:Y:S01]  /*779a0*/  LDL.LU R6, [R1+0x498] ;  /* 0x0004980001067983 */ /* 0x000ea20000300800 */
[----:B------:R-:W2:Y:S01]  /*779b0*/  LDL.LU R7, [R1+0x49c] ;  /* 0x00049c0001077983 */ /* 0x000ea20000300800 */
[----:B------:R-:W-:Y:S02]  /*779c0*/  STL.64 [R1+0x5990], R18 ;  /* 0x0059901201007387 */ /* 0x000fe40000100a00 */
[----:B------:R0:W-:Y:S02]  /*779d0*/  STL.64 [R1+0x5988], R16 ;  /* 0x0059881001007387 */ /* 0x0001e40000100a00 */
[----:B0-----:R-:W4:Y:S01]  /*779e0*/  LDL.LU R16, [R1+0x280] ;  /* 0x0002800001107983 */ /* 0x001f220000300800 */
[----:B------:R-:W4:Y:S02]  /*779f0*/  LDL.LU R17, [R1+0x284] ;  /* 0x0002840001117983 */ /* 0x000f240000300800 */
[----:B------:R-:W2:Y:S02]  /*77a00*/  LDL.LU R18, [R1+0x288] ;  /* 0x0002880001127983 */ /* 0x000ea40000300800 */
[----:B------:R-:W2:Y:S01]  /*77a10*/  LDL.LU R19, [R1+0x28c] ;  /* 0x00028c0001137983 */ /* 0x000ea20000300800 */
[----:B---3--:R-:W-:Y:S01]  /*77a20*/  HMMA.16816.F32 R20, R24, R10, R20 ;  /* 0x0000000a1814723c */ /* 0x008fe20000001814 */
[----:B--2---:R-:W-:Y:S01]  /*77a30*/  STL.64 [R1+0x59a8], R18 ;  /* 0x0059a81201007387 */ /* 0x004fe20000100a00 */
[----:B----4-:R0:W-:Y:S03]  /*77a40*/  STL.64 [R1+0x59a0], R16 ;  /* 0x0059a01001007387 */ /* 0x0101e60000100a00 */
[----:B0-----:R-:W2:Y:S01]  /*77a50*/  LDL.LU R16, [R1+0x290] ;  /* 0x0002900001107983 */ /* 0x001ea20000300800 */
[----:B------:R-:W2:Y:S02]  /*77a60*/  LDL.LU R17, [R1+0x294] ;  /* 0x0002940001117983 */ /* 0x000ea40000300800 */
[----:B------:R-:W3:Y:S02]  /*77a70*/  LDL.LU R18, [R1+0x298] ;  /* 0x0002980001127983 */ /* 0x000ee40000300800 */
[----:B------:R-:W3:Y:S02]  /*77a80*/  LDL.LU R19, [R1+0x29c] ;  /* 0x00029c0001137983 */ /* 0x000ee40000300800 */
[----:B------:R-:W-:-:S02]  /*77a90*/  IMAD.MOV.U32 R14, RZ, RZ, R28 ;  /* 0x000000ffff0e7224 */ /* 0x000fc400078e001c */
[----:B------:R-:W-:Y:S02]  /*77aa0*/  IMAD.MOV.U32 R3, RZ, RZ, R10 ;  /* 0x000000ffff037224 */ /* 0x000fe400078e000a */
[----:B------:R-:W-:Y:S01]  /*77ab0*/  IMAD.MOV.U32 R28, RZ, RZ, R11 ;  /* 0x000000ffff1c7224 */ /* 0x000fe200078e000b */
        /* <DEDUP_REMOVED lines=8> */
[----:B0-----:R-:W3:Y:S01]  /*77b40*/  LDL.LU.64 R22, [R1+0x5a20] ;  /* 0x005a200001167983 */ /* 0x001ee20000300a00 */
[----:B------:R-:W3:Y:S02]  /*77b50*/  LDL.LU.64 R20, [R1+0x5a18] ;  /* 0x005a180001147983 */ /* 0x000ee40000300a00 */
[----:B------:R-:W3:Y:S02]  /*77b60*/  LDL.LU.64 R10, [R1+0x5a10] ;  /* 0x005a1000010a7983 */ /* 0x000ee40000300a00 */
[C---:B---3--:R-:W-:Y:S01]  /*77b70*/  HMMA.16816.F32 R8, R24.reuse, R10, R20 ;  /* 0x0000000a1808723c */ /* 0x048fe20000001814 */
[----:B------:R-:W3:Y:S11]  /*77b80*/  LDL.LU.64 R22, [R1+0x5a08] ;  /* 0x005a080001167983 */ /* 0x000ef60000300a00 */
[----:B------:R-:W-:Y:S11]  /*77b90*/  @!UPT UIADD3 URZ, URZ, URZ, URZ ;  /* 0x0000003f3f3ff290 */ /* 0x000ff6000fffe03f */
[----:B------:R-:W-:Y:S01]  /*77ba0*/  STL.64 [R1+0x7c0], R8 ;  /* 0x0007c00801007387 */ /* 0x000fe20000100a00 */
[----:B------:R0:W-:Y:S03]  /*77bb0*/  STL.64 [R1+0x7c8], R10 ;  /* 0x0007c80a01007387 */ /* 0x0001e60000100a00 */
[----:B0-----:R-:W4:Y:S01]  /*77bc0*/  LDL.LU.64 R10, [R1+0x5a00] ;  /* 0x005a0000010a7983 */ /* 0x001f220000300a00 */
[----:B------:R-:W4:Y:S02]  /*77bd0*/  LDL.LU.64 R8, [R1+0x59f8] ;  /* 0x0059f80001087983 */ /* 0x000f240000300a00 */
[----:B---3--:R-:W-:Y:S01]  /*77be0*/  IMAD.MOV.U32 R0, RZ, RZ, R23 ;  /* 0x000000ffff007224 */ /* 0x008fe200078e0017 */
[C---:B----4-:R-:W-:Y:S11]  /*77bf0*/  HMMA.16816.F32 R8, R24.reuse, R22, R8 ;  /* 0x000000161808723c */ /* 0x050ff60000001808 */
[----:B------:R-:W-:Y:S11]  /*77c00*/  @!UPT UIADD3 URZ, URZ, URZ, URZ ;  /* 0x0000003f3f3ff290 */ /* 0x000ff6000fffe03f */
[----:B------:R-:W-:Y:S01]  /*77c10*/  @!UPT UIADD3 URZ, URZ, URZ, URZ ;  /* 0x0000003f3f3ff290 */ /* 0x000fe2000fffe03f */
[----:B------:R0:W-:Y:S01]  /*77c20*/  STL.64 [R1+0x7b0], R8 ;  /* 0x0007b00801007387 */ /* 0x0001e20000100a00 */
[----:B------:R1:W-:Y:S02]  /*77c30*/  STL.64 [R1+0x7b8], R10 ;  /* 0x0007b80a01007387 */ /* 0x0003e40000100a00 */
[----:B0-----:R-:W-:Y:S01]  /*77c40*/  IMAD.MOV.U32 R9, RZ, RZ, R22 ;  /* 0x000000ffff097224 */ /* 0x001fe200078e0016 */
[----:B-1----:R-:W3:Y:S01]  /*77c50*/  LDL.LU.64 R10, [R1+0x59f0] ;  /* 0x0059f000010a7983 */ /* 0x002ee20000300a00 */
[----:B------:R-:W4:Y:S02]  /*77c60*/  LDL.LU R8, [R1+0x59e8] ;  /* 0x0059e80001087983 */ /* 0x000f240000300800 */
[----:B------:R-:W2:Y:S02]  /*77c70*/  LDL.LU.64 R22, [R1+0x59e0] ;  /* 0x0059e00001167983 */ /* 0x000ea40000300a00 */
[----:B--2---:R-:W-:Y:S01]  /*77c80*/  HMMA.16816.F32 R24, R24, R22, R4 ;  /* 0x000000161818723c */ /* 0x004fe20000001804 */
[----:B---3--:R-:W-:Y:S01]  /*77c90*/  STL.64 [R1+0x5960], R10 ;  /* 0x0059600a01007387 */ /* 0x008fe20000100a00 */
[----:B----4-:R0:W-:Y:S05]  /*77ca0*/  STL.64 [R1+0x5958], R8 ;  /* 0x0059580801007387 */ /* 0x0101ea0000100a00 */
[----:B------:R-:W-:-:S02]  /*77cb0*/  IMAD.MOV.U32 R7, RZ, RZ, R22 ;  /* 0x000000ffff077224 */ /* 0x000fc400078e0016 */
[----:B------:R-:W-:Y:S01]  /*77cc0*/  IMAD.MOV.U32 R6, RZ, RZ, R23 ;  /* 0x000000ffff067224 */ /* 0x000fe200078e0017 */
[----:B0-----:R-:W2:Y:S01]  /*77cd0*/  LDL.LU R8, [R1+0x260] ;  /* 0x0002600001087983 */ /* 0x001ea20000300800 */
[----:B------:R-:W2:Y:S02]  /*77ce0*/  LDL.LU R9, [R1+0x264] ;  /* 0x0002640001097983 */ /* 0x000ea40000300800 */
[----:B------:R-:W2:Y:S02]  /*77cf0*/  LDL.LU R10, [R1+0x268] ;  /* 0x00026800010a7983 */ /* 0x000ea40000300800 */
[----:B------:R-:W2:Y:S01]  /*77d00*/  LDL.LU R11, [R1+0x26c] ;  /* 0x00026c00010b7983 */ /* 0x000ea20000300800 */
[----:B------:R-:W3:Y:S07]  /*77d10*/  LDL.LU.64 R4, [R1+0x59d8] ;  /* 0x0059d80001047983 */ /* 0x000eee0000300a00 */
[----:B------:R-:W-:Y:S01]  /*77d20*/  STL.64 [R1+0x490], R24 ;  /* 0x0004901801007387 */ /* 0x000fe20000100a00 */
[----:B------:R-:W-:Y:S02]  /*77d30*/  STL.64 [R1+0x498], R26 ;  /* 0x0004981a01007387 */ /* 0x000fe40000100a00 */
[----:B------:R-:W4:Y:S02]  /*77d40*/  LDL.LU.64 R22, [R1+0x59d0] ;  /* 0x0059d00001167983 */ /* 0x000f240000300a00 */
[----:B------:R-:W4:Y:S02]  /*77d50*/  LDL.LU.64 R20, [R1+0x59c8] ;  /* 0x0059c80001147983 */ /* 0x000f240000300a00 */
[----:B------:R-:W-:Y:S01]  /*77d60*/  IMAD.MOV.U32 R15, RZ, RZ, R2 ;  /* 0x000000ffff0f7224 */ /* 0x000fe200078e0002 */
[----:B------:R-:W-:Y:S06]  /*77d70*/  STL.64 [R1+0x5950], R6 ;  /* 0x0059500601007387 */ /* 0x000fec0000100a00 */
[----:B----4-:R-:W-:Y:S01]  /*77d80*/  HMMA.16816.F32 R12, R20, R14, R16 ;  /* 0x0000000e140c723c */ /* 0x010fe20000001810 */
[----:B---3--:R0:W-:Y:S04]  /*77d90*/  STL.64 [R1+0x5948], R4 ;  /* 0x0059480401007387 */ /* 0x0081e80000100a00 */
[----:B0-----:R-:W3:Y:S01]  /*77da0*/  LDL.LU R4, [R1+0x250] ;  /* 0x0002500001047983 */ /* 0x001ee20000300800 */
[----:B------:R-:W3:Y:S02]  /*77db0*/  LDL.LU R5, [R1+0x254] ;  /* 0x0002540001057983 */ /* 0x000ee40000300800 */
[----:B------:R-:W3:Y:S02]  /*77dc0*/  LDL.LU R6, [R1+0x258] ;  /* 0x0002580001067983 */ /* 0x000ee40000300800 */
[----:B------:R-:W4:Y:S01]  /*77dd0*/  LDL R27, [R1+0x22c0] ;  /* 0x0022c000011b7983 */ /* 0x000f220000100800 */
[----:B------:R-:W2:Y:S01]  /*77de0*/  LDL.LU.64 R18, [R1+0x59c0] ;  /* 0x0059c00001127983 */ /* 0x000ea20000300a00 */
[----:B------:R-:W2:Y:S11]  /*77df0*/  LDL.LU.64 R16, [R1+0x59b8] ;  /* 0x0059b80001107983 */ /* 0x000eb60000300a00 */
[----:B------:R-:W-:Y:S01]  /*77e00*/  STL.64 [R1+0x2a0], R12 ;  /* 0x0002a00c01007387 */ /* 0x000fe20000100a00 */
[----:B------:R0:W-:Y:S03]  /*77e10*/  STL.64 [R1+0x2a8], R14 ;  /* 0x0002a80e01007387 */ /* 0x0001e60000100a00 */
[----:B0-----:R-:W2:Y:S01]  /*77e20*/  LDL.LU.64 R14, [R1+0x59b0] ;  /* 0x0059b000010e7983 */ /* 0x001ea20000300a00 */
[----:B------:R-:W-:-:S03]  /*77e30*/  IMAD.MOV.U32 R7, RZ, RZ, R29 ;  /* 0x000000ffff077224 */ /* 0x000fc600078e001d */
[----:B----4-:R-:W0:Y:S01]  /*77e40*/  LDSM.16.MT88.4 R24, [R27+0x23080] ;  /* 0x023080001b18783b */ /* 0x010e220000004200 */
[C---:B--2---:R-:W-:Y:S01]  /*77e50*/  HMMA.16816.F32 R16, R20.reuse, R14, R16 ;  /* 0x0000000e1410723c */ /* 0x044fe20000001810 */
[----:B------:R-:W-:Y:S11]  /*77e60*/  IMAD.MOV.U32 R2, RZ, RZ, R15 ;  /* 0x000000ffff027224 */ /* 0x000ff600078e000f */
[----:B------:R-:W-:Y:S11]  /*77e70*/  @!UPT UIADD3 URZ, URZ, URZ, URZ ;  /* 0x0000003f3f3ff290 */ /* 0x000ff6000fffe03f */
[----:B------:R-:W-:Y:S01]  /*77e80*/  STL.64 [R1+0x290], R16 ;  /* 0x0002901001007387 */ /* 0x000fe20000100a00 */
[----:B------:R1:W-:Y:S03]  /*77e90*/  STL.64 [R1+0x298], R18 ;  /* 0x0002981201007387 */ /* 0x0003e60000100a00 */
[----:B-1----:R-:W2:Y:S01]  /*77ea0*/  LDL.LU.64 R18, [R1+0x59a8] ;  /* 0x0059a80001127983 */ /* 0x002ea20000300a00 */
[----:B------:R-:W2:Y:S02]  /*77eb0*/  LDL.LU.64 R16, [R1+0x59a0] ;  /* 0x0059a00001107983 */ /* 0x000ea40000300a00 */
[----:B------:R-:W2:Y:S02]  /*77ec0*/  LDL.LU.64 R14, [R1+0x5998] ;  /* 0x00599800010e7983 */ /* 0x000ea40000300a00 */
[C---:B--2---:R-:W-:Y:S01]  /*77ed0*/  HMMA.16816.F32 R12, R20.reuse, R14, R16 ;  /* 0x0000000e140c723c */ /* 0x044fe20000001810 */
[----:B------:R-:W2:Y:S01]  /*77ee0*/  LDL.LU.64 R18, [R1+0x5990] ;  /* 0x0059900001127983 */ /* 0x000ea20000300a00 */
[----:B------:R-:W4:Y:S11]  /*77ef0*/  LDL.LU.64 R16, [R1+0x5988] ;  /* 0x0059880001107983 */ /* 0x000f360000300a00 */
[----:B------:R-:W-:Y:S10]  /*77f00*/  @!UPT UIADD3 URZ, URZ, URZ, URZ ;  /* 0x0000003f3f3ff290 */ /* 0x000ff4000fffe03f */
[----:B------:R-:W-:Y:S01]  /*77f10*/  STL.64 [R1+0x280], R12 ;  /* 0x0002800c01007387 */ /* 0x000fe20000100a00 */
[----:B------:R1:W-:Y:S03]  /*77f20*/  STL.64 [R1+0x288], R14 ;  /* 0x0002880e01007387 */ /* 0x0003e60000100a00 */
[----:B-1----:R-:W2:Y:S01]  /*77f30*/  LDL.LU.64 R14, [R1+0x5980] ;  /* 0x00598000010e7983 */ /* 0x002ea20000300a00 */
        /* <DEDUP_REMOVED lines=8> */
[----:B------:R-:W-:Y:S01]  /*77fc0*/  STL.64 [R1+0x5840], R18 ;  /* 0x0058401201007387 */ /* 0x000fe20000100a00 */
[C---:B--2---:R-:W-:Y:S11]  /*77fd0*/  HMMA.16816.F32 R8, R20.reuse, R14, R8 ;  /* 0x0000000e1408723c */ /* 0x044ff60000001808 */
[----:B------:R-:W-:Y:S11]  /*77fe0*/  @!UPT UIADD3 URZ, URZ, URZ, URZ ;  /* 0x0000003f3f3ff290 */ /* 0x000ff6000fffe03f */
[----:B------:R-:W-:Y:S01]  /*77ff0*/  @!UPT UIADD3 URZ, URZ, URZ, URZ ;  /* 0x0000003f3f3ff290 */ /* 0x000fe2000fffe03f */
[----:B------:R-:W-:Y:S01]  /*78000*/  STL.64 [R1+0x260], R8 ;  /* 0x0002600801007387 */ /* 0x000fe20000100a00 */
[----:B------:R1:W-:Y:S03]  /*78010*/  STL.64 [R1+0x268], R10 ;  /* 0x0002680a01007387 */ /* 0x0003e60000100a00 */
[----:B-1----:R-:W3:Y:S01]  /*78020*/  LDL.LU.64 R10, [R1+0x5960] ;  /* 0x00596000010a7983 */ /* 0x002ee20000300a00 */
[----:B------:R-:W2:Y:S02]  /*78030*/  LDL.LU.64 R8, [R1+0x5958] ;  /* 0x0059580001087983 */ /* 0x000ea40000300a00 */
[----:B------:R-:W-:Y:S01]  /*78040*/  STL.64 [R1+0x5848], R14 ;  /* 0x0058480e01007387 */ /* 0x000fe20000100a00 */
[----:B---3--:R-:W-:Y:S11]  /*78050*/  HMMA.16816.F32 R4, R20, R10, R4 ;  /* 0x0000000a1404723c */ /* 0x008ff60000001804 */
[----:B------:R-:W-:Y:S11]  /*78060*/  @!UPT UIADD3 URZ, URZ, URZ, URZ ;  /* 0x0000003f3f3ff290 */ /* 0x000ff6000fffe03f */
[----:B------:R-:W-:Y:S01]  /*78070*/  @!UPT UIADD3 URZ, URZ, URZ, URZ ;  /* 0x0000003f3f3ff290 */ /* 0x000fe2000fffe03f */
[----:B------:R-:W-:Y:S01]  /*78080*/  STL.64 [R1+0x250], R4 ;  /* 0x0002500401007387 */ /* 0x000fe20000100a00 */
[----:B------:R1:W-:Y:S02]  /*78090*/  STL [R1+0x258], R6 ;  /* 0x0002580601007387 */ /* 0x0003e40000100800 */
[----:B------:R-:W-:Y:S02]  /*780a0*/  IMAD.MOV.U32 R29, RZ, RZ, R7 ;  /* 0x000000ffff1d7224 */ /* 0x000fe400078e0007 */
[----:B-1----:R-:W3:Y:S01]  /*780b0*/  LDL.LU.64 R6, [R1+0x5950] ;  /* 0x0059500001067983 */ /* 0x002ee20000300a00 */
[----:B------:R-:W2:Y:S02]  /*780c0*/  LDL.LU.64 R4, [R1+0x5948] ;  /* 0x0059480001047983 */ /* 0x000ea40000300a00 */
[----:B------:R-:W-:Y:S02]  /*780d0*/  STL.64 [R1+0x5898], R10 ;  /* 0x0058980a01007387 */ /* 0x000fe40000100a00 */
[----:B------:R-:W-:Y:S01]  /*780e0*/  STL [R1+0x5120], R29 ;  /* 0x0051201d01007387 */ /* 0x000fe20000100800 */
[----:B0-----:R3:W-:Y:S01]  /*780f0*/  STL.64 [R1+0x5790], R26 ;  /* 0x0057901a01007387 */ /* 0x0017e20000100a00 */
[----:B------:R-:W-:Y:S02]  /*78100*/  STL.64 [R1+0x5788], R24 ;  /* 0x0057881801007387 */ /* 0x000fe40000100a00 */
[----:B---3--:R-:W-:-:S02]  /*78110*/  IMAD.MOV.U32 R26, RZ, RZ, R7 ;  /* 0x000000ffff1a7224 */ /* 0x008fc400078e0007 */
[----:B------:R-:W-:-:S05]  /*78120*/  IMAD.MOV.U32 R27, RZ, RZ, R6 ;  /* 0x000000ffff1b7224 */ /* 0x000fca00078e0006 */
[----:B------:R2:W-:Y:S02]  /*78130*/  STL.64 [R1+0x58a0], R26 ;  /* 0x0058a01a01007387 */ /* 0x0005e40000100a00 */
[----:B--2---:R-:W-:Y:S02]  /*78140*/  IMAD.MOV.U32 R27, RZ, RZ, R4 ;  /* 0x000000ffff1b7224 */ /* 0x004fe400078e0004 */
[----:B------:R-:W-:Y:S01]  /*78150*/  IMAD.MOV.U32 R26, RZ, RZ, R5 ;  /* 0x000000ffff1a7224 */ /* 0x000fe200078e0005 */
[----:B------:R-:W2:Y:S01]  /*78160*/  LDL.LU R4, [R1+0x240] ;  /* 0x0002400001047983 */ /* 0x000ea20000300800 */
[----:B------:R-:W2:Y:S02]  /*78170*/  LDL.LU R5, [R1+0x244] ;  /* 0x0002440001057983 */ /* 0x000ea40000300800 */
[----:B------:R-:W3:Y:S02]  /*78180*/  LDL.LU R6, [R1+0x248] ;  /* 0x0002480001067983 */ /* 0x000ee40000300800 */
[----:B------:R-:W3:Y:S02]  /*78190*/  LDL.LU R7, [R1+0x24c] ;  /* 0x00024c0001077983 */ /* 0x000ee40000300800 */
[----:B---3--:R0:W-:Y:S01]  /*781a0*/  STL.64 [R1+0x5888], R6 ;  /* 0x0058880601007387 */ /* 0x0081e20000100a00 */
[----:B--2---:R1:W-:Y:S02]  /*781b0*/  STL.64 [R1+0x5880], R4 ;  /* 0x0058800401007387 */ /* 0x0043e40000100a00 */
[----:B0-----:R-:W-:-:S02]  /*781c0*/  IMAD.MOV.U32 R6, RZ, RZ, R9 ;  /* 0x000000ffff067224 */ /* 0x001fc400078e0009 */
[----:B------:R-:W-:Y:S01]  /*781d0*/  IMAD.MOV.U32 R7, RZ, RZ, R0 ;  /* 0x000000ffff077224 */ /* 0x000fe200078e0000 */
[----:B------:R-:W2:Y:S01]  /*781e0*/  LDL.LU R9, [R1+0x5940] ;  /* 0x0059400001097983 */ /* 0x000ea20000300800 */
[----:B------:R-:W3:Y:S03]  /*781f0*/  LDL.LU R0, [R1+0x593c] ;  /* 0x00593c0001007983 */ /* 0x000ee60000300800 */
[----:B------:R0:W-:Y:S01]  /*78200*/  STL.64 [R1+0x58a8], R6 ;  /* 0x0058a80601007387 */ /* 0x0001e20000100a00 */
[----:B-1----:R-:W2:Y:S02]  /*78210*/  LDL.LU R4, [R1+0x690] ;  /* 0x0006900001047983 */ /* 0x002ea40000300800 */
[----:B------:R-:W2:Y:S01]  /*78220*/  LDL.LU R5, [R1+0x694] ;  /* 0x0006940001057983 */ /* 0x000ea20000300800 */
[----:B0-----:R-:W2:Y:S01]  /*78230*/  LDL.LU R6, [R1+0x698] ;  /* 0x0006980001067983 */ /* 0x001ea20000300800 */
[----:B------:R-:W2:Y:S02]  /*78240*/  LDL.LU R7, [R1+0x69c] ;  /* 0x00069c0001077983 */ /* 0x000ea40000300800 */
[----:B------:R-:W3:Y:S01]  /*78250*/  LDL.LU R24, [R1+0x620] ;  /* 0x0006200001187983 */ /* 0x000ee20000300800 */
[----:B--2---:R-:W-:Y:S11]  /*78260*/  HMMA.16816.F32 R4, R20, R26, R4 ;  /* 0x0000001a1404723c */ /* 0x004ff60000001804 */
[----:B------:R-:W-:Y:S11]  /*78270*/  @!UPT UIADD3 URZ, URZ, URZ, URZ ;  /* 0x0000003f3f3ff290 */ /* 0x000ff6000fffe03f */
[----:B------:R-:W-:Y:S01]  /*78280*/  @!UPT UIADD3 URZ, URZ, URZ, URZ ;  /* 0x0000003f3f3ff290 */ /* 0x000fe2000fffe03f */
[----:B------:R-:W-:Y:S01]  /*78290*/  STL.64 [R1+0x690], R4 ;  /* 0x0006900401007387 */ /* 0x000fe20000100a00 */
[----:B------:R0:W-:Y:S02]  /*782a0*/  STL.64 [R1+0x698], R6 ;  /* 0x0006980601007387 */ /* 0x0001e40000100a00 */
[----:B------:R-:W3:Y:S02]  /*782b0*/  LDL.LU R25, [R1+0x624] ;  /* 0x0006240001197983 */ /* 0x000ee40000300800 */
[----:B------:R-:W2:Y:S01]  /*782c0*/  LDL.LU R26, [R1+0x628] ;  /* 0x00062800011a7983 */ /* 0x000ea20000300800 */
[----:B------:R-:W2:Y:S01]  /*782d0*/  LDL.LU R27, [R1+0x62c] ;  /* 0x00062c00011b7983 */ /* 0x000ea20000300800 */
[----:B0-----:R-:W-:Y:S02]  /*782e0*/  IMAD.MOV.U32 R6, RZ, RZ, R3 ;  /* 0x000000ffff067224 */ /* 0x001fe400078e0003 */
[----:B------:R-:W-:Y:S01]  /*782f0*/  IMAD.MOV.U32 R7, RZ, RZ, R28 ;  /* 0x000000ffff077224 */ /* 0x000fe200078e001c */
[----:B--2---:R-:W-:Y:S01]  /*78300*/  STL.64 [R1+0x58b8], R26 ;  /* 0x0058b81a01007387 */ /* 0x004fe20000100a00 */
[----:B---3--:R-:W-:Y:S02]  /*78310*/  STL.64 [R1+0x58b0], R24 ;  /* 0x0058b01801007387 */ /* 0x008fe40000100a00 */
[----:B------:R-:W2:Y:S02]  /*78320*/  LDL.LU R3, [R1+0x5938] ;  /* 0x0059380001037983 */ /* 0x000ea40000300800 */
[----:B------:R4:W-:Y:S02]  /*78330*/  STL.64 [R1+0x58c0], R6 ;  /* 0x0058c00601007387 */ /* 0x0009e40000100a00 */
[----:B----4-:R-:W-:-:S02]  /*78340*/  IMAD.MOV.U32 R6, RZ, RZ, R17 ;  /* 0x000000ffff067224 */ /* 0x010fc400078e0011 */
[----:B------:R-:W-:-:S05]  /*78350*/  IMAD.MOV.U32 R7, RZ, RZ, R16 ;  /* 0x000000ffff077224 */ /* 0x000fca00078e0010 */
[----:B------:R0:W-:Y:S01]  /*78360*/  STL.64 [R1+0x58d8], R6 ;  /* 0x0058d80601007387 */ /* 0x0001e20000100a00 */
[----:B------:R-:W3:Y:S02]  /*78370*/  LDL.LU R24, [R1+0x630] ;  /* 0x0006300001187983 */ /* 0x000ee40000300800 */
[----:B------:R-:W3:Y:S02]  /*78380*/  LDL.LU R25, [R1+0x634] ;  /* 0x0006340001197983 */ /* 0x000ee40000300800 */
[----:B------:R-:W4:Y:S01]  /*78390*/  LDL.LU R26, [R1+0x638] ;  /* 0x00063800011a7983 */ /* 0x000f220000300800 */
[----:B------:R-:W4:Y:S01]  /*783a0*/  LDL.LU R27, [R1+0x63c] ;  /* 0x00063c00011b7983 */ /* 0x000f220000300800 */
[----:B0-----:R-:W-:Y:S02]  /*783b0*/  IMAD.MOV.U32 R6, RZ, RZ, R13 ;  /* 0x000000ffff067224 */ /* 0x001fe400078e000d */
[----:B------:R-:W-:-:S05]  /*783c0*/  IMAD.MOV.U32 R7, RZ, RZ, R12 ;  /* 0x000000ffff077224 */ /* 0x000fca00078e000c */
[----:B------:R-:W-:Y:S04]  /*783d0*/  STL.64 [R1+0x58f0], R6 ;  /* 0x0058f00601007387 */ /* 0x000fe80000100a00 */
[----:B----4-:R-:W-:Y:S01]  /*783e0*/  STL.64 [R1+0x58d0], R26 ;  /* 0x0058d01a01007387 */ /* 0x010fe20000100a00 */
[----:B---3--:R0:W-:Y:S03]  /*783f0*/  STL.64 [R1+0x58c8], R24 ;  /* 0x0058c81801007387 */ /* 0x0081e60000100a00 */
[----:B0-----:R-:W3:Y:S01]  /*78400*/  LDL.LU R24, [R1+0x640] ;  /* 0x0006400001187983 */ /* 0x001ee20000300800 */
[----:B------:R-:W3:Y:S02]  /*78410*/  LDL.LU R25, [R1+0x644] ;  /* 0x0006440001197983 */ /* 0x000ee40000300800 */
[----:B------:R-:W4:Y:S02]  /*78420*/  LDL.LU R26, [R1+0x648] ;  /* 0x00064800011a7983 */ /* 0x000f240000300800 */
[----:B------:R-:W4:Y:S01]  /*78430*/  LDL.LU R27, [R1+0x64c] ;  /* 0x00064c00011b7983 */ /* 0x000f220000300800 */
[----:B------:R-:W2:Y:S04]  /*78440*/  LDL.64 R6, [R1+0x138] ;  /* 0x0001380001067983 */ /* 0x000ea80000100a00 */
[----:B--2---:R-:W-:Y:S01]  /*78450*/  STL.64 [R1+0x5908], R6 ;  /* 0x0059080601007387 */ /* 0x004fe20000100a00 */
[----:B----4-:R-:W-:Y:S02]  /*78460*/  STL.64 [R1+0x58e8], R26 ;  /* 0x0058e81a01007387 */ /* 0x010fe40000100a00 */
[----:B---3--:R0:W-:Y:S02]  /*78470*/  STL.64 [R1+0x58e0], R24 ;  /* 0x0058e01801007387 */ /* 0x0081e40000100a00 */
[----:B0-----:R-:W2:Y:S01]  /*78480*/  LDL.LU R24, [R1+0x650] ;  /* 0x0006500001187983 */ /* 0x001ea20000300800 */
[----:B------:R-:W2:Y:S02]  /*78490*/  LDL.LU R25, [R1+0x654] ;  /* 0x0006540001197983 */ /* 0x000ea40000300800 */
[----:B------:R-:W3:Y:S02]  /*784a0*/  LDL.LU R26, [R1+0x658] ;  /* 0x00065800011a7983 */ /* 0x000ee40000300800 */
[----:B------:R-:W3:Y:S02]  /*784b0*/  LDL.LU R27, [R1+0x65c] ;  /* 0x00065c00011b7983 */ /* 0x000ee40000300800 */
[----:B------:R-:W-:-:S02]  /*784c0*/  IMAD.MOV.U32 R6, RZ, RZ, R9 ;  /* 0x000000ffff067224 */ /* 0x000fc400078e0009 */
[----:B------:R-:W-:-:S05]  /*784d0*/  IMAD.MOV.U32 R7, RZ, RZ, R8 ;  /* 0x000000ffff077224 */ /* 0x000fca00078e0008 */
[----:B------:R-:W-:Y:S04]  /*784e0*/  STL.64 [R1+0x5920], R6 ;  /* 0x0059200601007387 */ /* 0x000fe80000100a00 */
        /* <DEDUP_REMOVED lines=18> */
[----:B------:R-:W3:Y:S01]  /*78610*/  LDL.64 R10, [R1+0xf8] ;  /* 0x0000f800010a7983 */ /* 0x000ee20000100a00 */
[----:B------:R-:W4:Y:S02]  /*78620*/  LDL.LU R12, [R1+0x470] ;  /* 0x00047000010c7983 */ /* 0x000f240000300800 */
[----:B------:R-:W4:Y:S02]  /*78630*/  LDL.LU R13, [R1+0x474] ;  /* 0x00047400010d7983 */ /* 0x000f240000300800 */
[----:B------:R-:W2:Y:S01]  /*78640*/  LDL.LU R14, [R1+0x478] ;  /* 0x00047800010e7983 */ /* 0x000ea20000300800 */
[----:B------:R-:W2:Y:S04]  /*78650*/  LDL.LU R15, [R1+0x47c] ;  /* 0x00047c00010f7983 */ /* 0x000ea80000300800 */
[----:B--2---:R0:W-:Y:S01]  /*78660*/  STL.64 [R1+0x5858], R14 ;  /* 0x0058580e01007387 */ /* 0x0041e20000100a00 */
[----:B----4-:R1:W-:Y:S03]  /*78670*/  STL.64 [R1+0x5850], R12 ;  /* 0x0058500c01007387 */ /* 0x0103e60000100a00 */
[----:B0-----:R-:W2:Y:S01]  /*78680*/  LDL.64 R14, [R1+0x28] ;  /* 0x00002800010e7983 */ /* 0x001ea20000100a00 */
[----:B------:R-:W-:-:S02]  /*78690*/  IMAD.MOV.U32 R6, RZ, RZ, R3 ;  /* 0x000000ffff067224 */ /* 0x000fc400078e0003 */
[----:B------:R-:W-:Y:S01]  /*786a0*/  IMAD.MOV.U32 R7, RZ, RZ, R0 ;  /* 0x000000ffff077224 */ /* 0x000fe200078e0000 */
[----:B--2---:R0:W-:Y:S01]  /*786b0*/  STL.64 [R1+0x5890], R14 ;  /* 0x0058900e01007387 */ /* 0x0041e20000100a00 */
[----:B-1----:R-:W2:Y:S02]  /*786c0*/  LDL.LU R12, [R1+0x610] ;  /* 0x00061000010c7983 */ /* 0x002ea40000300800 */
[----:B------:R-:W2:Y:S01]  /*786d0*/  LDL.LU R13, [R1+0x614] ;  /* 0x00061400010d7983 */ /* 0x000ea20000300800 */
[----:B0-----:R-:W2:Y:S01]  /*786e0*/  LDL.LU R14, [R1+0x618] ;  /* 0x00061800010e7983 */ /* 0x001ea20000300800 */
[----:B------:R-:W2:Y:S02]  /*786f0*/  LDL.LU R15, [R1+0x61c] ;  /* 0x00061c00010f7983 */ /* 0x000ea40000300800 */
[----:B------:R-:W4:Y:S02]  /*78700*/  LDL.LU R16, [R1+0x460] ;  /* 0x0004600001107983 */ /* 0x000f240000300800 */
[----:B------:R-:W4:Y:S01]  /*78710*/  LDL.LU R17, [R1+0x464] ;  /* 0x0004640001117983 */ /* 0x000f220000300800 */
[----:B------:R-:W2:Y:S01]  /*78720*/  LDL.LU R18, [R1+0x468] ;  /* 0x0004680001127983 */ /* 0x000ea20000300800 */
[----:B------:R-:W2:Y:S01]  /*78730*/  LDL.LU R19, [R1+0x46c] ;  /* 0x00046c0001137983 */ /* 0x000ea20000300800 */
[C---:B------:R-:W-:Y:S02]  /*78740*/  HMMA.16816.F32 R4, R20.reuse, R6, R24 ;  /* 0x000000061404723c */ /* 0x040fe40000001818 */
[----:B--2---:R-:W-:Y:S01]  /*78750*/  STL.64 [R1+0x5868], R18 ;  /* 0x0058681201007387 */ /* 0x004fe20000100a00 */
[----:B----4-:R0:W-:Y:S03]  /*78760*/  STL.64 [R1+0x5860], R16 ;  /* 0x0058601001007387 */ /* 0x0101e60000100a00 */
[----:B0-----:R-:W2:Y:S01]  /*78770*/  LDL.LU R16, [R1+0x480] ;  /* 0x0004800001107983 */ /* 0x001ea20000300800 */
[----:B------:R-:W2:Y:S02]  /*78780*/  LDL.LU R17, [R1+0x484] ;  /* 0x0004840001117983 */ /* 0x000ea40000300800 */
[----:B------:R-:W2:Y:S02]  /*78790*/  LDL.LU R18, [R1+0x488] ;  /* 0x0004880001127983 */ /* 0x000ea40000300800 */
[----:B------:R-:W2:Y:S01]  /*787a0*/  LDL.LU R19, [R1+0x48c] ;  /* 0x00048c0001137983 */ /* 0x000ea20000300800 */
[----:B------:R-:W4:Y:S01]  /*787b0*/  LDL.LU.64 R26, [R1+0x5930] ;  /* 0x00593000011a7983 */ /* 0x000f220000300a00 */
[----:B------:R-:W4:Y:S10]  /*787c0*/  LDL.LU.64 R24, [R1+0x5928] ;  /* 0x0059280001187983 */ /* 0x000f340000300a00 */
[----:B------:R-:W-:Y:S02]  /*787d0*/  STL.64 [R1+0x680], R4 ;  /* 0x0006800401007387 */ /* 0x000fe40000100a00 */
[----:B------:R0:W-:Y:S02]  /*787e0*/  STL.64 [R1+0x688], R6 ;  /* 0x0006880601007387 */ /* 0x0001e40000100a00 */
        /* <DEDUP_REMOVED lines=37> */
[----:B0-----:R-:W2:Y:S01]  /*78a40*/  LDL.LU.64 R6, [R1+0x58a8] ;  /* 0x0058a80001067983 */ /* 0x001ea20000300a00 */
[----:B---3--:R-:W-:Y:S01]  /*78a50*/  IMAD.MOV.U32 R9, RZ, RZ, R11 ;  /* 0x000000ffff097224 */ /* 0x008fe200078e000b */
[C---:B----4-:R-:W-:Y:S08]  /*78a60*/  HMMA.16816.F32 R24, R20.reuse, R10, R24 ;  /* 0x0000000a1418723c */ /* 0x050ff00000001818 */
[C---:B--2---:R-:W-:Y:S11]  /*78a70*/  HMMA.16816.F32 R4, R20.reuse, R6, R12 ;  /* 0x000000061404723c */ /* 0x044ff6000000180c */
[----:B------:R-:W-:Y:S04]  /*78a80*/  @!UPT UIADD3 URZ, URZ, URZ, URZ ;  /* 0x0000003f3f3ff290 */ /* 0x000fe8000fffe03f */
[----:B------:R0:W-:Y:S01]  /*78a90*/  STL.64 [R1+0x620], R24 ;  /* 0x0006201801007387 */ /* 0x0001e20000100a00 */
[----:B------:R1:W-:Y:S02]  /*78aa0*/  STL.64 [R1+0x628], R26 ;  /* 0x0006281a01007387 */ /* 0x0003e40000100a00 */
[----:B0-----:R-:W-:Y:S01]  /*78ab0*/  IMAD.MOV.U32 R24, RZ, RZ, R10 ;  /* 0x000000ffff187224 */ /* 0x001fe200078e000a */
[----:B-1----:R-:W2:Y:S01]  /*78ac0*/  LDL.LU.64 R26, [R1+0x58a0] ;  /* 0x0058a000011a7983 */ /* 0x002ea20000300a00 */
[----:B------:R-:W3:Y:S02]  /*78ad0*/  LDL.LU.64 R10, [R1+0x5898] ;  /* 0x00589800010a7983 */ /* 0x000ee40000300a00 */
[----:B------:R-:W4:Y:S01]  /*78ae0*/  LDL.LU.64 R14, [R1+0x5890] ;  /* 0x00589000010e7983 */ /* 0x000f220000300a00 */
[----:B------:R-:W-:Y:S01]  /*78af0*/  STL.64 [R1+0x610], R4 ;  /* 0x0006100401007387 */ /* 0x000fe20000100a00 */
[----:B------:R0:W-:Y:S03]  /*78b00*/  STL.64 [R1+0x618], R6 ;  /* 0x0006180601007387 */ /* 0x0001e60000100a00 */
[----:B0-----:R-:W2:Y:S01]  /*78b10*/  LDL.LU.64 R6, [R1+0x5888] ;  /* 0x0058880001067983 */ /* 0x001ea20000300a00 */
[----:B------:R-:W2:Y:S02]  /*78b20*/  LDL.LU.64 R4, [R1+0x5880] ;  /* 0x0058800001047983 */ /* 0x000ea40000300a00 */
[----:B--2---:R-:W-:Y:S01]  /*78b30*/  HMMA.16816.F32 R20, R20, R26, R4 ;  /* 0x0000001a1414723c */ /* 0x004fe20000001804 */
[----:B------:R-:W2:Y:S01]  /*78b40*/  LDL.LU.64 R6, [R1+0x5878] ;  /* 0x0058780001067983 */ /* 0x000ea20000300a00 */
[----:B------:R-:W2:Y:S02]  /*78b50*/  LDL.LU.64 R4, [R1+0x5870] ;  /* 0x0058700001047983 */ /* 0x000ea40000300a00 */
[----:B----4-:R-:W-:-:S02]  /*78b60*/  IMAD.MOV.U32 R8, RZ, RZ, R14 ;  /* 0x000000ffff087224 */ /* 0x010fc400078e000e */
[----:B------:R-:W-:Y:S11]  /*78b70*/  IMAD.MOV.U32 R3, RZ, RZ, R15 ;  /* 0x000000ffff037224 */ /* 0x000ff600078e000f */
[----:B------:R-:W-:Y:S06]  /*78b80*/  @!UPT UIADD3 URZ, URZ, URZ, URZ ;  /* 0x0000003f3f3ff290 */ /* 0x000fec000fffe03f */
[----:B------:R0:W-:Y:S01]  /*78b90*/  STL.64 [R1+0x240], R20 ;  /* 0x0002401401007387 */ /* 0x0001e20000100a00 */
[----:B------:R1:W-:Y:S03]  /*78ba0*/  STL.64 [R1+0x248], R22 ;  /* 0x0002481601007387 */ /* 0x0003e60000100a00 */
[----:B0-----:R-:W4:Y:S01]  /*78bb0*/  LDL.LU R20, [R1+0x450] ;  /* 0x0004500001147983 */ /* 0x001f220000300800 */
[----:B------:R-:W4:Y:S02]  /*78bc0*/  LDL.LU R21, [R1+0x454] ;  /* 0x0004540001157983 */ /* 0x000f240000300800 */
[----:B-1----:R-:W4:Y:S02]  /*78bd0*/  LDL.LU R22, [R1+0x458] ;  /* 0x0004580001167983 */ /* 0x002f240000300800 */
[----:B------:R-:W4:Y:S01]  /*78be0*/  LDL.LU R23, [R1+0x45c] ;  /* 0x00045c0001177983 */ /* 0x000f220000300800 */
[----:B------:R0:W-:Y:S01]  /*78bf0*/  STL.64 [R1+0x57a0], R26 ;  /* 0x0057a01a01007387 */ /* 0x0001e20000100a00 */
[----:B------:R-:W-:Y:S03]  /*78c00*/  STL [R1+0x5828], R24 ;  /* 0x0058281801007387 */ /* 0x000fe60000100800 */
        /* <DEDUP_REMOVED lines=8> */
[----:B------:R-:W2:Y:S02]  /*78c90*/  LDL.LU.64 R14, [R1+0x5858] ;  /* 0x00585800010e7983 */ /* 0x000ea40000300a00 */
[----:B------:R-:W2:Y:S01]  /*78ca0*/  LDL.LU.64 R12, [R1+0x5850] ;  /* 0x00585000010c7983 */ /* 0x000ea20000300a00 */
[----:B---3--:R0:W-:Y:S01]  /*78cb0*/  STL.64 [R1+0x5838], R10 ;  /* 0x0058380a01007387 */ /* 0x0081e20000100a00 */
[----:B------:R2:W-:Y:S03]  /*78cc0*/  STL.64 [R1+0x5830], R8 ;  /* 0x0058300801007387 */ /* 0x0005e60000100a00 */
[----:B0-----:R-:W2:Y:S01]  /*78cd0*/  LDL R10, [R1+0x18] ;  /* 0x00001800010a7983 */ /* 0x001ea20000100800 */
[----:B------:R-:W-:Y:S01]  /*78ce0*/  IMAD.MOV.U32 R11, RZ, RZ, R2 ;  /* 0x000000ffff0b7224 */ /* 0x000fe200078e0002 */
[C---:B----4-:R-:W-:Y:S08]  /*78cf0*/  HMMA.16816.F32 R16, R4.reuse, R26, R16 ;  /* 0x0000001a0410723c */ /* 0x050ff00000001810 */
[C---:B--2---:R-:W-:Y:S01]  /*78d00*/  HMMA.16816.F32 R8, R4.reuse, R10, R12 ;  /* 0x0000000a0408723c */ /* 0x044fe2000000180c */
[----:B------:R-:W2:Y:S11]  /*78d10*/  LDL.LU.64 R14, [R1+0x5848] ;  /* 0x00584800010e7983 */ /* 0x000eb60000300a00 */
[----:B------:R-:W-:Y:S11]  /*78d20*/  @!UPT UIADD3 URZ, URZ, URZ, URZ ;  /* 0x0000003f3f3ff290 */ /* 0x000ff6000fffe03f */
[----:B------:R0:W-:Y:S01]  /*78d30*/  STL.64 [R1+0x470], R8 ;  /* 0x0004700801007387 */ /* 0x0001e20000100a00 */
[----:B------:R1:W-:Y:S03]  /*78d40*/  STL.64 [R1+0x478], R10 ;  /* 0x0004780a01007387 */ /* 0x0003e60000100a00 */
[----:B0-----:R-:W2:Y:S01]  /*78d50*/  LDL.LU R8, [R1+0x440] ;  /* 0x0004400001087983 */ /* 0x001ea20000300800 */
[----:B------:R-:W2:Y:S02]  /*78d60*/  LDL.LU R9, [R1+0x444] ;  /* 0x0004440001097983 */ /* 0x000ea40000300800 */
[----:B-1----:R-:W2:Y:S02]  /*78d70*/  LDL.LU R10, [R1+0x448] ;  /* 0x00044800010a7983 */ /* 0x002ea40000300800 */
[----:B------:R-:W2:Y:S01]  /*78d80*/  LDL.LU R11, [R1+0x44c] ;  /* 0x00044c00010b7983 */ /* 0x000ea20000300800 */
[----:B------:R-:W-:Y:S01]  /*78d90*/  STL.64 [R1+0x460], R16 ;  /* 0x0004601001007387 */ /* 0x000fe20000100a00 */
[----:B------:R0:W-:Y:S03]  /*78da0*/  STL.64 [R1+0x468], R18 ;  /* 0x0004681201007387 */ /* 0x0001e60000100a00 */
[----:B0-----:R-:W3:Y:S02]  /*78db0*/  LDL.LU.64 R18, [R1+0x5840] ;  /* 0x0058400001127983 */ /* 0x001ee40000300a00 */
[----:B---3--:R-:W-:Y:S02]  /*78dc0*/  HMMA.16816.F32 R20, R4, R18, R20 ;  /* 0x000000120414723c */ /* 0x008fe40000001814 */
[----:B------:R0:W-:Y:S01]  /*78dd0*/  STL.64 [R1+0x57d8], R18 ;  /* 0x0057d81201007387 */ /* 0x0001e20000100a00 */
[----:B------:R-:W3:Y:S11]  /*78de0*/  LDL.LU R16, [R1+0x760] ;  /* 0x0007600001107983 */ /* 0x000ef60000300800 */
[----:B------:R-:W-:Y:S09]  /*78df0*/  @!UPT UIADD3 URZ, URZ, URZ, URZ ;  /* 0x0000003f3f3ff290 */ /* 0x000ff2000fffe03f */
[----:B------:R1:W-:Y:S01]  /*78e00*/  STL.64 [R1+0x450], R20 ;  /* 0x0004501401007387 */ /* 0x0003e20000100a00 */
[----:B------:R4:W-:Y:S02]  /*78e10*/  STL.64 [R1+0x458], R22 ;  /* 0x0004581601007387 */ /* 0x0009e40000100a00 */
[----:B------:R-:W3:Y:S02]  /*78e20*/  LDL.LU R17, [R1+0x764] ;  /* 0x0007640001117983 */ /* 0x000ee40000300800 */
[----:B0-----:R-:W2:Y:S01]  /*78e30*/  LDL.LU R18, [R1+0x768] ;  /* 0x0007680001127983 */ /* 0x001ea20000300800 */
[----:B------:R-:W2:Y:S01]  /*78e40*/  LDL.LU R19, [R1+0x76c] ;  /* 0x00076c0001137983 */ /* 0x000ea20000300800 */
[----:B------:R-:W-:-:S03]  /*78e50*/  IMAD.MOV.U32 R13, RZ, RZ, R26 ;  /* 0x000000ffff0d7224 */ /* 0x000fc600078e001a */
[----:B-1----:R-:W3:Y:S01]  /*78e60*/  LDL.LU R20, [R1+0x430] ;  /* 0x0004300001147983 */ /* 0x002ee20000300800 */
[----:B------:R-:W3:Y:S02]  /*78e70*/  LDL.LU R21, [R1+0x434] ;  /* 0x0004340001157983 */ /* 0x000ee40000300800 */
[----:B----4-:R-:W4:Y:S02]  /*78e80*/  LDL.LU R22, [R1+0x438] ;  /* 0x0004380001167983 */ /* 0x010f240000300800 */
[----:B------:R-:W4:Y:S01]  /*78e90*/  LDL.LU R23, [R1+0x43c] ;  /* 0x00043c0001177983 */ /* 0x000f220000300800 */
[----:B------:R-:W4:Y:S01]  /*78ea0*/  LDL R2, [R1+0x22bc] ;  /* 0x0022bc0001027983 */ /* 0x000f220000100800 */
[----:B------:R-:W4:Y:S02]  /*78eb0*/  LDL.LU R24, [R1+0x7a0] ;  /* 0x0007a00001187983 */ /* 0x000f240000300800 */
[----:B------:R-:W4:Y:S02]  /*78ec0*/  LDL.LU R25, [R1+0x7a4] ;  /* 0x0007a40001197983 */ /* 0x000f240000300800 */
[----:B------:R-:W-:Y:S01]  /*78ed0*/  IMAD.MOV.U32 R12, RZ, RZ, R27 ;  /* 0x000000ffff0c7224 */ /* 0x000fe200078e001b */
[----:B------:R-:W4:Y:S01]  /*78ee0*/  LDL.LU R26, [R1+0x7a8] ;  /* 0x0007a800011a7983 */ /* 0x000f220000300800 */
[----:B------:R-:W4:Y:S03]  /*78ef0*/  LDL.LU R27, [R1+0x7ac] ;  /* 0x0007ac00011b7983 */ /* 0x000f260000300800 */
[----:B--2---:R0:W-:Y:S01]  /*78f00*/  STL.64 [R1+0x57e8], R18 ;  /* 0x0057e81201007387 */ /* 0x0041e20000100a00 */
[----:B---3--:R1:W-:Y:S02]  /*78f10*/  STL.64 [R1+0x57e0], R16 ;  /* 0x0057e01001007387 */ /* 0x0083e40000100a00 */
[----:B0-----:R-:W-:-:S02]  /*78f20*/  IMAD.MOV.U32 R18, RZ, RZ, R28 ;  /* 0x000000ffff127224 */ /* 0x001fc400078e001c */
[----:B------:R-:W-:-:S05]  /*78f30*/  IMAD.MOV.U32 R19, RZ, RZ, R0 ;  /* 0x000000ffff137224 */ /* 0x000fca00078e0000 */
[----:B------:R0:W-:Y:S01]  /*78f40*/  STL.64 [R1+0x57f8], R18 ;  /* 0x0057f81201007387 */ /* 0x0001e20000100a00 */
[----:B-1----:R-:W2:Y:S02]  /*78f50*/  LDL.LU R16, [R1+0x780] ;  /* 0x0007800001107983 */ /* 0x002ea40000300800 */
[----:B------:R-:W2:Y:S01]  /*78f60*/  LDL.LU R17, [R1+0x784] ;  /* 0x0007840001117983 */ /* 0x000ea20000300800 */
[----:B0-----:R-:W3:Y:S01]  /*78f70*/  LDL.LU R18, [R1+0x788] ;  /* 0x0007880001127983 */ /* 0x001ee20000300800 */
[----:B------:R-:W3:Y:S01]  /*78f80*/  LDL.LU R19, [R1+0x78c] ;  /* 0x00078c0001137983 */ /* 0x000ee20000300800 */
[C---:B------:R-:W-:Y:S02]  /*78f90*/  HMMA.16816.F32 R8, R4.reuse, R14, R8 ;  /* 0x0000000e0408723c */ /* 0x040fe40000001808 */
[----:B---3--:R0:W-:Y:S01]  /*78fa0*/  STL.64 [R1+0x5808], R18 ;  /* 0x0058081201007387 */ /* 0x0081e20000100a00 */
[----:B--2---:R-:W-:Y:S03]  /*78fb0*/  STL.64 [R1+0x5800], R16 ;  /* 0x0058001001007387 */ /* 0x004fe60000100a00 */
[----:B0-----:R-:W2:Y:S04]  /*78fc0*/  LDL.64 R18, [R1+0x158] ;  /* 0x0001580001127983 */ /* 0x001ea80000100a00 */
[----:B--2---:R0:W-:Y:S04]  /*78fd0*/  STL.64 [R1+0x5820], R18 ;  /* 0x0058201201007387 */ /* 0x0041e80000100a00 */
[----:B0-----:R-:W2:Y:S09]  /*78fe0*/  LDL.64 R18, [R1+0x38] ;  /* 0x0000380001127983 */ /* 0x001eb20000100a00 */
[----:B------:R-:W-:Y:S02]  /*78ff0*/  STL.64 [R1+0x440], R8 ;  /* 0x0004400801007387 */ /* 0x000fe40000100a00 */
[----:B------:R0:W-:Y:S02]  /*79000*/  STL.64 [R1+0x448], R10 ;  /* 0x0004480a01007387 */ /* 0x0001e40000100a00 */
[----:B0-----:R-:W4:Y:S01]  /*79010*/  LDL.LU.64 R10, [R1+0x5838] ;  /* 0x00583800010a7983 */ /* 0x001f220000300a00 */
[----:B------:R-:W3:Y:S02]  /*79020*/  LDL.LU.64 R8, [R1+0x5830] ;  /* 0x0058300001087983 */ /* 0x000ee40000300a00 */
[----:B------:R-:W-:Y:S02]  /*79030*/  STL.64 [R1+0x57a8], R14 ;  /* 0x0057a80e01007387 */ /* 0x000fe40000100a00 */
[----:B------:R0:W-:Y:S02]  /*79040*/  STL.64 [R1+0x57f0], R12 ;  /* 0x0057f00c01007387 */ /* 0x0001e40000100a00 */
[----:B0-----:R-:W2:Y:S01]  /*79050*/  LDL.LU R12, [R1+0x770] ;  /* 0x00077000010c7983 */ /* 0x001ea20000300800 */
[----:B------:R-:W2:Y:S02]  /*79060*/  LDL.LU R13, [R1+0x774] ;  /* 0x00077400010d7983 */ /* 0x000ea40000300800 */
[----:B------:R-:W2:Y:S02]  /*79070*/  LDL.LU R14, [R1+0x778] ;  /* 0x00077800010e7983 */ /* 0x000ea40000300800 */
[----:B------:R-:W2:Y:S01]  /*79080*/  LDL.LU R15, [R1+0x77c] ;  /* 0x00077c00010f7983 */ /* 0x000ea20000300800 */
[C---:B----4-:R-:W-:Y:S01]  /*79090*/  HMMA.16816.F32 R20, R4.reuse, R10, R20 ;  /* 0x0000000a0414723c */ /* 0x050fe20000001814 */
        /* <DEDUP_REMOVED lines=8> */
[----:B------:R-:W-:Y:S02]  /*79120*/  STL.64 [R1+0x438], R22 ;  /* 0x0004381601007387 */ /* 0x000fe40000100a00 */
[----:B------:R-:W0:Y:S01]  /*79130*/  LDSM.16.MT88.4 R20, [R2+0x23000] ;  /* 0x023000000214783b */ /* 0x000e220000004200 */
[C---:B------:R-:W-:Y:S01]  /*79140*/  HMMA.16816.F32 R24, R4.reuse, R18, R24 ;  /* 0x000000120418723c */ /* 0x040fe20000001818 */
[----:B0-----:R0:W-:Y:S02]  /*79150*/  STL.64 [R1+0x5658], R22 ;  /* 0x0056581601007387 */ /* 0x0011e40000100a00 */
[----:B------:R-:W-:Y:S02]  /*79160*/  STL.64 [R1+0x5650], R20 ;  /* 0x0056501401007387 */ /* 0x000fe40000100a00 */
[----:B0-----:R-:W4:Y:S11]  /*79170*/  LDL.64 R22, [R1+0x148] ;  /* 0x0001480001167983 */ /* 0x001f360000100a00 */
[----:B------:R-:W-:Y:S07]  /*79180*/  @!UPT UIADD3 URZ, URZ, URZ, URZ ;  /* 0x0000003f3f3ff290 */ /* 0x000fee000fffe03f */
[----:B------:R0:W-:Y:S02]  /*79190*/  STL.64 [R1+0x7a0], R24 ;  /* 0x0007a01801007387 */ /* 0x0001e40000100a00 */
[----:B------:R1:W-:Y:S01]  /*791a0*/  STL.64 [R1+0x7a8], R26 ;  /* 0x0007a81a01007387 */ /* 0x0003e20000100a00 */
[----:B0-----:R-:W2:Y:S01]  /*791b0*/  LDL.LU R24, [R1+0x5828] ;  /* 0x0058280001187983 */ /* 0x001ea20000300800 */
        /* <DEDUP_REMOVED lines=19> */
[----:B------:R0:W-:Y:S03]  /*792f0*/  STL.64 [R1+0x56e8], R22 ;  /* 0x0056e81601007387 */ /* 0x0001e60000100a00 */
[----:B0-----:R-:W4:Y:S01]  /*79300*/  LDL.64 R22, [R1+0x128] ;  /* 0x0001280001167983 */ /* 0x001f220000100a00 */
[C---:B--2---:R-:W-:Y:S03]  /*79310*/  HMMA.16816.F32 R16, R4.reuse, R18, R12 ;  /* 0x000000120410723c */ /* 0x044fe6000000180c */
[----:B------:R-:W2:Y:S11]  /*79320*/  LDL.LU.64 R12, [R1+0x57f0] ;  /* 0x0057f000010c7983 */ /* 0x000eb60000300a00 */
[----:B------:R-:W-:Y:S09]  /*79330*/  @!UPT UIADD3 URZ, URZ, URZ, URZ ;  /* 0x0000003f3f3ff290 */ /* 0x000ff2000fffe03f */
[----:B------:R-:W-:Y:S01]  /*79340*/  STL.64 [R1+0x770], R16 ;  /* 0x0007701001007387 */ /* 0x000fe20000100a00 */
[----:B------:R0:W-:Y:S03]  /*79350*/  STL.64 [R1+0x778], R18 ;  /* 0x0007781201007387 */ /* 0x0001e60000100a00 */
[----:B0-----:R-:W4:Y:S01]  /*79360*/  LDL.LU.64 R18, [R1+0x57e8] ;  /* 0x0057e80001127983 */ /* 0x001f220000300a00 */
[----:B------:R-:W4:Y:S02]  /*79370*/  LDL.LU.64 R16, [R1+0x57e0] ;  /* 0x0057e00001107983 */ /* 0x000f240000300a00 */
[----:B----4-:R-:W-:Y:S11]  /*79380*/  HMMA.16816.F32 R16, R4, R22, R16 ;  /* 0x000000160410723c */ /* 0x010ff60000001810 */
[----:B------:R-:W-:Y:S11]  /*79390*/  @!UPT UIADD3 URZ, URZ, URZ, URZ ;  /* 0x0000003f3f3ff290 */ /* 0x000ff6000fffe03f */
[----:B------:R-:W-:Y:S01]  /*793a0*/  @!UPT UIADD3 URZ, URZ, URZ, URZ ;  /* 0x0000003f3f3ff290 */ /* 0x000fe2000fffe03f */
[----:B------:R-:W-:Y:S01]  /*793b0*/  STL.64 [R1+0x760], R16 ;  /* 0x0007601001007387 */ /* 0x000fe20000100a00 */
[----:B------:R0:W-:Y:S03]  /*793c0*/  STL.64 [R1+0x768], R18 ;  /* 0x0007681201007387 */ /* 0x0001e60000100a00 */
[----:B0-----:R-:W4:Y:S01]  /*793d0*/  LDL.LU.64 R18, [R1+0x57d8] ;  /* 0x0057d80001127983 */ /* 0x001f220000300a00 */
[----:B------:R-:W2:Y:S02]  /*793e0*/  LDL.LU R20, [R1+0x1c0] ;  /* 0x0001c00001147983 */ /* 0x000ea40000300800 */
[----:B------:R-:W-:Y:S02]  /*793f0*/  IMAD.MOV.U32 R17, RZ, RZ, R22 ;  /* 0x000000ffff117224 */ /* 0x000fe400078e0016 */
[----:B------:R-:W2:Y:S02]  /*79400*/  LDL.LU R21, [R1+0x1c4] ;  /* 0x0001c40001157983 */ /* 0x000ea40000300800 */
[----:B------:R-:W-:Y:S01]  /*79410*/  IMAD.MOV.U32 R16, RZ, RZ, R23 ;  /* 0x000000ffff107224 */ /* 0x000fe200078e0017 */
[----:B------:R-:W2:Y:S01]  /*79420*/  LDL.LU R22, [R1+0x1c8] ;  /* 0x0001c80001167983 */ /* 0x000ea20000300800 */
[----:B------:R-:W2:Y:S02]  /*79430*/  LDL.LU R23, [R1+0x1cc] ;  /* 0x0001cc0001177983 */ /* 0x000ea40000300800 */
[----:B------:R-:W3:Y:S01]  /*79440*/  LDL.64 R14, [R1+0x118] ;  /* 0x00011800010e7983 */ /* 0x000ee20000100a00 */
[----:B--2---:R0:W-:Y:S01]  /*79450*/  STL.64 [R1+0x56f8], R22 ;  /* 0x0056f81601007387 */ /* 0x0041e20000100a00 */
[----:B------:R1:W-:Y:S02]  /*79460*/  STL.64 [R1+0x56f0], R20 ;  /* 0x0056f01401007387 */ /* 0x0003e40000100a00 */
[----:B0-----:R-:W-:-:S02]  /*79470*/  IMAD.MOV.U32 R22, RZ, RZ, R26 ;  /* 0x000000ffff167224 */ /* 0x001fc400078e001a */
[----:B------:R-:W-:-:S05]  /*79480*/  IMAD.MOV.U32 R23, RZ, RZ, R25 ;  /* 0x000000ffff177224 */ /* 0x000fca00078e0019 */
[----:B------:R0:W-:Y:S01]  /*79490*/  STL.64 [R1+0x5710], R22 ;  /* 0x0057101601007387 */ /* 0x0001e20000100a00 */
[----:B-1----:R-:W2:Y:S02]  /*794a0*/  LDL.LU R20, [R1+0x1e0] ;  /* 0x0001e00001147983 */ /* 0x002ea40000300800 */
[----:B------:R-:W2:Y:S01]  /*794b0*/  LDL.LU R21, [R1+0x1e4] ;  /* 0x0001e40001157983 */ /* 0x000ea20000300800 */
[----:B0-----:R-:W2:Y:S01]  /*794c0*/  LDL.LU R22, [R1+0x1e8] ;  /* 0x0001e80001167983 */ /* 0x001ea20000300800 */
[----:B------:R-:W2:Y:S03]  /*794d0*/  LDL.LU R23, [R1+0x1ec] ;  /* 0x0001ec0001177983 */ /* 0x000ea60000300800 */
[----:B--2---:R-:W-:Y:S01]  /*794e0*/  STL.64 [R1+0x5720], R22 ;  /* 0x0057201601007387 */ /* 0x004fe20000100a00 */
        /* <DEDUP_REMOVED lines=10> */
[----:B------:R-:W2:Y:S02]  /*79590*/  LDL.LU R23, [R1+0x20c] ;  /* 0x00020c0001177983 */ /* 0x000ea40000300800 */
[----:B--2---:R0:W-:Y:S01]  /*795a0*/  STL.64 [R1+0x5740], R22 ;  /* 0x0057401601007387 */ /* 0x0041e20000100a00 */
[----:B------:R-:W-:Y:S02]  /*795b0*/  STL.64 [R1+0x5738], R20 ;  /* 0x0057381401007387 */ /* 0x000fe40000100a00 */
[----:B0-----:R-:W-:-:S02]  /*795c0*/  IMAD.MOV.U32 R22, RZ, RZ, R13 ;  /* 0x000000ffff167224 */ /* 0x001fc400078e000d */
[----:B------:R-:W-:-:S05]  /*795d0*/  IMAD.MOV.U32 R23, RZ, RZ, R12 ;  /* 0x000000ffff177224 */ /* 0x000fca00078e000c */
[----:B------:R0:W-:Y:S04]  /*795e0*/  STL.64 [R1+0x5758], R22 ;  /* 0x0057581601007387 */ /* 0x0001e80000100a00 */
[----:B0-----:R-:W2:Y:S04]  /*795f0*/  LDL.64 R22, [R1+0x18] ;  /* 0x0000180001167983 */ /* 0x001ea80000100a00 */
[----:B--2---:R0:W-:Y:S01]  /*79600*/  STL.64 [R1+0x5770], R22 ;  /* 0x0057701601007387 */ /* 0x0041e20000100a00 */
[----:B------:R-:W2:Y:S02]  /*79610*/  LDL.LU R20, [R1+0x750] ;  /* 0x0007500001147983 */ /* 0x000ea40000300800 */
[----:B------:R-:W2:Y:S01]  /*79620*/  LDL.LU R21, [R1+0x754] ;  /* 0x0007540001157983 */ /* 0x000ea20000300800 */
[----:B0-----:R-:W2:Y:S01]  /*79630*/  LDL.LU R22, [R1+0x758] ;  /* 0x0007580001167983 */ /* 0x001ea20000300800 */
[----:B------:R-:W2:Y:S02]  /*79640*/  LDL.LU R23, [R1+0x75c] ;  /* 0x00075c0001177983 */ /* 0x000ea40000300800 */
[----:B------:R-:W-:Y:S02]  /*79650*/  STL [R1+0x56e4], R16 ;  /* 0x0056e41001007387 */ /* 0x000fe40000100800 */
[----:B------:R-:W-:Y:S01]  /*79660*/  STL [R1+0x56e0], R17 ;  /* 0x0056e01101007387 */ /* 0x000fe20000100800 */
[----:B----4-:R2:W-:Y:S01]  /*79670*/  STL.64 [R1+0x57d0], R18 ;  /* 0x0057d01201007387 */ /* 0x0105e20000100a00 */
[----:B------:R-:W4:Y:S02]  /*79680*/  LDL.LU R12, [R1+0x720] ;  /* 0x00072000010c7983 */ /* 0x000f240000300800 */
[----:B---3--:R-:W-:Y:S01]  /*79690*/  IMAD.MOV.U32 R28, RZ, RZ, R15 ;  /* 0x000000ffff1c7224 */ /* 0x008fe200078e000f */
[----:B--2---:R-:W-:Y:S11]  /*796a0*/  HMMA.16816.F32 R16, R4, R14, R20 ;  /* 0x0000000e0410723c */ /* 0x004ff60000001814 */
[----:B------:R-:W-:Y:S11]  /*796b0*/  @!UPT UIADD3 URZ, URZ, URZ, URZ ;  /* 0x0000003f3f3ff290 */ /* 0x000ff6000fffe03f */
[----:B------:R-:W-:Y:S01]  /*796c0*/  @!UPT UIADD3 URZ, URZ, URZ, URZ ;  /* 0x0000003f3f3ff290 */ /* 0x000fe2000fffe03f */
[----:B------:R0:W-:Y:S01]  /*796d0*/  STL.64 [R1+0x750], R16 ;  /* 0x0007501001007387 */ /* 0x0001e20000100a00 */
[----:B------:R1:W-:Y:S02]  /*796e0*/  STL.64 [R1+0x758], R18 ;  /* 0x0007581201007387 */ /* 0x0003e40000100a00 */
[----:B------:R-:W4:Y:S02]  /*796f0*/  LDL.LU R13, [R1+0x724] ;  /* 0x00072400010d7983 */ /* 0x000f240000300800 */
[----:B------:R-:W2:Y:S01]  /*79700*/  LDL.LU R14, [R1+0x728] ;  /* 0x00072800010e7983 */ /* 0x000ea20000300800 */
[----:B------:R-:W2:Y:S04]  /*79710*/  LDL.LU R15, [R1+0x72c] ;  /* 0x00072c00010f7983 */ /* 0x000ea80000300800 */
[----:B--2---:R2:W-:Y:S01]  /*79720*/  STL.64 [R1+0x57b8], R14 ;  /* 0x0057b80e01007387 */ /* 0x0045e20000100a00 */
[----:B----4-:R-:W-:Y:S02]  /*79730*/  STL.64 [R1+0x57b0], R12 ;  /* 0x0057b00c01007387 */ /* 0x010fe40000100a00 */
[----:B0-----:R-:W3:Y:S02]  /*79740*/  LDL.LU R16, [R1+0x740] ;  /* 0x0007400001107983 */ /* 0x001ee40000300800 */
[----:B------:R-:W3:Y:S01]  /*79750*/  LDL.LU R17, [R1+0x744] ;  /* 0x0007440001117983 */ /* 0x000ee20000300800 */
[----:B-1----:R-:W3:Y:S01]  /*79760*/  LDL.LU R18, [R1+0x748] ;  /* 0x0007480001127983 */ /* 0x002ee20000300800 */
[----:B------:R-:W3:Y:S02]  /*79770*/  LDL.LU R19, [R1+0x74c] ;  /* 0x00074c0001137983 */ /* 0x000ee40000300800 */
[----:B--2---:R-:W-:-:S02]  /*79780*/  IMAD.MOV.U32 R14, RZ, RZ, R24 ;  /* 0x000000ffff0e7224 */ /* 0x004fc400078e0018 */
[----:B------:R-:W-:-:S05]  /*79790*/  IMAD.MOV.U32 R15, RZ, RZ, R9 ;  /* 0x000000ffff0f7224 */ /* 0x000fca00078e0009 */
[----:B------:R0:W-:Y:S01]  /*797a0*/  STL.64 [R1+0x57c8], R14 ;  /* 0x0057c80e01007387 */ /* 0x0001e20000100a00 */
[----:B------:R-:W2:Y:S02]  /*797b0*/  LDL.64 R26, [R1+0xe8] ;  /* 0x0000e800011a7983 */ /* 0x000ea40000100a00 */
[----:B------:R-:W-:Y:S02]  /*797c0*/  IMAD.MOV.U32 R22, RZ, RZ, R8 ;  /* 0x000000ffff167224 */ /* 0x000fe400078e0008 */
[----:B------:R-:W-:Y:S01]  /*797d0*/  IMAD.MOV.U32 R23, RZ, RZ, R3 ;  /* 0x000000ffff177224 */ /* 0x000fe200078e0003 */
[----:B0-----:R-:W3:Y:S04]  /*797e0*/  LDL.64 R14, [R1+0x108] ;  /* 0x00010800010e7983 */ /* 0x001ee80000100a00 */
[----:B--2---:R0:W-:Y:S01]  /*797f0*/  STL.64 [R1+0x57c0], R26 ;  /* 0x0057c01a01007387 */ /* 0x0041e20000100a00 */
[----:B------:R-:W2:Y:S02]  /*79800*/  LDL.LU R24, [R1+0x730] ;  /* 0x0007300001187983 */ /* 0x000ea40000300800 */
[----:B------:R-:W2:Y:S01]  /*79810*/  LDL.LU R25, [R1+0x734] ;  /* 0x0007340001197983 */ /* 0x000ea20000300800 */
[----:B0-----:R-:W2:Y:S01]  /*79820*/  LDL.LU R26, [R1+0x738] ;  /* 0x00073800011a7983 */ /* 0x001ea20000300800 */
[----:B------:R-:W2:Y:S02]  /*79830*/  LDL.LU R27, [R1+0x73c] ;  /* 0x00073c00011b7983 */ /* 0x000ea40000300800 */
[----:B------:R0:W-:Y:S02]  /*79840*/  STL.64 [R1+0x5798], R22 ;  /* 0x0057981601007387 */ /* 0x0001e40000100a00 */
[----:B------:R-:W4:Y:S01]  /*79850*/  LDL.LU R20, [R1+0x420] ;  /* 0x0004200001147983 */ /* 0x000f220000300800 */
[----:B------:R-:W4:Y:S04]  /*79860*/  LDL.LU R21, [R1+0x424] ;  /* 0x0004240001157983 */ /* 0x000f280000300800 */
[----:B0-----:R-:W4:Y:S01]  /*79870*/  LDL.LU R22, [R1+0x428] ;  /* 0x0004280001167983 */ /* 0x001f220000300800 */
[----:B------:R-:W4:Y:S02]  /*79880*/  LDL.LU R23, [R1+0x42c] ;  /* 0x00042c0001177983 */ /* 0x000f240000300800 */
[----:B------:R-:W2:Y:S02]  /*79890*/  LDL R8, [R1+0x22b8] ;  /* 0x0022b80001087983 */ /* 0x000ea40000100800 */
[----:B------:R-:W-:Y:S01]  /*798a0*/  STL.64 [R1+0x5750], R10 ;  /* 0x0057500a01007387 */ /* 0x000fe20000100a00 */
[----:B--2---:R0:W-:Y:S04]  /*798b0*/  STL [R1+0x5748], R8 ;  /* 0x0057480801007387 */ /* 0x0041e80000100800 */
[----:B0-----:R-:W2:Y:S01]  /*798c0*/  LDL.LU R8, [R1+0x210] ;  /* 0x0002100001087983 */ /* 0x001ea20000300800 */
[----:B------:R-:W2:Y:S02]  /*798d0*/  LDL.LU R9, [R1+0x214] ;  /* 0x0002140001097983 */ /* 0x000ea40000300800 */
[----:B------:R-:W2:Y:S02]  /*798e0*/  LDL.LU R10, [R1+0x218] ;  /* 0x00021800010a7983 */ /* 0x000ea40000300800 */
[----:B------:R-:W2:Y:S01]  /*798f0*/  LDL.LU R11, [R1+0x21c] ;  /* 0x00021c00010b7983 */ /* 0x000ea20000300800 */
[----:B---3--:R-:W-:Y:S01]  /*79900*/  HMMA.16816.F32 R16, R4, R14, R16 ;  /* 0x0000000e0410723c */ /* 0x008fe20000001810 */
[----:B--2---:R-:W-:Y:S01]  /*79910*/  STL.64 [R1+0x5768], R10 ;  /* 0x0057680a01007387 */ /* 0x004fe20000100a00 */
[----:B------:R0:W-:Y:S03]  /*79920*/  STL.64 [R1+0x5760], R8 ;  /* 0x0057600801007387 */ /* 0x0001e60000100a00 */
        /* <DEDUP_REMOVED lines=10> */
[----:B------:R0:W-:Y:S01]  /*799d0*/  STL.64 [R1+0x740], R16 ;  /* 0x0007401001007387 */ /* 0x0001e20000100a00 */
[----:B------:R1:W-:Y:S02]  /*799e0*/  STL.64 [R1+0x748], R18 ;  /* 0x0007481201007387 */ /* 0x0003e40000100a00 */
[----:B0-----:R-:W-:Y:S01]  /*799f0*/  IMAD.MOV.U32 R16, RZ, RZ, R14 ;  /* 0x000000ffff107224 */ /* 0x001fe200078e000e */
[----:B-1----:R-:W3:Y:S01]  /*79a00*/  LDL.LU.64 R18, [R1+0x57d0] ;  /* 0x0057d00001127983 */ /* 0x002ee20000300a00 */
[----:B------:R-:W-:-:S02]  /*79a10*/  IMAD.MOV.U32 R17, RZ, RZ, R15 ;  /* 0x000000ffff117224 */ /* 0x000fc400078e000f */
        /* <DEDUP_REMOVED lines=16> */
[----:B------:R-:W4:Y:S02]  /*79b20*/  LDL.LU.64 R26, [R1+0x57a0] ;  /* 0x0057a000011a7983 */ /* 0x000f240000300a00 */
[----:B----4-:R-:W-:Y:S01]  /*79b30*/  HMMA.16816.F32 R4, R4, R26, R20 ;  /* 0x0000001a0404723c */ /* 0x010fe20000001814 */
[----:B------:R-:W4:Y:S01]  /*79b40*/  LDL.LU.64 R22, [R1+0x5798] ;  /* 0x0057980001167983 */ /* 0x000f220000300a00 */
[----:B------:R-:W4:Y:S02]  /*79b50*/  LDL.LU.64 R26, [R1+0x5790] ;  /* 0x00579000011a7983 */ /* 0x000f240000300a00 */
[----:B------:R-:W4:Y:S11]  /*79b60*/  LDL.LU.64 R24, [R1+0x5788] ;  /* 0x0057880001187983 */ /* 0x000f360000300a00 */
[----:B------:R-:W-:Y:S08]  /*79b70*/  @!UPT UIADD3 URZ, URZ, URZ, URZ ;  /* 0x0000003f3f3ff290 */ /* 0x000ff0000fffe03f */
[----:B------:R0:W-:Y:S01]  /*79b80*/  STL.64 [R1+0x420], R4 ;  /* 0x0004200401007387 */ /* 0x0001e20000100a00 */
[----:B------:R1:W-:Y:S03]  /*79b90*/  STL.64 [R1+0x428], R6 ;  /* 0x0004280601007387 */ /* 0x0003e60000100a00 */
[----:B0-----:R-:W2:Y:S01]  /*79ba0*/  LDL.LU R4, [R1+0x1b0] ;  /* 0x0001b00001047983 */ /* 0x001ea20000300800 */
[----:B------:R-:W2:Y:S02]  /*79bb0*/  LDL.LU R5, [R1+0x1b4] ;  /* 0x0001b40001057983 */ /* 0x000ea40000300800 */
[----:B-1----:R-:W2:Y:S02]  /*79bc0*/  LDL.LU R6, [R1+0x1b8] ;  /* 0x0001b80001067983 */ /* 0x002ea40000300800 */
[----:B------:R-:W2:Y:S01]  /*79bd0*/  LDL.LU R7, [R1+0x1bc] ;  /* 0x0001bc0001077983 */ /* 0x000ea20000300800 */
[C---:B----4-:R-:W-:Y:S01]  /*79be0*/  HMMA.16816.F32 R20, R24.reuse, R22, R8 ;  /* 0x000000161814723c */ /* 0x050fe20000001808 */
[----:B--2---:R-:W-:Y:S01]  /*79bf0*/  STL.64 [R1+0x5708], R6 ;  /* 0x0057080601007387 */ /* 0x004fe20000100a00 */
[----:B------:R0:W-:Y:S03]  /*79c00*/  STL.64 [R1+0x5700], R4 ;  /* 0x0057000401007387 */ /* 0x0001e60000100a00 */
[----:B0-----:R-:W2:Y:S01]  /*79c10*/  LDL.LU R4, [R1+0x1d0] ;  /* 0x0001d00001047983 */ /* 0x001ea20000300800 */
[----:B------:R-:W2:Y:S02]  /*79c20*/  LDL.LU R5, [R1+0x1d4] ;  /* 0x0001d40001057983 */ /* 0x000ea40000300800 */
[----:B------:R-:W2:Y:S02]  /*79c30*/  LDL.LU R6, [R1+0x1d8] ;  /* 0x0001d80001067983 */ /* 0x000ea40000300800 */
[----:B------:R-:W2:Y:S01]  /*79c40*/  LDL.LU R7, [R1+0x1dc] ;  /* 0x0001dc0001077983 */ /* 0x000ea20000300800 */
[----:B------:R-:W4:Y:S01]  /*79c50*/  LDL.LU.64 R10, [R1+0x5780] ;  /* 0x00578000010a7983 */ /* 0x000f220000300a00 */
[----:B------:R-:W4:Y:S11]  /*79c60*/  LDL.LU.64 R8, [R1+0x5778] ;  /* 0x0057780001087983 */ /* 0x000f360000300a00 */
[----:B------:R-:W-:Y:S02]  /*79c70*/  STL.64 [R1+0x230], R20 ;  /* 0x0002301401007387 */ /* 0x000fe40000100a00 */
[----:B------:R0:W-:Y:S02]  /*79c80*/  STL.64 [R1+0x238], R22 ;  /* 0x0002381601007387 */ /* 0x0001e40000100a00 */
[----:B0-----:R-:W4:Y:S02]  /*79c90*/  LDL.LU.64 R22, [R1+0x5770] ;  /* 0x0057700001167983 */ /* 0x001f240000300a00 */
[----:B----4-:R-:W-:Y:S01]  /*79ca0*/  HMMA.16816.F32 R8, R24, R22, R8 ;  /* 0x000000161808723c */ /* 0x010fe20000001808 */
[----:B------:R-:W-:-:S02]  /*79cb0*/  IMAD.MOV.U32 R29, RZ, RZ, R22 ;  /* 0x000000ffff1d7224 */ /* 0x000fc400078e0016 */
        /* <DEDUP_REMOVED lines=9> */
[----:B------:R-:W2:Y:S11]  /*79d50*/  LDL.LU R8, [R1+0x5748] ;  /* 0x0057480001087983 */ /* 0x000eb60000300800 */
[----:B------:R-:W-:Y:S10]  /*79d60*/  @!UPT UIADD3 URZ, URZ, URZ, URZ ;  /* 0x0000003f3f3ff290 */ /* 0x000ff4000fffe03f */
[----:B------:R-:W-:Y:S01]  /*79d70*/  STL.64 [R1+0x210], R20 ;  /* 0x0002101401007387 */ /* 0x000fe20000100a00 */
[----:B------:R0:W-:Y:S03]  /*79d80*/  STL.64 [R1+0x218], R22 ;  /* 0x0002181601007387 */ /* 0x0001e60000100a00 */
[----:B0-----:R-:W3:Y:S01]  /*79d90*/  LDL.LU.64 R22, [R1+0x5740] ;  /* 0x0057400001167983 */ /* 0x001ee20000300a00 */
[----:B------:R-:W3:Y:S02]  /*79da0*/  LDL.LU.64 R20, [R1+0x5738] ;  /* 0x0057380001147983 */ /* 0x000ee40000300a00 */
[C---:B---3--:R-:W-:Y:S11]  /*79db0*/  HMMA.16816.F32 R20, R24.reuse, R18, R20 ;  /* 0x000000121814723c */ /* 0x048ff60000001814 */
[----:B------:R-:W-:Y:S11]  /*79dc0*/  @!UPT UIADD3 URZ, URZ, URZ, URZ ;  /* 0x0000003f3f3ff290 */ /* 0x000ff6000fffe03f */
[----:B------:R-:W-:Y:S01]  /*79dd0*/  @!UPT UIADD3 URZ, URZ, URZ, URZ ;  /* 0x0000003f3f3ff290 */ /* 0x000fe2000fffe03f */
[----:B------:R-:W-:Y:S01]  /*79de0*/  STL.64 [R1+0x200], R20 ;  /* 0x0002001401007387 */ /* 0x000fe20000100a00 */
[----:B------:R0:W-:Y:S03]  /*79df0*/  STL.64 [R1+0x208], R22 ;  /* 0x0002081601007387 */ /* 0x0001e60000100a00 */
[----:B0-----:R-:W3:Y:S01]  /*79e00*/  LDL.LU.64 R22, [R1+0x5730] ;  /* 0x0057300001167983 */ /* 0x001ee20000300a00 */
[----:B------:R-:W3:Y:S02]  /*79e10*/  LDL.LU.64 R20, [R1+0x5728] ;  /* 0x0057280001147983 */ /* 0x000ee40000300a00 */
[----:B------:R-:W-:Y:S01]  /*79e20*/  STL.64 [R1+0x56d0], R18 ;  /* 0x0056d01201007387 */ /* 0x000fe20000100a00 */
        /* <DEDUP_REMOVED lines=8> */
[C---:B----4-:R-:W-:Y:S11]  /*79eb0*/  HMMA.16816.F32 R20, R24.reuse, R10, R20 ;  /* 0x0000000a1814723c */ /* 0x050ff60000001814 */
[----:B------:R-:W-:Y:S11]  /*79ec0*/  @!UPT UIADD3 URZ, URZ, URZ, URZ ;  /* 0x0000003f3f3ff290 */ /* 0x000ff6000fffe03f */
[----:B------:R-:W-:Y:S01]  /*79ed0*/  @!UPT UIADD3 URZ, URZ, URZ, URZ ;  /* 0x0000003f3f3ff290 */ /* 0x000fe2000fffe03f */
[----:B------:R-:W-:Y:S01]  /*79ee0*/  STL.64 [R1+0x8d0], R20 ;  /* 0x0008d01401007387 */ /* 0x000fe20000100a00 */
[----:B------:R0:W-:Y:S03]  /*79ef0*/  STL.64 [R1+0x8d8], R22 ;  /* 0x0008d81601007387 */ /* 0x0001e60000100a00 */
[----:B0-----:R-:W3:Y:S01]  /*79f00*/  LDL.LU.64 R22, [R1+0x5710] ;  /* 0x0057100001167983 */ /* 0x001ee20000300a00 */
[----:B------:R-:W-:Y:S02]  /*79f10*/  STL.64 [R1+0x5600], R10 ;  /* 0x0056000a01007387 */ /* 0x000fe40000100a00 */
[----:B--2---:R-:W-:Y:S01]  /*79f20*/  STL [R1+0x55f8], R8 ;  /* 0x0055f80801007387 */ /* 0x004fe20000100800 */
[----:B---3--:R-:W-:Y:S01]  /*79f30*/  HMMA.16816.F32 R20, R24, R22, R4 ;  /* 0x000000161814723c */ /* 0x008fe20000001804 */
[----:B------:R-:W2:Y:S01]  /*79f40*/  LDL.LU.64 R6, [R1+0x5708] ;  /* 0x0057080001067983 */ /* 0x000ea20000300a00 */
        /* <DEDUP_REMOVED lines=8> */
[C---:B---3--:R-:W-:Y:S01]  /*79fd0*/  HMMA.16816.F32 R8, R24.reuse, R10, R20 ;  /* 0x0000000a1808723c */ /* 0x048fe20000001814 */
[----:B------:R-:W2:Y:S11]  /*79fe0*/  LDL.LU.64 R22, [R1+0x56e8] ;  /* 0x0056e80001167983 */ /* 0x000eb60000300a00 */
[----:B------:R-:W-:Y:S11]  /*79ff0*/  @!UPT UIADD3 URZ, URZ, URZ, URZ ;  /* 0x0000003f3f3ff290 */ /* 0x000ff6000fffe03f */
[----:B------:R0:W-:Y:S01]  /*7a000*/  STL.64 [R1+0x940], R8 ;  /* 0x0009400801007387 */ /* 0x0001e20000100a00 */
[----:B------:R1:W-:Y:S01]  /*7a010*/  STL.64 [R1+0x948], R10 ;  /* 0x0009480a01007387 */ /* 0x0003e20000100a00 */
[----:B--2---:R-:W-:Y:S11]  /*7a020*/  HMMA.16816.F32 R4, R24, R22, R4 ;  /* 0x000000161804723c */ /* 0x004ff60000001804 */
[----:B------:R-:W-:Y:S11]  /*7a030*/  @!UPT UIADD3 URZ, URZ, URZ, URZ ;  /* 0x0000003f3f3ff290 */ /* 0x000ff6000fffe03f */
[----:B------:R-:W-:Y:S01]  /*7a040*/  @!UPT UIADD3 URZ, URZ, URZ, URZ ;  /* 0x0000003f3f3ff290 */ /* 0x000fe2000fffe03f */
[----:B------:R-:W-:Y:S01]  /*7a050*/  STL.64 [R1+0x930], R4 ;  /* 0x0009300401007387 */ /* 0x000fe20000100a00 */
[----:B------:R-:W-:Y:S02]  /*7a060*/  STL.64 [R1+0x938], R6 ;  /* 0x0009380601007387 */ /* 0x000fe40000100a00 */
[----:B0-----:R-:W2:Y:S02]  /*7a070*/  LDL.LU R8, [R1+0x3e0] ;  /* 0x0003e00001087983 */ /* 0x001ea40000300800 */
[----:B------:R-:W2:Y:S01]  /*7a080*/  LDL.LU R9, [R1+0x3e4] ;  /* 0x0003e40001097983 */ /* 0x000ea20000300800 */
[----:B-1----:R-:W3:Y:S01]  /*7a090*/  LDL.LU R10, [R1+0x3e8] ;  /* 0x0003e800010a7983 */ /* 0x002ee20000300800 */
[----:B------:R-:W3:Y:S03]  /*7a0a0*/  LDL.LU R11, [R1+0x3ec] ;  /* 0x0003ec00010b7983 */ /* 0x000ee60000300800 */
[----:B---3--:R0:W-:Y:S01]  /*7a0b0*/  STL.64 [R1+0x5610], R10 ;  /* 0x0056100a01007387 */ /* 0x0081e20000100a00 */
[----:B--2---:R1:W-:Y:S03]  /*7a0c0*/  STL.64 [R1+0x5608], R8 ;  /* 0x0056080801007387 */ /* 0x0043e60000100a00 */
[----:B0-----:R-:W2:Y:S01]  /*7a0d0*/  LDL.64 R10, [R1+0x8] ;  /* 0x00000800010a7983 */ /* 0x001ea20000100a00 */
[----:B------:R-:W-:-:S02]  /*7a0e0*/  IMAD.MOV.U32 R2, RZ, RZ, R22 ;  /* 0x000000ffff027224 */ /* 0x000fc400078e0016 */
[----:B------:R-:W-:Y:S01]  /*7a0f0*/  IMAD.MOV.U32 R0, RZ, RZ, R23 ;  /* 0x000000ffff007224 */ /* 0x000fe200078e0017 */
[----:B--2---:R0:W-:Y:S01]  /*7a100*/  STL.64 [R1+0x5628], R10 ;  /* 0x0056280a01007387 */ /* 0x0041e20000100a00 */
[----:B-1----:R-:W2:Y:S02]  /*7a110*/  LDL.LU R8, [R1+0x400] ;  /* 0x0004000001087983 */ /* 0x002ea40000300800 */
[----:B------:R-:W2:Y:S01]  /*7a120*/  LDL.LU R9, [R1+0x404] ;  /* 0x0004040001097983 */ /* 0x000ea20000300800 */
[----:B0-----:R-:W3:Y:S01]  /*7a130*/  LDL.LU R10, [R1+0x408] ;  /* 0x00040800010a7983 */ /* 0x001ee20000300800 */
[----:B------:R-:W3:Y:S02]  /*7a140*/  LDL.LU R11, [R1+0x40c] ;  /* 0x00040c00010b7983 */ /* 0x000ee40000300800 */
[----:B------:R-:W4:Y:S02]  /*7a150*/  LDL.LU R20, [R1+0xc0] ;  /* 0x0000c00001147983 */ /* 0x000f240000300800 */
[----:B------:R-:W4:Y:S01]  /*7a160*/  LDL.LU R21, [R1+0xc4] ;  /* 0x0000c40001157983 */ /* 0x000f220000300800 */
[----:B------:R-:W2:Y:S01]  /*7a170*/  LDL.LU R22, [R1+0xc8] ;  /* 0x0000c80001167983 */ /* 0x000ea20000300800 */
[----:B------:R-:W2:Y:S03]  /*7a180*/  LDL.LU R23, [R1+0xcc] ;  /* 0x0000cc0001177983 */ /* 0x000ea60000300800 */
[----:B--2---:R0:W-:Y:S01]  /*7a190*/  STL.64 [R1+0x5668], R22 ;  /* 0x0056681601007387 */ /* 0x0041e20000100a00 */
[----:B----4-:R-:W-:Y:S02]  /*7a1a0*/  STL.64 [R1+0x5660], R20 ;  /* 0x0056601401007387 */ /* 0x010fe40000100a00 */
[----:B0-----:R-:W-:-:S02]  /*7a1b0*/  IMAD.MOV.U32 R23, RZ, RZ, R12 ;  /* 0x000000ffff177224 */ /* 0x001fc400078e000c */
[----:B------:R-:W-:Y:S01]  /*7a1c0*/  IMAD.MOV.U32 R22, RZ, RZ, R13 ;  /* 0x000000ffff167224 */ /* 0x000fe200078e000d */
[----:B------:R-:W2:Y:S01]  /*7a1d0*/  LDL.LU R12, [R1+0x160] ;  /* 0x00016000010c7983 */ /* 0x000ea20000300800 */
[----:B------:R-:W2:Y:S02]  /*7a1e0*/  LDL.LU R13, [R1+0x164] ;  /* 0x00016400010d7983 */ /* 0x000ea40000300800 */
[----:B------:R-:W4:Y:S02]  /*7a1f0*/  LDL.LU R14, [R1+0x168] ;  /* 0x00016800010e7983 */ /* 0x000f240000300800 */
[----:B------:R-:W4:Y:S02]  /*7a200*/  LDL.LU R15, [R1+0x16c] ;  /* 0x00016c00010f7983 */ /* 0x000f240000300800 */
[----:B----4-:R0:W-:Y:S01]  /*7a210*/  STL.64 [R1+0x5690], R14 ;  /* 0x0056900e01007387 */ /* 0x0101e20000100a00 */
[----:B--2---:R-:W-:Y:S02]  /*7a220*/  STL.64 [R1+0x5688], R12 ;  /* 0x0056880c01007387 */ /* 0x004fe40000100a00 */
[----:B0-----:R-:W-:-:S02]  /*7a230*/  IMAD.MOV.U32 R14, RZ, RZ, R16 ;  /* 0x000000ffff0e7224 */ /* 0x001fc400078e0010 */
[----:B------:R-:W-:Y:S01]  /*7a240*/  IMAD.MOV.U32 R15, RZ, RZ, R17 ;  /* 0x000000ffff0f7224 */ /* 0x000fe200078e0011 */
[----:B------:R-:W2:Y:S01]  /*7a250*/  LDL.LU R16, [R1+0x56e4] ;  /* 0x0056e40001107983 */ /* 0x000ea20000300800 */
[----:B------:R-:W4:Y:S03]  /*7a260*/  LDL.LU R17, [R1+0x56e0] ;  /* 0x0056e00001117983 */ /* 0x000f260000300800 */
[----:B------:R0:W-:Y:S01]  /*7a270*/  STL.64 [R1+0x56a0], R14 ;  /* 0x0056a00e01007387 */ /* 0x0001e20000100a00 */
[----:B------:R-:W2:Y:S03]  /*7a280*/  LDL.64 R18, [R1+0x138] ;  /* 0x0001380001127983 */ /* 0x000ea60000100a00 */
[----:B0-----:R-:W2:Y:S01]  /*7a290*/  LDL R14, [R1+0x118] ;  /* 0x00011800010e7983 */ /* 0x001ea20000100800 */
[----:B------:R-:W-:-:S05]  /*7a2a0*/  IMAD.MOV.U32 R15, RZ, RZ, R28 ;  /* 0x000000ffff0f7224 */ /* 0x000fca00078e001c */
[----:B--2---:R-:W-:Y:S01]  /*7a2b0*/  STL.64 [R1+0x56b8], R14 ;  /* 0x0056b80e01007387 */ /* 0x004fe20000100a00 */
[----:B------:R0:W-:Y:S03]  /*7a2c0*/  STL.64 [R1+0x5678], R22 ;  /* 0x0056781601007387 */ /* 0x0001e60000100a00 */
[----:B0-----:R-:W2:Y:S01]  /*7a2d0*/  LDL.64 R22, [R1+0xf8] ;  /* 0x0000f80001167983 */ /* 0x001ea20000100a00 */
[----:B----4-:R-:W-:Y:S02]  /*7a2e0*/  IMAD.MOV.U32 R14, RZ, RZ, R17 ;  /* 0x000000ffff0e7224 */ /* 0x010fe400078e0011 */
[----:B------:R-:W-:Y:S01]  /*7a2f0*/  IMAD.MOV.U32 R15, RZ, RZ, R16 ;  /* 0x000000ffff0f7224 */ /* 0x000fe200078e0010 */
[----:B--2---:R0:W-:Y:S01]  /*7a300*/  STL.64 [R1+0x5698], R22 ;  /* 0x0056981601007387 */ /* 0x0041e20000100a00 */
[----:B------:R-:W2:Y:S02]  /*7a310*/  LDL.LU R20, [R1+0x170] ;  /* 0x0001700001147983 */ /* 0x000ea40000300800 */
[----:B------:R-:W2:Y:S01]  /*7a320*/  LDL.LU R21, [R1+0x174] ;  /* 0x0001740001157983 */ /* 0x000ea20000300800 */
[----:B0-----:R-:W4:Y:S01]  /*7a330*/  LDL.LU R22, [R1+0x178] ;  /* 0x0001780001167983 */ /* 0x001f220000300800 */
[----:B------:R-:W4:Y:S02]  /*7a340*/  LDL.LU R23, [R1+0x17c] ;  /* 0x00017c0001177983 */ /* 0x000f240000300800 */
[----:B------:R0:W-:Y:S02]  /*7a350*/  STL.64 [R1+0x56d8], R14 ;  /* 0x0056d80e01007387 */ /* 0x0001e40000100a00 */
[----:B------:R-:W3:Y:S01]  /*7a360*/  LDL.LU R12, [R1+0x1a0] ;  /* 0x0001a000010c7983 */ /* 0x000ee20000300800 */
[----:B------:R-:W3:Y:S04]  /*7a370*/  LDL.LU R13, [R1+0x1a4] ;  /* 0x0001a400010d7983 */ /* 0x000ee80000300800 */
[----:B0-----:R-:W3:Y:S01]  /*7a380*/  LDL.LU R14, [R1+0x1a8] ;  /* 0x0001a800010e7983 */ /* 0x001ee20000300800 */
[----:B------:R-:W3:Y:S03]  /*7a390*/  LDL.LU R15, [R1+0x1ac] ;  /* 0x0001ac00010f7983 */ /* 0x000ee60000300800 */
[----:B----4-:R-:W-:Y:S01]  /*7a3a0*/  STL.64 [R1+0x56b0], R22 ;  /* 0x0056b01601007387 */ /* 0x010fe20000100a00 */
[----:B--2---:R0:W-:Y:S03]  /*7a3b0*/  STL.64 [R1+0x56a8], R20 ;  /* 0x0056a81401007387 */ /* 0x0041e60000100a00 */
[----:B0-----:R-:W2:Y:S01]  /*7a3c0*/  LDL.LU R20, [R1+0x180] ;  /* 0x0001800001147983 */ /* 0x001ea20000300800 */
[----:B------:R-:W2:Y:S02]  /*7a3d0*/  LDL.LU R21, [R1+0x184] ;  /* 0x0001840001157983 */ /* 0x000ea40000300800 */
[----:B------:R-:W4:Y:S02]  /*7a3e0*/  LDL.LU R22, [R1+0x188] ;  /* 0x0001880001167983 */ /* 0x000f240000300800 */
[----:B------:R-:W4:Y:S01]  /*7a3f0*/  LDL.LU R23, [R1+0x18c] ;  /* 0x00018c0001177983 */ /* 0x000f220000300800 */
[----:B---3--:R-:W-:Y:S01]  /*7a400*/  HMMA.16816.F32 R12, R24, R18, R12 ;  /* 0x00000012180c723c */ /* 0x008fe2000000180c */
[----:B----4-:R-:W-:Y:S01]  /*7a410*/  STL.64 [R1+0x56c8], R22 ;  /* 0x0056c81601007387 */ /* 0x010fe20000100a00 */
[----:B--2---:R0:W-:Y:S03]  /*7a420*/  STL.64 [R1+0x56c0], R20 ;  /* 0x0056c01401007387 */ /* 0x0041e60000100a00 */
[----:B0-----:R-:W2:Y:S01]  /*7a430*/  LDL.LU R20, [R1+0x190] ;  /* 0x0001900001147983 */ /* 0x001ea20000300800 */
[----:B------:R-:W2:Y:S02]  /*7a440*/  LDL.LU R21, [R1+0x194] ;  /* 0x0001940001157983 */ /* 0x000ea40000300800 */
[----:B------:R-:W2:Y:S02]  /*7a450*/  LDL.LU R22, [R1+0x198] ;  /* 0x0001980001167983 */ /* 0x000ea40000300800 */
[----:B------:R-:W2:Y:S01]  /*7a460*/  LDL.LU R23, [R1+0x19c] ;  /* 0x00019c0001177983 */ /* 0x000ea20000300800 */
[----:B------:R-:W3:Y:S01]  /*7a470*/  LDL R7, [R1+0x22bc] ;  /* 0x0022bc0001077983 */ /* 0x000ee20000100800 */
[----:B------:R0:W-:Y:S02]  /*7a480*/  STL.64 [R1+0x5638], R10 ;  /* 0x0056380a01007387 */ /* 0x0001e40000100a00 */
[----:B------:R1:W-:Y:S01]  /*7a490*/  STL.64 [R1+0x5630], R8 ;  /* 0x0056300801007387 */ /* 0x0003e20000100a00 */
[----:B0-----:R-:W4:Y:S01]  /*7a4a0*/  LDL.64 R10, [R1+0x28] ;  /* 0x00002800010a7983 */ /* 0x001f220000100a00 */
[----:B------:R-:W-:-:S02]  /*7a4b0*/  IMAD.MOV.U32 R28, RZ, RZ, R18 ;  /* 0x000000ffff1c7224 */ /* 0x000fc400078e0012 */
[----:B------:R-:W-:Y:S01]  /*7a4c0*/  IMAD.MOV.U32 R17, RZ, RZ, R19 ;  /* 0x000000ffff117224 */ /* 0x000fe200078e0013 */
[----:B---3--:R-:W0:Y:S04]  /*7a4d0*/  LDSM.16.MT88.4 R4, [R7+0x23080] ;  /* 0x023080000704783b */ /* 0x008e280000004200 */
[----:B----4-:R3:W-:Y:S01]  /*7a4e0*/  STL.64 [R1+0x5670], R10 ;  /* 0x0056700a01007387 */ /* 0x0107e20000100a00 */
[----:B-1----:R-:W4:Y:S02]  /*7a4f0*/  LDL.LU R8, [R1+0x600] ;  /* 0x0006000001087983 */ /* 0x002f240000300800 */
[----:B------:R-:W4:Y:S01]  /*7a500*/  LDL.LU R9, [R1+0x604] ;  /* 0x0006040001097983 */ /* 0x000f220000300800 */
[----:B---3--:R-:W4:Y:S01]  /*7a510*/  LDL.LU R10, [R1+0x608] ;  /* 0x00060800010a7983 */ /* 0x008f220000300800 */
[----:B------:R-:W4:Y:S02]  /*7a520*/  LDL.LU R11, [R1+0x60c] ;  /* 0x00060c00010b7983 */ /* 0x000f240000300800 */
[----:B------:R-:W-:Y:S02]  /*7a530*/  STL.64 [R1+0x920], R12 ;  /* 0x0009200c01007387 */ /* 0x000fe40000100a00 */
[----:B------:R1:W-:Y:S02]  /*7a540*/  STL.64 [R1+0x928], R14 ;  /* 0x0009280e01007387 */ /* 0x0003e40000100a00 */
[----:B-1----:R-:W2:Y:S01]  /*7a550*/  LDL.LU.64 R14, [R1+0x56d8] ;  /* 0x0056d800010e7983 */ /* 0x002ea20000300a00 */
[----:B------:R-:W3:Y:S03]  /*7a560*/  LDL.LU.64 R18, [R1+0x56d0] ;  /* 0x0056d00001127983 */ /* 0x000ee60000300a00 */
[----:B---3--:R-:W-:Y:S01]  /*7a570*/  STL.64 [R1+0x5620], R18 ;  /* 0x0056201201007387 */ /* 0x008fe20000100a00 */
[----:B------:R1:W-:Y:S02]  /*7a580*/  STL [R1+0x5618], R17 ;  /* 0x0056181101007387 */ /* 0x0003e40000100800 */
[----:B------:R-:W3:Y:S01]  /*7a590*/  LDL.LU R16, [R1+0x3f0] ;  /* 0x0003f00001107983 */ /* 0x000ee20000300800 */
[----:B-1----:R-:W3:Y:S01]  /*7a5a0*/  LDL.LU R17, [R1+0x3f4] ;  /* 0x0003f40001117983 */ /* 0x002ee20000300800 */
[----:B------:R-:W3:Y:S02]  /*7a5b0*/  LDL.LU R18, [R1+0x3f8] ;  /* 0x0003f80001127983 */ /* 0x000ee40000300800 */
[----:B------:R-:W3:Y:S01]  /*7a5c0*/  LDL.LU R19, [R1+0x3fc] ;  /* 0x0003fc0001137983 */ /* 0x000ee20000300800 */
[C---:B--2---:R-:W-:Y:S01]  /*7a5d0*/  HMMA.16816.F32 R12, R24.reuse, R14, R20 ;  /* 0x0000000e180c723c */ /* 0x044fe20000001814 */
[----:B---3--:R-:W-:Y:S01]  /*7a5e0*/  STL.64 [R1+0x5648], R18 ;  /* 0x0056481201007387 */ /* 0x008fe20000100a00 */
[----:B------:R1:W-:Y:S03]  /*7a5f0*/  STL.64 [R1+0x5640], R16 ;  /* 0x0056401001007387 */ /* 0x0003e60000100a00 */
[----:B-1----:R-:W2:Y:S01]  /*7a600*/  LDL.LU R16, [R1+0x410] ;  /* 0x0004100001107983 */ /* 0x002ea20000300800 */
[----:B------:R-:W2:Y:S02]  /*7a610*/  LDL.LU R17, [R1+0x414] ;  /* 0x0004140001117983 */ /* 0x000ea40000300800 */
[----:B------:R-:W2:Y:S02]  /*7a620*/  LDL.LU R18, [R1+0x418] ;  /* 0x0004180001127983 */ /* 0x000ea40000300800 */
[----:B------:R-:W2:Y:S01]  /*7a630*/  LDL.LU R19, [R1+0x41c] ;  /* 0x00041c0001137983 */ /* 0x000ea20000300800 */
[----:B------:R-:W-:Y:S01]  /*7a640*/  STL [R1+0x55e8], R28 ;  /* 0x0055e81c01007387 */ /* 0x000fe20000100800 */
[----:B------:R-:W3:Y:S02]  /*7a650*/  LDL.LU.64 R22, [R1+0x56c8] ;  /* 0x0056c80001167983 */ /* 0x000ee40000300a00 */
[----:B------:R-:W3:Y:S09]  /*7a660*/  LDL.LU.64 R20, [R1+0x56c0] ;  /* 0x0056c00001147983 */ /* 0x000ef20000300a00 */
[----:B------:R-:W-:Y:S01]  /*7a670*/  STL.64 [R1+0x910], R12 ;  /* 0x0009100c01007387 */ /* 0x000fe20000100a00 */
[----:B------:R1:W-:Y:S04]  /*7a680*/  STL.64 [R1+0x918], R14 ;  /* 0x0009180e01007387 */ /* 0x0003e80000100a00 */
[----:B-1----:R-:W3:Y:S02]  /*7a690*/  LDL.LU.64 R14, [R1+0x56b8] ;  /* 0x0056b800010e7983 */ /* 0x002ee40000300a00 */
[C---:B---3--:R-:W-:Y:S02]  /*7a6a0*/  HMMA.16816.F32 R12, R24.reuse, R14, R20 ;  /* 0x0000000e180c723c */ /* 0x048fe40000001814 */
[----:B------:R-:W3:Y:S01]  /*7a6b0*/  LDL.LU.64 R22, [R1+0x56b0] ;  /* 0x0056b00001167983 */ /* 0x000ee20000300a00 */
[----:B------:R-:W3:Y:S11]  /*7a6c0*/  LDL.LU.64 R20, [R1+0x56a8] ;  /* 0x0056a80001147983 */ /* 0x000ef60000300a00 */
[----:B------:R-:W-:Y:S09]  /*7a6d0*/  @!UPT UIADD3 URZ, URZ, URZ, URZ ;  /* 0x0000003f3f3ff290 */ /* 0x000ff2000fffe03f */
[----:B------:R-:W-:Y:S01]  /*7a6e0*/  STL.64 [R1+0x900], R12 ;  /* 0x0009000c01007387 */ /* 0x000fe20000100a00 */
[----:B------:R1:W-:Y:S03]  /*7a6f0*/  STL.64 [R1+0x908], R14 ;  /* 0x0009080e01007387 */ /* 0x0003e60000100a00 */
[----:B-1----:R-:W3:Y:S02]  /*7a700*/  LDL.LU.64 R14, [R1+0x56a0] ;  /* 0x0056a000010e7983 */ /* 0x002ee40000300a00 */
[C---:B---3--:R-:W-:Y:S02]  /*7a710*/  HMMA.16816.F32 R12, R24.reuse, R14, R20 ;  /* 0x0000000e180c723c */ /* 0x048fe40000001814 */
[----:B------:R-:W3:Y:S11]  /*7a720*/  LDL.LU.64 R22, [R1+0x5698] ;  /* 0x0056980001167983 */ /* 0x000ef60000300a00 */
[----:B------:R-:W-:Y:S10]  /*7a730*/  @!UPT UIADD3 URZ, URZ, URZ, URZ ;  /* 0x0000003f3f3ff290 */ /* 0x000ff4000fffe03f */
[----:B------:R-:W-:Y:S01]  /*7a740*/  STL.64 [R1+0x8f0], R12 ;  /* 0x0008f00c01007387 */ /* 0x000fe20000100a00 */
[----:B------:R1:W-:Y:S03]  /*7a750*/  STL.64 [R1+0x8f8], R14 ;  /* 0x0008f80e01007387 */ /* 0x0003e60000100a00 */
[----:B-1----:R-:W3:Y:S01]  /*7a760*/  LDL.LU.64 R14, [R1+0x5690] ;  /* 0x00569000010e7983 */ /* 0x002ee20000300a00 */
[----:B------:R-:W3:Y:S02]  /*7a770*/  LDL.LU.64 R12, [R1+0x5688] ;  /* 0x00568800010c7983 */ /* 0x000ee40000300a00 */
[C---:B---3--:R-:W-:Y:S11]  /*7a780*/  HMMA.16816.F32 R12, R24.reuse, R22, R12 ;  /* 0x00000016180c723c */ /* 0x048ff6000000180c */
[----:B------:R-:W-:Y:S11]  /*7a790*/  @!UPT UIADD3 URZ, URZ, URZ, URZ ;  /* 0x0000003f3f3ff290 */ /* 0x000ff6000fffe03f */
[----:B------:R-:W-:Y:S01]  /*7a7a0*/  @!UPT UIADD3 URZ, URZ, URZ, URZ ;  /* 0x0000003f3f3ff290 */ /* 0x000fe2000fffe03f */
[----:B------:R1:W-:Y:S01]  /*7a7b0*/  STL.64 [R1+0x8e0], R12 ;  /* 0x0008e00c01007387 */ /* 0x0003e20000100a00 */
[----:B------:R3:W-:Y:S02]  /*7a7c0*/  STL.64 [R1+0x8e8], R14 ;  /* 0x0008e80e01007387 */ /* 0x0007e40000100a00 */
[----:B-1----:R-:W-:Y:S01]  /*7a7d0*/  IMAD.MOV.U32 R13, RZ, RZ, R22 ;  /* 0x000000ffff0d7224 */ /* 0x002fe200078e0016 */
[----:B---3--:R-:W3:Y:S01]  /*7a7e0*/  LDL.LU.64 R14, [R1+0x5680] ;  /* 0x00568000010e7983 */ /* 0x008ee20000300a00 */
[----:B------:R-:W-:Y:S02]  /*7a7f0*/  IMAD.MOV.U32 R12, RZ, RZ, R23 ;  /* 0x000000ffff0c7224 */ /* 0x000fe400078e0017 */
[----:B------:R-:W4:Y:S02]  /*7a800*/  LDL.LU.64 R22, [R1+0x5678] ;  /* 0x0056780001167983 */ /* 0x000f240000300a00 */
[----:B0-----:R0:W-:Y:S01]  /*7a810*/  STL.64 [R1+0x5550], R6 ;  /* 0x0055500601007387 */ /* 0x0011e20000100a00 */
[----:B------:R-:W-:Y:S04]  /*7a820*/  STL.64 [R1+0x5548], R4 ;  /* 0x0055480401007387 */ /* 0x000fe80000100a00 */
[----:B0-----:R-:W2:Y:S04]  /*7a830*/  LDL R6, [R1+0xd8] ;  /* 0x0000d80001067983 */ /* 0x001ea80000100800 */
[----:B------:R-:W2:Y:S01]  /*7a840*/  LDL R7, [R1+0xdc] ;  /* 0x0000dc0001077983 */ /* 0x000ea20000100800 */
[C---:B----4-:R-:W-:Y:S03]  /*7a850*/  HMMA.16816.F32 R20, R24.reuse, R22, R8 ;  /* 0x000000161814723c */ /* 0x050fe60000001808 */
[----:B------:R-:W4:Y:S11]  /*7a860*/  LDL.LU.64 R10, [R1+0x5670] ;  /* 0x00567000010a7983 */ /* 0x000f360000300a00 */
[----:B------:R-:W-:Y:S09]  /*7a870*/  @!UPT UIADD3 URZ, URZ, URZ, URZ ;  /* 0x0000003f3f3ff290 */ /* 0x000ff2000fffe03f */
        /* <DEDUP_REMOVED lines=8> */
[----:B------:R-:W-:Y:S01]  /*7a900*/  STL.64 [R1+0xc0], R24 ;  /* 0x0000c01801007387 */ /* 0x000fe20000100a00 */
[----:B------:R0:W-:Y:S03]  /*7a910*/  STL.64 [R1+0xc8], R26 ;  /* 0x0000c81a01007387 */ /* 0x0001e60000100a00 */
[----:B0-----:R-:W3:Y:S01]  /*7a920*/  LDL.64 R26, [R1+0x38] ;  /* 0x00003800011a7983 */ /* 0x001ee20000100a00 */
[----:B------:R0:W-:Y:S02]  /*7a930*/  STL.64 [R1+0x5560], R6 ;  /* 0x0055600601007387 */ /* 0x0001e40000100a00 */
[----:B0-----:R-:W-:Y:S02]  /*7a940*/  IMAD.MOV.U32 R6, RZ, RZ, R29 ;  /* 0x000000ffff067224 */ /* 0x001fe400078e001d */
[----:B----4-:R-:W-:Y:S01]  /*7a950*/  IMAD.MOV.U32 R29, RZ, RZ, R11 ;  /* 0x000000ffff1d7224 */ /* 0x010fe200078e000b */
[----:B--2---:R-:W-:Y:S11]  /*7a960*/  HMMA.16816.F32 R16, R20, R10, R16 ;  /* 0x0000000a1410723c */ /* 0x004ff60000001810 */
[----:B------:R-:W-:Y:S11]  /*7a970*/  @!UPT UIADD3 URZ, URZ, URZ, URZ ;  /* 0x0000003f3f3ff290 */ /* 0x000ff6000fffe03f */
[----:B------:R-:W-:Y:S01]  /*7a980*/  @!UPT UIADD3 URZ, URZ, URZ, URZ ;  /* 0x0000003f3f3ff290 */ /* 0x000fe2000fffe03f */
[----:B------:R-:W-:Y:S01]  /*7a990*/  STL.64 [R1+0x410], R16 ;  /* 0x0004101001007387 */ /* 0x000fe20000100a00 */
[----:B------:R0:W-:Y:S03]  /*7a9a0*/  STL.64 [R1+0x418], R18 ;  /* 0x0004181201007387 */ /* 0x0001e60000100a00 */
[----:B0-----:R-:W2:Y:S01]  /*7a9b0*/  LDL.LU.64 R18, [R1+0x5648] ;  /* 0x0056480001127983 */ /* 0x001ea20000300a00 */
[----:B------:R-:W2:Y:S02]  /*7a9c0*/  LDL.LU.64 R16, [R1+0x5640] ;  /* 0x0056400001107983 */ /* 0x000ea40000300a00 */
[----:B------:R-:W4:Y:S02]  /*7a9d0*/  LDL.LU.64 R10, [R1+0x5638] ;  /* 0x00563800010a7983 */ /* 0x000f240000300a00 */
[----:B------:R-:W4:Y:S02]  /*7a9e0*/  LDL.LU.64 R8, [R1+0x5630] ;  /* 0x0056300001087983 */ /* 0x000f240000300a00 */
[----:B------:R-:W-:-:S07]  /*7a9f0*/  IMAD.MOV.U32 R7, RZ, RZ, R3 ;  /* 0x000000ffff077224 */ /* 0x000fce00078e0003 */
[C---:B----4-:R-:W-:Y:S01]  /*7aa00*/  HMMA.16816.F32 R4, R20.reuse, R6, R8 ;  /* 0x000000061404723c */ /* 0x050fe20000001808 */
[----:B------:R-:W2:Y:S11]  /*7aa10*/  LDL.LU.64 R10, [R1+0x5628] ;  /* 0x00562800010a7983 */ /* 0x000eb60000300a00 */
[----:B------:R-:W-:Y:S11]  /*7aa20*/  @!UPT UIADD3 URZ, URZ, URZ, URZ ;  /* 0x0000003f3f3ff290 */ /* 0x000ff6000fffe03f */
[----:B------:R-:W-:Y:S01]  /*7aa30*/  STL.64 [R1+0x400], R4 ;  /* 0x0004000401007387 */ /* 0x000fe20000100a00 */
[----:B------:R0:W-:Y:S03]  /*7aa40*/  STL.64 [R1+0x408], R6 ;  /* 0x0004080601007387 */ /* 0x0001e60000100a00 */
[----:B0-----:R-:W4:Y:S01]  /*7aa50*/  LDL.64 R6, [R1+0x128] ;  /* 0x0001280001067983 */ /* 0x001f220000100a00 */
[C---:B--2---:R-:W-:Y:S01]  /*7aa60*/  HMMA.16816.F32 R16, R20.reuse, R10, R16 ;  /* 0x0000000a1410723c */ /* 0x044fe20000001810 */
[----:B------:R-:W-:Y:S02]  /*7aa70*/  IMAD.MOV.U32 R28, RZ, RZ, R10 ;  /* 0x000000ffff1c7224 */ /* 0x000fe400078e000a */
[----:B------:R-:W-:Y:S01]  /*7aa80*/  IMAD.MOV.U32 R3, RZ, RZ, R11 ;  /* 0x000000ffff037224 */ /* 0x000fe200078e000b */
[----:B----4-:R0:W-:Y:S01]  /*7aa90*/  STL.64 [R1+0x55b8], R6 ;  /* 0x0055b80601007387 */ /* 0x0101e20000100a00 */
[----:B------:R-:W2:Y:S02]  /*7aaa0*/  LDL.LU R4, [R1+0x3c0] ;  /* 0x0003c00001047983 */ /* 0x000ea40000300800 */
[----:B------:R-:W2:Y:S01]  /*7aab0*/  LDL.LU R5, [R1+0x3c4] ;  /* 0x0003c40001057983 */ /* 0x000ea20000300800 */
[----:B0-----:R-:W2:Y:S01]  /*7aac0*/  LDL.LU R6, [R1+0x3c8] ;  /* 0x0003c80001067983 */ /* 0x001ea20000300800 */
[----:B------:R-:W2:Y:S11]  /*7aad0*/  LDL.LU R7, [R1+0x3cc] ;  /* 0x0003cc0001077983 */ /* 0x000eb60000300800 */
[----:B------:R-:W-:Y:S03]  /*7aae0*/  @!UPT UIADD3 URZ, URZ, URZ, URZ ;  /* 0x0000003f3f3ff290 */ /* 0x000fe6000fffe03f */
[----:B------:R-:W-:Y:S02]  /*7aaf0*/  STL.64 [R1+0x3f0], R16 ;  /* 0x0003f01001007387 */ /* 0x000fe40000100a00 */
[----:B------:R0:W-:Y:S02]  /*7ab00*/  STL.64 [R1+0x3f8], R18 ;  /* 0x0003f81201007387 */ /* 0x0001e40000100a00 */
[----:B0-----:R-:W4:Y:S01]  /*7ab10*/  LDL.LU.64 R18, [R1+0x5620] ;  /* 0x0056200001127983 */ /* 0x001f220000300a00 */
[----:B------:R-:W2:Y:S02]  /*7ab20*/  LDL.LU R17, [R1+0x5618] ;  /* 0x0056180001117983 */ /* 0x000ea40000300800 */
[----:B------:R-:W4:Y:S02]  /*7ab30*/  LDL.LU.64 R10, [R1+0x5610] ;  /* 0x00561000010a7983 */ /* 0x000f240000300a00 */
[----:B------:R-:W4:Y:S02]  /*7ab40*/  LDL.LU.64 R8, [R1+0x5608] ;  /* 0x0056080001087983 */ /* 0x000f240000300a00 */
[C---:B----4-:R-:W-:Y:S11]  /*7ab50*/  HMMA.16816.F32 R8, R20.reuse, R18, R8 ;  /* 0x000000121408723c */ /* 0x050ff60000001808 */
[----:B------:R-:W-:Y:S11]  /*7ab60*/  @!UPT UIADD3 URZ, URZ, URZ, URZ ;  /* 0x0000003f3f3ff290 */ /* 0x000ff6000fffe03f */
[----:B------:R-:W-:Y:S01]  /*7ab70*/  @!UPT UIADD3 URZ, URZ, URZ, URZ ;  /* 0x0000003f3f3ff290 */ /* 0x000fe2000fffe03f */
[----:B------:R-:W-:Y:S01]  /*7ab80*/  STL.64 [R1+0x3e0], R8 ;  /* 0x0003e00801007387 */ /* 0x000fe20000100a00 */
[----:B------:R0:W-:Y:S03]  /*7ab90*/  STL.64 [R1+0x3e8], R10 ;  /* 0x0003e80a01007387 */ /* 0x0001e60000100a00 */
[----:B0-----:R-:W4:Y:S01]  /*7aba0*/  LDL.LU.64 R10, [R1+0x5600] ;  /* 0x00560000010a7983 */ /* 0x001f220000300a00 */
[----:B------:R-:W4:Y:S02]  /*7abb0*/  LDL.LU R8, [R1+0x55f8] ;  /* 0x0055f80001087983 */ /* 0x000f240000300800 */
[----:B------:R-:W-:Y:S02]  /*7abc0*/  STL.64 [R1+0x55e0], R18 ;  /* 0x0055e01201007387 */ /* 0x000fe40000100a00 */
[----:B--2---:R0:W-:Y:S01]  /*7abd0*/  STL [R1+0x55d8], R17 ;  /* 0x0055d81101007387 */ /* 0x0041e20000100800 */
[----:B------:R-:W2:Y:S04]  /*7abe0*/  LDL.LU R16, [R1+0x3d0] ;  /* 0x0003d00001107983 */ /* 0x000ea80000300800 */
[----:B0-----:R-:W2:Y:S01]  /*7abf0*/  LDL.LU R17, [R1+0x3d4] ;  /* 0x0003d40001117983 */ /* 0x001ea20000300800 */
[----:B------:R-:W2:Y:S02]  /*7ac00*/  LDL.LU R18, [R1+0x3d8] ;  /* 0x0003d80001127983 */ /* 0x000ea40000300800 */
[----:B------:R-:W2:Y:S02]  /*7ac10*/  LDL.LU R19, [R1+0x3dc] ;  /* 0x0003dc0001137983 */ /* 0x000ea40000300800 */
[----:B---3--:R-:W-:Y:S01]  /*7ac20*/  STL.64 [R1+0x5598], R14 ;  /* 0x0055980e01007387 */ /* 0x008fe20000100a00 */
[----:B------:R-:W-:Y:S01]  /*7ac30*/  STL.64 [R1+0x55c0], R12 ;  /* 0x0055c00c01007387 */ /* 0x000fe20000100a00 */
[C---:B----4-:R-:W-:Y:S08]  /*7ac40*/  HMMA.16816.F32 R4, R20.reuse, R10, R4 ;  /* 0x0000000a1404723c */ /* 0x050ff00000001804 */
[C---:B--2---:R-:W-:Y:S11]  /*7ac50*/  HMMA.16816.F32 R16, R20.reuse, R14, R16 ;  /* 0x0000000e1410723c */ /* 0x044ff60000001810 */
[----:B------:R-:W-:Y:S11]  /*7ac60*/  @!UPT UIADD3 URZ, URZ, URZ, URZ ;  /* 0x0000003f3f3ff290 */ /* 0x000ff6000fffe03f */
[----:B------:R-:W-:Y:S01]  /*7ac70*/  @!UPT UIADD3 URZ, URZ, URZ, URZ ;  /* 0x0000003f3f3ff290 */ /* 0x000fe2000fffe03f */
[----:B------:R-:W-:Y:S01]  /*7ac80*/  STL.64 [R1+0x3d0], R16 ;  /* 0x0003d01001007387 */ /* 0x000fe20000100a00 */
[----:B------:R-:W-:Y:S02]  /*7ac90*/  STL.64 [R1+0x3d8], R18 ;  /* 0x0003d81201007387 */ /* 0x000fe40000100a00 */
[----:B------:R-:W-:Y:S02]  /*7aca0*/  STL.64 [R1+0x55f0], R10 ;  /* 0x0055f00a01007387 */ /* 0x000fe40000100a00 */
[----:B------:R0:W-:Y:S01]  /*7acb0*/  STL [R1+0x55ec], R8 ;  /* 0x0055ec0801007387 */ /* 0x0001e20000100800 */
[----:B------:R1:W-:Y:S01]  /*7acc0*/  STL.64 [R1+0x3c0], R4 ;  /* 0x0003c00401007387 */ /* 0x0003e20000100a00 */
[----:B------:R2:W-:Y:S03]  /*7acd0*/  STL.64 [R1+0x3c8], R6 ;  /* 0x0003c80601007387 */ /* 0x0005e60000100a00 */
        /* <DEDUP_REMOVED lines=8> */
[----:B-1----:R-:W4:Y:S01]  /*7ad60*/  LDL.LU R4, [R1+0x6f0] ;  /* 0x0006f00001047983 */ /* 0x002f220000300800 */
[----:B------:R-:W4:Y:S02]  /*7ad70*/  LDL.LU R5, [R1+0x6f4] ;  /* 0x0006f40001057983 */ /* 0x000f240000300800 */
[----:B--2---:R-:W2:Y:S02]  /*7ad80*/  LDL.LU R6, [R1+0x6f8] ;  /* 0x0006f80001067983 */ /* 0x004ea40000300800 */
[----:B------:R-:W2:Y:S01]  /*7ad90*/  LDL.LU R7, [R1+0x6fc] ;  /* 0x0006fc0001077983 */ /* 0x000ea20000300800 */
[----:B---3--:R-:W-:Y:S01]  /*7ada0*/  HMMA.16816.F32 R8, R20, R26, R8 ;  /* 0x0000001a1408723c */ /* 0x008fe20000001808 */
[----:B--2---:R-:W-:Y:S01]  /*7adb0*/  STL.64 [R1+0x55d0], R6 ;  /* 0x0055d00601007387 */ /* 0x004fe20000100a00 */
[----:B----4-:R0:W-:Y:S03]  /*7adc0*/  STL.64 [R1+0x55c8], R4 ;  /* 0x0055c80401007387 */ /* 0x0101e60000100a00 */
[----:B0-----:R-:W2:Y:S01]  /*7add0*/  LDL.LU R4, [R1+0x700] ;  /* 0x0007000001047983 */ /* 0x001ea20000300800 */
[----:B------:R-:W2:Y:S02]  /*7ade0*/  LDL.LU R5, [R1+0x704] ;  /* 0x0007040001057983 */ /* 0x000ea40000300800 */
[----:B------:R-:W2:Y:S02]  /*7adf0*/  LDL.LU R6, [R1+0x708] ;  /* 0x0007080001067983 */ /* 0x000ea40000300800 */
[----:B------:R-:W2:Y:S11]  /*7ae00*/  LDL.LU R7, [R1+0x70c] ;  /* 0x00070c0001077983 */ /* 0x000eb60000300800 */
[----:B------:R-:W-:Y:S02]  /*7ae10*/  @!UPT UIADD3 URZ, URZ, URZ, URZ ;  /* 0x0000003f3f3ff290 */ /* 0x000fe4000fffe03f */
[----:B------:R-:W-:Y:S01]  /*7ae20*/  STL.64 [R1+0x3b0], R8 ;  /* 0x0003b00801007387 */ /* 0x000fe20000100a00 */
[----:B------:R0:W-:Y:S03]  /*7ae30*/  STL.64 [R1+0x3b8], R10 ;  /* 0x0003b80a01007387 */ /* 0x0001e60000100a00 */
[----:B0-----:R-:W3:Y:S01]  /*7ae40*/  LDL.LU.64 R10, [R1+0x55f0] ;  /* 0x0055f000010a7983 */ /* 0x001ee20000300a00 */
[----:B------:R-:W4:Y:S02]  /*7ae50*/  LDL.LU R8, [R1+0x55ec] ;  /* 0x0055ec0001087983 */ /* 0x000f240000300800 */
[----:B------:R-:W-:Y:S02]  /*7ae60*/  IMAD.MOV.U32 R14, RZ, RZ, R2 ;  /* 0x000000ffff0e7224 */ /* 0x000fe400078e0002 */
[----:B------:R-:W-:Y:S02]  /*7ae70*/  IMAD.MOV.U32 R15, RZ, RZ, R0 ;  /* 0x000000ffff0f7224 */ /* 0x000fe400078e0000 */
[----:B------:R-:W-:-:S02]  /*7ae80*/  IMAD.MOV.U32 R2, RZ, RZ, R26 ;  /* 0x000000ffff027224 */ /* 0x000fc400078e001a */
[----:B------:R-:W-:Y:S02]  /*7ae90*/  IMAD.MOV.U32 R0, RZ, RZ, R27 ;  /* 0x000000ffff007224 */ /* 0x000fe400078e001b */
[----:B----4-:R-:W0:Y:S04]  /*7aea0*/  LDSM.16.MT88.4 R24, [R8+0x23000] ;  /* 0x023000000818783b */ /* 0x010e280000004200 */
[----:B---3--:R-:W-:Y:S01]  /*7aeb0*/  STL.64 [R1+0x5570], R10 ;  /* 0x0055700a01007387 */ /* 0x008fe20000100a00 */
[----:B------:R1:W-:Y:S03]  /*7aec0*/  STL [R1+0x5568], R8 ;  /* 0x0055680801007387 */ /* 0x0003e60000100800 */
[----:B-1----:R-:W3:Y:S01]  /*7aed0*/  LDL.LU R8, [R1+0x6e0] ;  /* 0x0006e00001087983 */ /* 0x002ee20000300800 */
[----:B------:R-:W3:Y:S02]  /*7aee0*/  LDL.LU R9, [R1+0x6e4] ;  /* 0x0006e40001097983 */ /* 0x000ee40000300800 */
[----:B------:R-:W3:Y:S02]  /*7aef0*/  LDL.LU R10, [R1+0x6e8] ;  /* 0x0006e800010a7983 */ /* 0x000ee40000300800 */
[----:B------:R-:W3:Y:S01]  /*7af00*/  LDL.LU R11, [R1+0x6ec] ;  /* 0x0006ec00010b7983 */ /* 0x000ee20000300800 */
[----:B0-----:R-:W-:Y:S01]  /*7af10*/  STL.64 [R1+0x5408], R26 ;  /* 0x0054081a01007387 */ /* 0x001fe20000100a00 */
[----:B------:R0:W-:Y:S03]  /*7af20*/  STL.64 [R1+0x5400], R24 ;  /* 0x0054001801007387 */ /* 0x0001e60000100a00 */
[----:B0-----:R-:W4:Y:S01]  /*7af30*/  LDL.LU R24, [R1+0x5c0] ;  /* 0x0005c00001187983 */ /* 0x001f220000300800 */
[----:B------:R-:W4:Y:S02]  /*7af40*/  LDL.LU R25, [R1+0x5c4] ;  /* 0x0005c40001197983 */ /* 0x000f240000300800 */
[----:B------:R-:W2:Y:S02]  /*7af50*/  LDL.LU R26, [R1+0x5c8] ;  /* 0x0005c800011a7983 */ /* 0x000ea40000300800 */
[----:B------:R-:W2:Y:S02]  /*7af60*/  LDL.LU R27, [R1+0x5cc] ;  /* 0x0005cc00011b7983 */ /* 0x000ea40000300800 */
[----:B--2---:R0:W-:Y:S01]  /*7af70*/  STL.64 [R1+0x54f8], R26 ;  /* 0x0054f81a01007387 */ /* 0x0041e20000100a00 */
[----:B----4-:R-:W-:Y:S02]  /*7af80*/  STL.64 [R1+0x54f0], R24 ;  /* 0x0054f01801007387 */ /* 0x010fe40000100a00 */
[----:B0-----:R-:W-:-:S02]  /*7af90*/  IMAD.MOV.U32 R26, RZ, RZ, R28 ;  /* 0x000000ffff1a7224 */ /* 0x001fc400078e001c */
[----:B------:R-:W-:Y:S01]  /*7afa0*/  IMAD.MOV.U32 R27, RZ, RZ, R3 ;  /* 0x000000ffff1b7224 */ /* 0x000fe200078e0003 */
[----:B------:R-:W2:Y:S04]  /*7afb0*/  LDL.LU R28, [R1+0x55e8] ;  /* 0x0055e800011c7983 */ /* 0x000ea80000300800 */
[----:B------:R0:W-:Y:S04]  /*7afc0*/  STL.64 [R1+0x5510], R26 ;  /* 0x0055101a01007387 */ /* 0x0001e80000100a00 */
[----:B0-----:R-:W4:Y:S02]  /*7afd0*/  LDL.64 R26, [R1+0x158] ;  /* 0x00015800011a7983 */ /* 0x001f240000100a00 */
[C---:B----4-:R-:W-:Y:S01]  /*7afe0*/  HMMA.16816.F32 R16, R20.reuse, R26, R16 ;  /* 0x0000001a1410723c */ /* 0x050fe20000001810 */
[----:B------:R-:W-:Y:S11]  /*7aff0*/  IMAD.MOV.U32 R3, RZ, RZ, R27 ;  /* 0x000000ffff037224 */ /* 0x000ff600078e001b */
[----:B------:R-:W-:Y:S11]  /*7b000*/  @!UPT UIADD3 URZ, URZ, URZ, URZ ;  /* 0x0000003f3f3ff290 */ /* 0x000ff6000fffe03f */
[----:B------:R0:W-:Y:S01]  /*7b010*/  STL.64 [R1+0x710], R16 ;  /* 0x0007101001007387 */ /* 0x0001e20000100a00 */
[----:B------:R1:W-:Y:S02]  /*7b020*/  STL.64 [R1+0x718], R18 ;  /* 0x0007181201007387 */ /* 0x0003e40000100a00 */
[----:B0-----:R-:W-:Y:S01]  /*7b030*/  IMAD.MOV.U32 R16, RZ, RZ, R26 ;  /* 0x000000ffff107224 */ /* 0x001fe200078e001a */
[----:B-1----:R-:W4:Y:S01]  /*7b040*/  LDL.LU.64 R18, [R1+0x55e0] ;  /* 0x0055e00001127983 */ /* 0x002f220000300a00 */
[----:B------:R-:W2:Y:S02]  /*7b050*/  LDL.LU R17, [R1+0x55d8] ;  /* 0x0055d80001117983 */ /* 0x000ea40000300800 */
[----:B------:R-:W2:Y:S02]  /*7b060*/  LDL R26, [R1+0x18] ;  /* 0x00001800011a7983 */ /* 0x000ea40000100800 */
[----:B------:R-:W2:Y:S01]  /*7b070*/  LDL R27, [R1+0x1c] ;  /* 0x00001c00011b7983 */ /* 0x000ea20000100800 */
[C---:B------:R-:W-:Y:S01]  /*7b080*/  HMMA.16816.F32 R12, R20.reuse, R14, R4 ;  /* 0x0000000e140c723c */ /* 0x040fe20000001804 */
[----:B--2---:R0:W-:Y:S01]  /*7b090*/  STL.64 [R1+0x5528], R26 ;  /* 0x0055281a01007387 */ /* 0x0041e20000100a00 */
[----:B------:R-:W2:Y:S02]  /*7b0a0*/  LDL.LU.64 R6, [R1+0x55d0] ;  /* 0x0055d00001067983 */ /* 0x000ea40000300a00 */
[----:B------:R-:W2:Y:S11]  /*7b0b0*/  LDL.LU.64 R4, [R1+0x55c8] ;  /* 0x0055c80001047983 */ /* 0x000eb60000300a00 */
[----:B------:R-:W-:Y:S08]  /*7b0c0*/  @!UPT UIADD3 URZ, URZ, URZ, URZ ;  /* 0x0000003f3f3ff290 */ /* 0x000ff0000fffe03f */
[----:B------:R1:W-:Y:S01]  /*7b0d0*/  STL.64 [R1+0x700], R12 ;  /* 0x0007000c01007387 */ /* 0x0003e20000100a00 */
[----:B------:R-:W-:Y:S01]  /*7b0e0*/  STL.64 [R1+0x708], R14 ;  /* 0x0007080e01007387 */ /* 0x000fe20000100a00 */
[----:B0-----:R-:W-:Y:S02]  /*7b0f0*/  IMAD.MOV.U32 R26, RZ, RZ, R28 ;  /* 0x000000ffff1a7224 */ /* 0x001fe400078e001c */
[----:B------:R-:W-:Y:S01]  /*7b100*/  IMAD.MOV.U32 R27, RZ, RZ, R17 ;  /* 0x000000ffff1b7224 */ /* 0x000fe200078e0011 */
[----:B-1----:R-:W3:Y:S06]  /*7b110*/  LDL.LU.64 R12, [R1+0x55c0] ;  /* 0x0055c000010c7983 */ /* 0x002eec0000300a00 */
[C---:B--2---:R-:W-:Y:S01]  /*7b120*/  HMMA.16816.F32 R24, R20.reuse, R26, R4 ;  /* 0x0000001a1418723c */ /* 0x044fe20000001804 */
[----:B------:R-:W3:Y:S11]  /*7b130*/  LDL.LU.64 R6, [R1+0x55b8] ;  /* 0x0055b80001067983 */ /* 0x000ef60000300a00 */
[----:B------:R-:W-:Y:S11]  /*7b140*/  @!UPT UIADD3 URZ, URZ, URZ, URZ ;  /* 0x0000003f3f3ff290 */ /* 0x000ff6000fffe03f */
[----:B------:R-:W-:Y:S01]  /*7b150*/  STL.64 [R1+0x6f0], R24 ;  /* 0x0006f01801007387 */ /* 0x000fe20000100a00 */
[----:B------:R-:W-:Y:S01]  /*7b160*/  STL.64 [R1+0x6f8], R26 ;  /* 0x0006f81a01007387 */ /* 0x000fe20000100a00 */
[----:B---3--:R-:W-:Y:S11]  /*7b170*/  HMMA.16816.F32 R8, R20, R6, R8 ;  /* 0x000000061408723c */ /* 0x008ff60000001808 */
[----:B------:R-:W-:Y:S11]  /*7b180*/  @!UPT UIADD3 URZ, URZ, URZ, URZ ;  /* 0x0000003f3f3ff290 */ /* 0x000ff6000fffe03f */
[----:B------:R-:W-:Y:S01]  /*7b190*/  @!UPT UIADD3 URZ, URZ, URZ, URZ ;  /* 0x0000003f3f3ff290 */ /* 0x000fe2000fffe03f */
[----:B------:R0:W-:Y:S01]  /*7b1a0*/  STL.64 [R1+0x6e0], R8 ;  /* 0x0006e00801007387 */ /* 0x0001e20000100a00 */
[----:B------:R1:W-:Y:S03]  /*7b1b0*/  STL.64 [R1+0x6e8], R10 ;  /* 0x0006e80a01007387 */ /* 0x0003e60000100a00 */
[----:B0-----:R-:W2:Y:S01]  /*7b1c0*/  LDL.LU R8, [R1+0x6a0] ;  /* 0x0006a00001087983 */ /* 0x001ea20000300800 */
[----:B------:R-:W2:Y:S02]  /*7b1d0*/  LDL.LU R9, [R1+0x6a4] ;  /* 0x0006a40001097983 */ /* 0x000ea40000300800 */
[----:B-1----:R-:W3:Y:S02]  /*7b1e0*/  LDL.LU R10, [R1+0x6a8] ;  /* 0x0006a800010a7983 */ /* 0x002ee40000300800 */
[----:B------:R-:W3:Y:S02]  /*7b1f0*/  LDL.LU R11, [R1+0x6ac] ;  /* 0x0006ac00010b7983 */ /* 0x000ee40000300800 */
[----:B---3--:R0:W-:Y:S01]  /*7b200*/  STL.64 [R1+0x5580], R10 ;  /* 0x0055800a01007387 */ /* 0x0081e20000100a00 */
[----:B--2---:R-:W-:Y:S02]  /*7b210*/  STL.64 [R1+0x5578], R8 ;  /* 0x0055780801007387 */ /* 0x004fe40000100a00 */
[----:B0-----:R-:W-:-:S02]  /*7b220*/  IMAD.MOV.U32 R11, RZ, RZ, R12 ;  /* 0x000000ffff0b7224 */ /* 0x001fc400078e000c */
[----:B------:R-:W-:Y:S01]  /*7b230*/  IMAD.MOV.U32 R10, RZ, RZ, R13 ;  /* 0x000000ffff0a7224 */ /* 0x000fe200078e000d */
[----:B------:R-:W2:Y:S01]  /*7b240*/  LDL.LU R12, [R1+0x6c0] ;  /* 0x0006c000010c7983 */ /* 0x000ea20000300800 */
[----:B------:R-:W2:Y:S02]  /*7b250*/  LDL.LU R13, [R1+0x6c4] ;  /* 0x0006c400010d7983 */ /* 0x000ea40000300800 */
[----:B------:R-:W3:Y:S02]  /*7b260*/  LDL.LU R14, [R1+0x6c8] ;  /* 0x0006c800010e7983 */ /* 0x000ee40000300800 */
[----:B------:R-:W3:Y:S02]  /*7b270*/  LDL.LU R15, [R1+0x6cc] ;  /* 0x0006cc00010f7983 */ /* 0x000ee40000300800 */
[----:B---3--:R0:W-:Y:S01]  /*7b280*/  STL.64 [R1+0x55a8], R14 ;  /* 0x0055a80e01007387 */ /* 0x0081e20000100a00 */
[----:B--2---:R-:W-:Y:S03]  /*7b290*/  STL.64 [R1+0x55a0], R12 ;  /* 0x0055a00c01007387 */ /* 0x004fe60000100a00 */
[----:B0-----:R-:W2:Y:S04]  /*7b2a0*/  LDL R14, [R1+0x118] ;  /* 0x00011800010e7983 */ /* 0x001ea80000100800 */
[----:B------:R-:W2:Y:S01]  /*7b2b0*/  LDL R15, [R1+0x11c] ;  /* 0x00011c00010f7983 */ /* 0x000ea20000100800 */
[----:B------:R0:W-:Y:S03]  /*7b2c0*/  STL.64 [R1+0x5590], R10 ;  /* 0x0055900a01007387 */ /* 0x0001e60000100a00 */
[----:B0-----:R-:W3:Y:S01]  /*7b2d0*/  LDL.64 R10, [R1+0x108] ;  /* 0x00010800010a7983 */ /* 0x001ee20000100a00 */
[----:B------:R-:W-:-:S02]  /*7b2e0*/  IMAD.MOV.U32 R28, RZ, RZ, R6 ;  /* 0x000000ffff1c7224 */ /* 0x000fc400078e0006 */
[----:B------:R-:W-:Y:S01]  /*7b2f0*/  IMAD.MOV.U32 R17, RZ, RZ, R7 ;  /* 0x000000ffff117224 */ /* 0x000fe200078e0007 */
[----:B---3--:R0:W-:Y:S01]  /*7b300*/  STL.64 [R1+0x55b0], R10 ;  /* 0x0055b00a01007387 */ /* 0x0081e20000100a00 */
[----:B------:R-:W2:Y:S02]  /*7b310*/  LDL.LU R8, [R1+0x6d0] ;  /* 0x0006d00001087983 */ /* 0x000ea40000300800 */
[----:B------:R-:W2:Y:S01]  /*7b320*/  LDL.LU R9, [R1+0x6d4] ;  /* 0x0006d40001097983 */ /* 0x000ea20000300800 */
[----:B0-----:R-:W2:Y:S01]  /*7b330*/  LDL.LU R10, [R1+0x6d8] ;  /* 0x0006d800010a7983 */ /* 0x001ea20000300800 */
[----:B------:R-:W2:Y:S02]  /*7b340*/  LDL.LU R11, [R1+0x6dc] ;  /* 0x0006dc00010b7983 */ /* 0x000ea40000300800 */
[----:B------:R-:W3:Y:S02]  /*7b350*/  LDL.64 R6, [R1+0xe8] ;  /* 0x0000e80001067983 */ /* 0x000ee40000100a00 */
[----:B---3--:R0:W-:Y:S01]  /*7b360*/  STL.64 [R1+0x5588], R6 ;  /* 0x0055880601007387 */ /* 0x0081e20000100a00 */
[----:B------:R-:W3:Y:S02]  /*7b370*/  LDL.LU R4, [R1+0x6b0] ;  /* 0x0006b00001047983 */ /* 0x000ee40000300800 */
[----:B------:R-:W3:Y:S01]  /*7b380*/  LDL.LU R5, [R1+0x6b4] ;  /* 0x0006b40001057983 */ /* 0x000ee20000300800 */
[----:B0-----:R-:W3:Y:S01]  /*7b390*/  LDL.LU R6, [R1+0x6b8] ;  /* 0x0006b80001067983 */ /* 0x001ee20000300800 */
[----:B------:R-:W3:Y:S02]  /*7b3a0*/  LDL.LU R7, [R1+0x6bc] ;  /* 0x0006bc0001077983 */ /* 0x000ee40000300800 */
[----:B------:R-:W2:Y:S02]  /*7b3b0*/  LDL R26, [R1+0x28] ;  /* 0x00002800011a7983 */ /* 0x000ea40000100800 */
[----:B------:R-:W-:-:S05]  /*7b3c0*/  IMAD.MOV.U32 R27, RZ, RZ, R29 ;  /* 0x000000ffff1b7224 */ /* 0x000fca00078e001d */
[----:B--2---:R0:W-:Y:S01]  /*7b3d0*/  STL.64 [R1+0x5558], R26 ;  /* 0x0055581a01007387 */ /* 0x0041e20000100a00 */
[----:B------:R-:W2:Y:S02]  /*7b3e0*/  LDL.LU R24, [R1+0x3a0] ;  /* 0x0003a00001187983 */ /* 0x000ea40000300800 */
[----:B------:R-:W2:Y:S01]  /*7b3f0*/  LDL.LU R25, [R1+0x3a4] ;  /* 0x0003a40001197983 */ /* 0x000ea20000300800 */
[----:B0-----:R-:W2:Y:S01]  /*7b400*/  LDL.LU R26, [R1+0x3a8] ;  /* 0x0003a800011a7983 */ /* 0x001ea20000300800 */
[----:B------:R-:W2:Y:S02]  /*7b410*/  LDL.LU R27, [R1+0x3ac] ;  /* 0x0003ac00011b7983 */ /* 0x000ea40000300800 */
[----:B----4-:R-:W-:Y:S02]  /*7b420*/  STL.64 [R1+0x5508], R18 ;  /* 0x0055081201007387 */ /* 0x010fe40000100a00 */
[----:B------:R0:W-:Y:S02]  /*7b430*/  STL.64 [R1+0x5500], R16 ;  /* 0x0055001001007387 */ /* 0x0001e40000100a00 */
[----:B0-----:R-:W4:Y:S01]  /*7b440*/  LDL.LU R16, [R1+0x5d0] ;  /* 0x0005d00001107983 */ /* 0x001f220000300800 */
[----:B------:R-:W4:Y:S02]  /*7b450*/  LDL.LU R17, [R1+0x5d4] ;  /* 0x0005d40001117983 */ /* 0x000f240000300800 */
[----:B------:R-:W2:Y:S02]  /*7b460*/  LDL.LU R18, [R1+0x5d8] ;  /* 0x0005d80001127983 */ /* 0x000ea40000300800 */
[----:B------:R-:W2:Y:S01]  /*7b470*/  LDL.LU R19, [R1+0x5dc] ;  /* 0x0005dc0001137983 */ /* 0x000ea20000300800 */
[C---:B------:R-:W-:Y:S01]  /*7b480*/  HMMA.16816.F32 R12, R20.reuse, R14, R8 ;  /* 0x0000000e140c723c */ /* 0x040fe20000001808 */
[----:B--2---:R-:W-:Y:S01]  /*7b490*/  STL.64 [R1+0x5520], R18 ;  /* 0x0055201201007387 */ /* 0x004fe20000100a00 */
[----:B----4-:R0:W-:Y:S03]  /*7b4a0*/  STL.64 [R1+0x5518], R16 ;  /* 0x0055181001007387 */ /* 0x0101e60000100a00 */
        /* <DEDUP_REMOVED lines=10> */
[----:B------:R-:W4:Y:S01]  /*7b550*/  LDL.LU.64 R10, [R1+0x55b0] ;  /* 0x0055b000010a7983 */ /* 0x000f220000300a00 */
[----:B------:R-:W-:Y:S02]  /*7b560*/  STL.64 [R1+0x6d0], R12 ;  /* 0x0006d00c01007387 */ /* 0x000fe40000100a00 */
[----:B------:R0:W-:Y:S02]  /*7b570*/  STL.64 [R1+0x6d8], R14 ;  /* 0x0006d80e01007387 */ /* 0x0001e40000100a00 */
[----:B0-----:R-:W4:Y:S01]  /*7b580*/  LDL.LU.64 R14, [R1+0x55a8] ;  /* 0x0055a800010e7983 */ /* 0x001f220000300a00 */
[----:B------:R-:W4:Y:S02]  /*7b590*/  LDL.LU.64 R12, [R1+0x55a0] ;  /* 0x0055a000010c7983 */ /* 0x000f240000300a00 */
[C---:B----4-:R-:W-:Y:S01]  /*7b5a0*/  HMMA.16816.F32 R12, R20.reuse, R10, R12 ;  /* 0x0000000a140c723c */ /* 0x050fe2000000180c */
[----:B------:R-:W-:Y:S11]  /*7b5b0*/  IMAD.MOV.U32 R29, RZ, RZ, R11 ;  /* 0x000000ffff1d7224 */ /* 0x000ff600078e000b */
[----:B------:R-:W-:Y:S11]  /*7b5c0*/  @!UPT UIADD3 URZ, URZ, URZ, URZ ;  /* 0x0000003f3f3ff290 */ /* 0x000ff6000fffe03f */
[----:B------:R0:W-:Y:S01]  /*7b5d0*/  STL.64 [R1+0x6c0], R12 ;  /* 0x0006c00c01007387 */ /* 0x0001e20000100a00 */
[----:B------:R1:W-:Y:S02]  /*7b5e0*/  STL.64 [R1+0x6c8], R14 ;  /* 0x0006c80e01007387 */ /* 0x0003e40000100a00 */
[----:B0-----:R-:W-:Y:S01]  /*7b5f0*/  IMAD.MOV.U32 R13, RZ, RZ, R10 ;  /* 0x000000ffff0d7224 */ /* 0x001fe200078e000a */
[----:B-1----:R-:W4:Y:S01]  /*7b600*/  LDL.LU.64 R14, [R1+0x5598] ;  /* 0x00559800010e7983 */ /* 0x002f220000300a00 */
[----:B------:R-:W3:Y:S02]  /*7b610*/  LDL.LU.64 R10, [R1+0x5590] ;  /* 0x00559000010a7983 */ /* 0x000ee40000300a00 */
[C---:B---3--:R-:W-:Y:S01]  /*7b620*/  HMMA.16816.F32 R8, R20.reuse, R10, R4 ;  /* 0x0000000a1408723c */ /* 0x048fe20000001804 */
[----:B------:R-:W3:Y:S11]  /*7b630*/  LDL.LU.64 R6, [R1+0x5588] ;  /* 0x0055880001067983 */ /* 0x000ef60000300a00 */
[----:B------:R-:W-:Y:S11]  /*7b640*/  @!UPT UIADD3 URZ, URZ, URZ, URZ ;  /* 0x0000003f3f3ff290 */ /* 0x000ff6000fffe03f */
[----:B------:R-:W-:Y:S01]  /*7b650*/  STL.64 [R1+0x6b0], R8 ;  /* 0x0006b00801007387 */ /* 0x000fe20000100a00 */
[----:B------:R0:W-:Y:S03]  /*7b660*/  STL.64 [R1+0x6b8], R10 ;  /* 0x0006b80a01007387 */ /* 0x0001e60000100a00 */
[----:B0-----:R-:W2:Y:S01]  /*7b670*/  LDL.LU.64 R10, [R1+0x5580] ;  /* 0x00558000010a7983 */ /* 0x001ea20000300a00 */
[----:B------:R-:W2:Y:S02]  /*7b680*/  LDL.LU.64 R8, [R1+0x5578] ;  /* 0x0055780001087983 */ /* 0x000ea40000300a00 */
[----:B---3--:R-:W-:Y:S01]  /*7b690*/  IMAD.MOV.U32 R12, RZ, RZ, R7 ;  /* 0x000000ffff0c7224 */ /* 0x008fe200078e0007 */
[C---:B--2---:R-:W-:Y:S11]  /*7b6a0*/  HMMA.16816.F32 R8, R20.reuse, R6, R8 ;  /* 0x000000061408723c */ /* 0x044ff60000001808 */
[----:B------:R-:W-:Y:S11]  /*7b6b0*/  @!UPT UIADD3 URZ, URZ, URZ, URZ ;  /* 0x0000003f3f3ff290 */ /* 0x000ff6000fffe03f */
[----:B------:R-:W-:Y:S01]  /*7b6c0*/  @!UPT UIADD3 URZ, URZ, URZ, URZ ;  /* 0x0000003f3f3ff290 */ /* 0x000fe2000fffe03f */
[----:B------:R0:W-:Y:S01]  /*7b6d0*/  STL.64 [R1+0x6a0], R8 ;  /* 0x0006a00801007387 */ /* 0x0001e20000100a00 */
[----:B------:R1:W-:Y:S02]  /*7b6e0*/  STL.64 [R1+0x6a8], R10 ;  /* 0x0006a80a01007387 */ /* 0x0003e40000100a00 */
[----:B0-----:R-:W-:Y:S01]  /*7b6f0*/  IMAD.MOV.U32 R9, RZ, RZ, R6 ;  /* 0x000000ffff097224 */ /* 0x001fe200078e0006 */
[----:B-1----:R-:W2:Y:S01]  /*7b700*/  LDL.LU.64 R10, [R1+0x5570] ;  /* 0x00557000010a7983 */ /* 0x002ea20000300a00 */
[----:B------:R-:W3:Y:S02]  /*7b710*/  LDL.LU R8, [R1+0x5568] ;  /* 0x0055680001087983 */ /* 0x000ee40000300800 */
[----:B------:R-:W2:Y:S02]  /*7b720*/  LDL.LU.64 R6, [R1+0x5560] ;  /* 0x0055600001067983 */ /* 0x000ea40000300a00 */
[----:B--2---:R-:W-:Y:S01]  /*7b730*/  HMMA.16816.F32 R20, R20, R6, R24 ;  /* 0x000000061414723c */ /* 0x004fe20000001818 */
[----:B------:R-:W2:Y:S01]  /*7b740*/  LDL.LU.64 R26, [R1+0x5558] ;  /* 0x00555800011a7983 */ /* 0x000ea20000300a00 */
[----:B------:R-:W2:Y:S02]  /*7b750*/  LDL.LU.64 R6, [R1+0x5550] ;  /* 0x0055500001067983 */ /* 0x000ea40000300a00 */
[----:B------:R-:W2:Y:S11]  /*7b760*/  LDL.LU.64 R4, [R1+0x5548] ;  /* 0x0055480001047983 */ /* 0x000eb60000300a00 */
[----:B------:R-:W-:Y:S08]  /*7b770*/  @!UPT UIADD3 URZ, URZ, URZ, URZ ;  /* 0x0000003f3f3ff290 */ /* 0x000ff0000fffe03f */
[----:B------:R-:W-:Y:S01]  /*7b780*/  STL.64 [R1+0x3a0], R20 ;  /* 0x0003a01401007387 */ /* 0x000fe20000100a00 */
[----:B------:R-:W-:Y:S02]  /*7b790*/  STL.64 [R1+0x3a8], R22 ;  /* 0x0003a81601007387 */ /* 0x000fe40000100a00 */
[----:B---3--:R0:W1:Y:S02]  /*7b7a0*/  LDSM.16.MT88.4 R20, [R8+0x23080] ;  /* 0x023080000814783b */ /* 0x0080640000004200 */
[----:B0-----:R-:W3:Y:S04]  /*7b7b0*/  LDL.LU R8, [R1+0x5540] ;  /* 0x0055400001087983 */ /* 0x001ee80000300800 */
[----:B-1----:R0:W-:Y:S01]  /*7b7c0*/  STL.64 [R1+0x52e8], R22 ;  /* 0x0052e81601007387 */ /* 0x0021e20000100a00 */
[----:B------:R1:W-:Y:S03]  /*7b7d0*/  STL.64 [R1+0x52e0], R20 ;  /* 0x0052e01401007387 */ /* 0x0003e60000100a00 */
[----:B0-----:R-:W3:Y:S01]  /*7b7e0*/  LDL.LU.64 R22, [R1+0xd8] ;  /* 0x0000d80001167983 */ /* 0x001ee20000300a00 */
[C---:B--2---:R-:W-:Y:S03]  /*7b7f0*/  HMMA.16816.F32 R24, R4.reuse, R26, R16 ;  /* 0x0000001a0418723c */ /* 0x044fe60000001810 */
[----:B---3--:R0:W-:Y:S01]  /*7b800*/  STL.64 [R1+0x5450], R22 ;  /* 0x0054501601007387 */ /* 0x0081e20000100a00 */
[----:B-1----:R-:W4:Y:S02]  /*7b810*/  LDL.LU R20, [R1+0x5b0] ;  /* 0x0005b00001147983 */ /* 0x002f240000300800 */
[----:B------:R-:W4:Y:S01]  /*7b820*/  LDL.LU R21, [R1+0x5b4] ;  /* 0x0005b40001157983 */ /* 0x000f220000300800 */
[----:B0-----:R-:W4:Y:S01]  /*7b830*/  LDL.LU R22, [R1+0x5b8] ;  /* 0x0005b80001167983 */ /* 0x001f220000300800 */
[----:B------:R-:W4:Y:S02]  /*7b840*/  LDL.LU R23, [R1+0x5bc] ;  /* 0x0005bc0001177983 */ /* 0x000f240000300800 */
[----:B------:R-:W2:Y:S02]  /*7b850*/  LDL.LU.64 R18, [R1+0x5538] ;  /* 0x0055380001127983 */ /* 0x000ea40000300a00 */
[----:B------:R-:W2:Y:S11]  /*7b860*/  LDL.LU.64 R16, [R1+0x5530] ;  /* 0x0055300001107983 */ /* 0x000eb60000300a00 */
        /* <DEDUP_REMOVED lines=12> */
[----:B------:R-:W3:Y:S11]  /*7b930*/  LDL.LU.64 R16, [R1+0x5500] ;  /* 0x0055000001107983 */ /* 0x000ef60000300a00 */
        /* <DEDUP_REMOVED lines=9> */
[----:B------:R1:W-:Y:S03]  /*7b9d0*/  STL.64 [R1+0x5c8], R26 ;  /* 0x0005c81a01007387 */ /* 0x0003e60000100a00 */
[----:B0-----:R-:W2:Y:S01]  /*7b9e0*/  LDL.LU R24, [R1+0xb0] ;  /* 0x0000b00001187983 */ /* 0x001ea20000300800 */
[----:B------:R-:W2:Y:S02]  /*7b9f0*/  LDL.LU R25, [R1+0xb4] ;  /* 0x0000b40001197983 */ /* 0x000ea40000300800 */
[----:B-1----:R-:W2:Y:S02]  /*7ba00*/  LDL.LU R26, [R1+0xb8] ;  /* 0x0000b800011a7983 */ /* 0x002ea40000300800 */
[----:B------:R-:W2:Y:S01]  /*7ba10*/  LDL.LU R27, [R1+0xbc] ;  /* 0x0000bc00011b7983 */ /* 0x000ea20000300800 */
[----:B----4-:R-:W-:Y:S01]  /*7ba20*/  HMMA.16816.F32 R20, R4, R14, R20 ;  /* 0x0000000e0414723c */ /* 0x010fe20000001814 */
[----:B--2---:R0:W-:Y:S01]  /*7ba30*/  STL.64 [R1+0x5418], R26 ;  /* 0x0054181a01007387 */ /* 0x0041e20000100a00 */
[----:B------:R-:W-:Y:S02]  /*7ba40*/  STL.64 [R1+0x5410], R24 ;  /* 0x0054101801007387 */ /* 0x000fe40000100a00 */
[----:B0-----:R-:W-:-:S02]  /*7ba50*/  IMAD.MOV.U32 R26, RZ, RZ, R9 ;  /* 0x000000ffff1a7224 */ /* 0x001fc400078e0009 */
[----:B------:R-:W-:Y:S01]  /*7ba60*/  IMAD.MOV.U32 R27, RZ, RZ, R12 ;  /* 0x000000ffff1b7224 */ /* 0x000fe200078e000c */
[----:B------:R-:W2:Y:S01]  /*7ba70*/  LDL.LU R9, [R1+0x54e8] ;  /* 0x0054e80001097983 */ /* 0x000ea20000300800 */
[----:B------:R-:W4:Y:S03]  /*7ba80*/  LDL.LU R12, [R1+0x54e4] ;  /* 0x0054e400010c7983 */ /* 0x000f260000300800 */
[----:B------:R0:W-:Y:S04]  /*7ba90*/  STL.64 [R1+0x5428], R26 ;  /* 0x0054281a01007387 */ /* 0x0001e80000100a00 */
[----:B0-----:R-:W2:Y:S04]  /*7baa0*/  LDL.64 R26, [R1+0xf8] ;  /* 0x0000f800011a7983 */ /* 0x001ea80000100a00 */
[----:B--2---:R-:W-:Y:S01]  /*7bab0*/  STL.64 [R1+0x5440], R26 ;  /* 0x0054401a01007387 */ /* 0x004fe20000100a00 */
[----:B------:R0:W-:Y:S02]  /*7bac0*/  STL.64 [R1+0x53e0], R18 ;  /* 0x0053e01201007387 */ /* 0x0001e40000100a00 */
[----:B0-----:R-:W-:-:S02]  /*7bad0*/  IMAD.MOV.U32 R18, RZ, RZ, R13 ;  /* 0x000000ffff127224 */ /* 0x001fc400078e000d */
[----:B------:R-:W-:Y:S01]  /*7bae0*/  IMAD.MOV.U32 R19, RZ, RZ, R29 ;  /* 0x000000ffff137224 */ /* 0x000fe200078e001d */
[----:B------:R-:W4:Y:S01]  /*7baf0*/  LDL.LU R13, [R1+0x54e0] ;  /* 0x0054e000010d7983 */ /* 0x000f220000300800 */
[----:B------:R0:W-:Y:S02]  /*7bb00*/  STL.64 [R1+0x5b0], R20 ;  /* 0x0005b01401007387 */ /* 0x0001e40000100a00 */
[----:B------:R1:W-:Y:S01]  /*7bb10*/  STL.64 [R1+0x5b8], R22 ;  /* 0x0005b81601007387 */ /* 0x0003e20000100a00 */
[----:B------:R-:W-:Y:S01]  /*7bb20*/  STL.64 [R1+0x5448], R18 ;  /* 0x0054481201007387 */ /* 0x000fe20000100a00 */
[----:B------:R-:W2:Y:S02]  /*7bb30*/  LDL.LU R24, [R1+0x530] ;  /* 0x0005300001187983 */ /* 0x000ea40000300800 */
[----:B------:R-:W2:Y:S02]  /*7bb40*/  LDL.LU R25, [R1+0x534] ;  /* 0x0005340001197983 */ /* 0x000ea40000300800 */
[----:B------:R-:W2:Y:S01]  /*7bb50*/  LDL.LU R26, [R1+0x538] ;  /* 0x00053800011a7983 */ /* 0x000ea20000300800 */
[----:B------:R-:W2:Y:S04]  /*7bb60*/  LDL.LU R27, [R1+0x53c] ;  /* 0x00053c00011b7983 */ /* 0x000ea80000300800 */
[----:B--2---:R2:W-:Y:S01]  /*7bb70*/  STL.64 [R1+0x5460], R26 ;  /* 0x0054601a01007387 */ /* 0x0045e20000100a00 */
[----:B------:R-:W-:Y:S02]  /*7bb80*/  STL.64 [R1+0x5458], R24 ;  /* 0x0054581801007387 */ /* 0x000fe40000100a00 */
[----:B0-----:R-:W4:Y:S02]  /*7bb90*/  LDL.LU R20, [R1+0x540] ;  /* 0x0005400001147983 */ /* 0x001f240000300800 */
[----:B------:R-:W4:Y:S01]  /*7bba0*/  LDL.LU R21, [R1+0x544] ;  /* 0x0005440001157983 */ /* 0x000f220000300800 */
[----:B-1----:R-:W4:Y:S01]  /*7bbb0*/  LDL.LU R22, [R1+0x548] ;  /* 0x0005480001167983 */ /* 0x002f220000300800 */
[----:B------:R-:W4:Y:S02]  /*7bbc0*/  LDL.LU R23, [R1+0x54c] ;  /* 0x00054c0001177983 */ /* 0x000f240000300800 */
[----:B--2---:R-:W-:-:S02]  /*7bbd0*/  IMAD.MOV.U32 R26, RZ, RZ, R28 ;  /* 0x000000ffff1a7224 */ /* 0x004fc400078e001c */
[----:B---3--:R-:W-:Y:S01]  /*7bbe0*/  IMAD.MOV.U32 R27, RZ, RZ, R17 ;  /* 0x000000ffff1b7224 */ /* 0x008fe200078e0011 */
[----:B----4-:R-:W-:Y:S01]  /*7bbf0*/  STL.64 [R1+0x5470], R22 ;  /* 0x0054701601007387 */ /* 0x010fe20000100a00 */
[----:B------:R-:W-:Y:S03]  /*7bc00*/  STL.64 [R1+0x5468], R20 ;  /* 0x0054681401007387 */ /* 0x000fe60000100a00 */
[----:B------:R0:W-:Y:S02]  /*7bc10*/  STL.64 [R1+0x5478], R26 ;  /* 0x0054781a01007387 */ /* 0x0001e40000100a00 */
[----:B0-----:R-:W2:Y:S04]  /*7bc20*/  LDL.64 R26, [R1+0x138] ;  /* 0x00013800011a7983 */ /* 0x001ea80000100a00 */
[----:B--2---:R0:W-:Y:S01]  /*7bc30*/  STL.64 [R1+0x5490], R26 ;  /* 0x0054901a01007387 */ /* 0x0041e20000100a00 */
[----:B------:R-:W2:Y:S02]  /*7bc40*/  LDL.LU R20, [R1+0x550] ;  /* 0x0005500001147983 */ /* 0x000ea40000300800 */
[----:B------:R-:W2:Y:S02]  /*7bc50*/  LDL.LU R21, [R1+0x554] ;  /* 0x0005540001157983 */ /* 0x000ea40000300800 */
[----:B------:R-:W3:Y:S01]  /*7bc60*/  LDL.LU R22, [R1+0x558] ;  /* 0x0005580001167983 */ /* 0x000ee20000300800 */
[----:B------:R-:W3:Y:S04]  /*7bc70*/  LDL.LU R23, [R1+0x55c] ;  /* 0x00055c0001177983 */ /* 0x000ee80000300800 */
[----:B0-----:R-:W4:Y:S04]  /*7bc80*/  LDL.64 R26, [R1+0x148] ;  /* 0x00014800011a7983 */ /* 0x001f280000100a00 */
[----:B----4-:R-:W-:Y:S01]  /*7bc90*/  STL.64 [R1+0x54a8], R26 ;  /* 0x0054a81a01007387 */ /* 0x010fe20000100a00 */
[----:B---3--:R-:W-:Y:S02]  /*7bca0*/  STL.64 [R1+0x5488], R22 ;  /* 0x0054881601007387 */ /* 0x008fe40000100a00 */
[----:B--2---:R0:W-:Y:S02]  /*7bcb0*/  STL.64 [R1+0x5480], R20 ;  /* 0x0054801401007387 */ /* 0x0041e40000100a00 */
        /* <DEDUP_REMOVED lines=14> */
[----:B------:R-:W-:-:S05]  /*7bda0*/  IMAD.MOV.U32 R27, RZ, RZ, R0 ;  /* 0x000000ffff1b7224 */ /* 0x000fca00078e0000 */
[----:B------:R0:W-:Y:S01]  /*7bdb0*/  STL.64 [R1+0x54d8], R26 ;  /* 0x0054d81a01007387 */ /* 0x0001e20000100a00 */
[----:B------:R-:W4:Y:S02]  /*7bdc0*/  LDL.LU R24, [R1+0x5a0] ;  /* 0x0005a00001187983 */ /* 0x000f240000300800 */
[----:B------:R-:W4:Y:S01]  /*7bdd0*/  LDL.LU R25, [R1+0x5a4] ;  /* 0x0005a40001197983 */ /* 0x000f220000300800 */
[----:B0-----:R-:W4:Y:S01]  /*7bde0*/  LDL.LU R26, [R1+0x5a8] ;  /* 0x0005a800011a7983 */ /* 0x001f220000300800 */
        /* <DEDUP_REMOVED lines=14> */
[----:B------:R0:W-:Y:S02]  /*7bed0*/  STL.64 [R1+0x53d8], R14 ;  /* 0x0053d80e01007387 */ /* 0x0001e40000100a00 */
[----:B------:R-:W-:Y:S01]  /*7bee0*/  STL.64 [R1+0x53d0], R12 ;  /* 0x0053d00c01007387 */ /* 0x000fe20000100a00 */
[----:B0-----:R-:W2:Y:S04]  /*7bef0*/  LDL.LU.64 R14, [R1+0x18] ;  /* 0x00001800010e7983 */ /* 0x001ea80000300a00 */
[----:B--2---:R0:W-:Y:S04]  /*7bf00*/  STL.64 [R1+0x53f8], R14 ;  /* 0x0053f80e01007387 */ /* 0x0041e80000100a00 */
[----:B0-----:R-:W2:Y:S01]  /*7bf10*/  LDL.LU.64 R14, [R1+0x28] ;  /* 0x00002800010e7983 */ /* 0x001ea20000300a00 */
[C---:B----4-:R-:W-:Y:S03]  /*7bf20*/  HMMA.16816.F32 R24, R4.reuse, R10, R24 ;  /* 0x0000000a0418723c */ /* 0x050fe60000001818 */
[----:B--2---:R0:W-:Y:S01]  /*7bf30*/  STL.64 [R1+0x5420], R14 ;  /* 0x0054200e01007387 */ /* 0x0041e20000100a00 */
[----:B------:R-:W2:Y:S02]  /*7bf40*/  LDL.LU R12, [R1+0x510] ;  /* 0x00051000010c7983 */ /* 0x000ea40000300800 */
[----:B------:R-:W2:Y:S01]  /*7bf50*/  LDL.LU R13, [R1+0x514] ;  /* 0x00051400010d7983 */ /* 0x000ea20000300800 */
[----:B0-----:R-:W4:Y:S01]  /*7bf60*/  LDL.LU R14, [R1+0x518] ;  /* 0x00051800010e7983 */ /* 0x001f220000300800 */
[----:B------:R-:W4:Y:S03]  /*7bf70*/  LDL.LU R15, [R1+0x51c] ;  /* 0x00051c00010f7983 */ /* 0x000f260000300800 */
[----:B----4-:R-:W-:Y:S01]  /*7bf80*/  STL.64 [R1+0x5438], R14 ;  /* 0x0054380e01007387 */ /* 0x010fe20000100a00 */
[----:B--2---:R0:W-:Y:S03]  /*7bf90*/  STL.64 [R1+0x5430], R12 ;  /* 0x0054300c01007387 */ /* 0x0041e60000100a00 */
[----:B0-----:R-:W2:Y:S01]  /*7bfa0*/  LDL.LU R12, [R1+0x520] ;  /* 0x00052000010c7983 */ /* 0x001ea20000300800 */
[----:B------:R-:W2:Y:S02]  /*7bfb0*/  LDL.LU R13, [R1+0x524] ;  /* 0x00052400010d7983 */ /* 0x000ea40000300800 */
[----:B------:R-:W2:Y:S02]  /*7bfc0*/  LDL.LU R14, [R1+0x528] ;  /* 0x00052800010e7983 */ /* 0x000ea40000300800 */
[----:B------:R-:W2:Y:S03]  /*7bfd0*/  LDL.LU R15, [R1+0x52c] ;  /* 0x00052c00010f7983 */ /* 0x000ea60000300800 */
[----:B------:R-:W-:Y:S01]  /*7bfe0*/  STL.64 [R1+0x5a0], R24 ;  /* 0x0005a01801007387 */ /* 0x000fe20000100a00 */
[----:B------:R0:W-:Y:S03]  /*7bff0*/  STL.64 [R1+0x5a8], R26 ;  /* 0x0005a81a01007387 */ /* 0x0001e60000100a00 */
[----:B0-----:R-:W4:Y:S01]  /*7c000*/  LDL.LU.64 R26, [R1+0x54d8] ;  /* 0x0054d800011a7983 */ /* 0x001f220000300a00 */
[----:B------:R-:W-:Y:S02]  /*7c010*/  STL.64 [R1+0x53c8], R10 ;  /* 0x0053c80a01007387 */ /* 0x000fe40000100a00 */
[----:B------:R0:W-:Y:S02]  /*7c020*/  STL.64 [R1+0x53c0], R8 ;  /* 0x0053c00801007387 */ /* 0x0001e40000100a00 */
[----:B0-----:R-:W2:Y:S01]  /*7c030*/  LDL.LU R8, [R1+0x380] ;  /* 0x0003800001087983 */ /* 0x001ea20000300800 */
[----:B------:R-:W2:Y:S02]  /*7c040*/  LDL.LU R9, [R1+0x384] ;  /* 0x0003840001097983 */ /* 0x000ea40000300800 */
[----:B------:R-:W2:Y:S02]  /*7c050*/  LDL.LU R10, [R1+0x388] ;  /* 0x00038800010a7983 */ /* 0x000ea40000300800 */
        /* <DEDUP_REMOVED lines=16> */
[----:B------:R-:W-:Y:S11]  /*7c160*/  IMAD.MOV.U32 R2, RZ, RZ, R27 ;  /* 0x000000ffff027224 */ /* 0x000ff600078e001b */
[----:B------:R-:W-:Y:S11]  /*7c170*/  @!UPT UIADD3 URZ, URZ, URZ, URZ ;  /* 0x0000003f3f3ff290 */ /* 0x000ff6000fffe03f */
[----:B------:R-:W-:Y:S01]  /*7c180*/  STL.64 [R1+0x570], R20 ;  /* 0x0005701401007387 */ /* 0x000fe20000100a00 */
[----:B------:R0:W-:Y:S03]  /*7c190*/  STL.64 [R1+0x578], R22 ;  /* 0x0005781601007387 */ /* 0x0001e60000100a00 */
[----:B0-----:R-:W4:Y:S01]  /*7c1a0*/  LDL.LU.64 R22, [R1+0x54a0] ;  /* 0x0054a00001167983 */ /* 0x001f220000300a00 */
[----:B------:R-:W4:Y:S02]  /*7c1b0*/  LDL.LU.64 R20, [R1+0x5498] ;  /* 0x0054980001147983 */ /* 0x000f240000300a00 */
[----:B------:R-:W4:Y:S02]  /*7c1c0*/  LDL.LU.64 R26, [R1+0x5490] ;  /* 0x00549000011a7983 */ /* 0x000f240000300a00 */
        /* <DEDUP_REMOVED lines=9> */
[----:B------:R-:W4:Y:S01]  /*7c260*/  LDL.LU.64 R22, [R1+0x5470] ;  /* 0x0054700001167983 */ /* 0x000f220000300a00 */
[----:B------:R-:W4:Y:S02]  /*7c270*/  LDL.LU.64 R20, [R1+0x5468] ;  /* 0x0054680001147983 */ /* 0x000f240000300a00 */
[----:B---3--:R-:W-:Y:S11]  /*7c280*/  IMAD.MOV.U32 R3, RZ, RZ, R19 ;  /* 0x000000ffff037224 */ /* 0x008ff600078e0013 */
[----:B------:R-:W-:Y:S08]  /*7c290*/  @!UPT UIADD3 URZ, URZ, URZ, URZ ;  /* 0x0000003f3f3ff290 */ /* 0x000ff0000fffe03f */
[----:B------:R-:W-:Y:S01]  /*7c2a0*/  STL.64 [R1+0x550], R24 ;  /* 0x0005501801007387 */ /* 0x000fe20000100a00 */
[----:B------:R0:W-:Y:S03]  /*7c2b0*/  STL.64 [R1+0x558], R26 ;  /* 0x0005581a01007387 */ /* 0x0001e60000100a00 */
[----:B0-----:R-:W3:Y:S01]  /*7c2c0*/  LDL.LU.64 R26, [R1+0x5460] ;  /* 0x00546000011a7983 */ /* 0x001ee20000300a00 */
[----:B------:R-:W3:Y:S01]  /*7c2d0*/  LDL.LU.64 R24, [R1+0x5458] ;  /* 0x0054580001187983 */ /* 0x000ee20000300a00 */
[C---:B----4-:R-:W-:Y:S11]  /*7c2e0*/  HMMA.16816.F32 R20, R4.reuse, R18, R20 ;  /* 0x000000120414723c */ /* 0x050ff60000001814 */
[----:B------:R-:W-:Y:S11]  /*7c2f0*/  @!UPT UIADD3 URZ, URZ, URZ, URZ ;  /* 0x0000003f3f3ff290 */ /* 0x000ff6000fffe03f */
[----:B------:R-:W-:Y:S01]  /*7c300*/  @!UPT UIADD3 URZ, URZ, URZ, URZ ;  /* 0x0000003f3f3ff290 */ /* 0x000fe2000fffe03f */
[----:B------:R0:W-:Y:S01]  /*7c310*/  STL.64 [R1+0x540], R20 ;  /* 0x0005401401007387 */ /* 0x0001e20000100a00 */
[----:B------:R1:W-:Y:S02]  /*7c320*/  STL.64 [R1+0x548], R22 ;  /* 0x0005481601007387 */ /* 0x0003e40000100a00 */
[----:B0-----:R-:W-:Y:S01]  /*7c330*/  IMAD.MOV.U32 R20, RZ, RZ, R18 ;  /* 0x000000ffff147224 */ /* 0x001fe200078e0012 */
[----:B-1----:R-:W4:Y:S01]  /*7c340*/  LDL.LU.64 R22, [R1+0x5450] ;  /* 0x0054500001167983 */ /* 0x002f220000300a00 */
[----:B------:R-:W3:Y:S02]  /*7c350*/  LDL.LU.64 R18, [R1+0x5448] ;  /* 0x0054480001127983 */ /* 0x000ee40000300a00 */
[C---:B---3--:R-:W-:Y:S01]  /*7c360*/  HMMA.16816.F32 R16, R4.reuse, R18, R24 ;  /* 0x000000120410723c */ /* 0x048fe20000001818 */
[----:B------:R-:W2:Y:S11]  /*7c370*/  LDL.LU.64 R26, [R1+0x5440] ;  /* 0x00544000011a7983 */ /* 0x000eb60000300a00 */
[----:B------:R-:W-:Y:S11]  /*7c380*/  @!UPT UIADD3 URZ, URZ, URZ, URZ ;  /* 0x0000003f3f3ff290 */ /* 0x000ff6000fffe03f */
[----:B------:R-:W-:Y:S01]  /*7c390*/  STL.64 [R1+0x530], R16 ;  /* 0x0005301001007387 */ /* 0x000fe20000100a00 */
[----:B------:R0:W-:Y:S03]  /*7c3a0*/  STL.64 [R1+0x538], R18 ;  /* 0x0005381201007387 */ /* 0x0001e60000100a00 */
[----:B0-----:R-:W3:Y:S01]  /*7c3b0*/  LDL.LU.64 R18, [R1+0x8] ;  /* 0x0000080001127983 */ /* 0x001ee20000300a00 */
        /* <DEDUP_REMOVED lines=10> */
[----:B------:R-:W2:Y:S11]  /*7c460*/  LDL.LU.64 R14, [R1+0x5420] ;  /* 0x00542000010e7983 */ /* 0x000eb60000300a00 */
[----:B------:R-:W-:Y:S11]  /*7c470*/  @!UPT UIADD3 URZ, URZ, URZ, URZ ;  /* 0x0000003f3f3ff290 */ /* 0x000ff6000fffe03f */
[----:B------:R-:W-:Y:S01]  /*7c480*/  STL.64 [R1+0x510], R24 ;  /* 0x0005101801007387 */ /* 0x000fe20000100a00 */
[----:B------:R0:W-:Y:S03]  /*7c490*/  STL.64 [R1+0x518], R26 ;  /* 0x0005181a01007387 */ /* 0x0001e60000100a00 */
[----:B0-----:R-:W4:Y:S01]  /*7c4a0*/  LDL.LU.64 R26, [R1+0x5418] ;  /* 0x00541800011a7983 */ /* 0x001f220000300a00 */
[----:B------:R-:W4:Y:S02]  /*7c4b0*/  LDL.LU.64 R24, [R1+0x5410] ;  /* 0x0054100001187983 */ /* 0x000f240000300a00 */
[----:B----4-:R-:W-:Y:S01]  /*7c4c0*/  HMMA.16816.F32 R4, R4, R22, R24 ;  /* 0x000000160404723c */ /* 0x010fe20000001818 */
        /* <DEDUP_REMOVED lines=16> */
[----:B------:R-:W-:Y:S02]  /*7c5d0*/  IMAD.MOV.U32 R4, RZ, RZ, R15 ;  /* 0x000000ffff047224 */ /* 0x000fe400078e000f */
[----:B------:R-:W2:Y:S02]  /*7c5e0*/  LDL.LU.64 R14, [R1+0x53f8] ;  /* 0x0053f800010e7983 */ /* 0x000ea40000300a00 */
[----:B--2---:R-:W-:Y:S01]  /*7c5f0*/  HMMA.16816.F32 R8, R24, R14, R8 ;  /* 0x0000000e1808723c */ /* 0x004fe20000001808 */
[----:B------:R-:W-:-:S02]  /*7c600*/  IMAD.MOV.U32 R22, RZ, RZ, R14 ;  /* 0x000000ffff167224 */ /* 0x000fc400078e000e */
[----:B-1----:R-:W-:Y:S11]  /*7c610*/  IMAD.MOV.U32 R7, RZ, RZ, R15 ;  /* 0x000000ffff077224 */ /* 0x002ff600078e000f */
[----:B------:R-:W-:Y:S09]  /*7c620*/  @!UPT UIADD3 URZ, URZ, URZ, URZ ;  /* 0x0000003f3f3ff290 */ /* 0x000ff2000fffe03f */
[----:B------:R-:W-:Y:S01]  /*7c630*/  STL.64 [R1+0x380], R8 ;  /* 0x0003800801007387 */ /* 0x000fe20000100a00 */
[----:B------:R-:W-:Y:S02]  /*7c640*/  STL.64 [R1+0x388], R10 ;  /* 0x0003880a01007387 */ /* 0x000fe40000100a00 */
[----:B------:R-:W-:Y:S02]  /*7c650*/  STL [R1+0x53f0], R22 ;  /* 0x0053f01601007387 */ /* 0x000fe40000100800 */
[----:B------:R0:W-:Y:S02]  /*7c660*/  STL.64 [R1+0x53e8], R20 ;  /* 0x0053e81401007387 */ /* 0x0001e40000100a00 */
        /* <DEDUP_REMOVED lines=13> */
[----:B------:R0:W-:Y:S03]  /*7c740*/  STL.64 [R1+0x53a0], R4 ;  /* 0x0053a00401007387 */ /* 0x0001e60000100a00 */
[----:B0-----:R-:W2:Y:S01]  /*7c750*/  LDL.LU R4, [R1+0x330] ;  /* 0x0003300001047983 */ /* 0x001ea20000300800 */
[----:B------:R-:W2:Y:S02]  /*7c760*/  LDL.LU R5, [R1+0x334] ;  /* 0x0003340001057983 */ /* 0x000ea40000300800 */
[----:B------:R-:W2:Y:S02]  /*7c770*/  LDL.LU R6, [R1+0x338] ;  /* 0x0003380001067983 */ /* 0x000ea40000300800 */
[----:B------:R-:W2:Y:S01]  /*7c780*/  LDL.LU R7, [R1+0x33c] ;  /* 0x00033c0001077983 */ /* 0x000ea20000300800 */
[C---:B---3--:R-:W-:Y:S01]  /*7c790*/  HMMA.16816.F32 R20, R24.reuse, R18, R20 ;  /* 0x000000121814723c */ /* 0x048fe20000001814 */
        /* <DEDUP_REMOVED lines=9> */
[----:B0-----:R-:W3:Y:S01]  /*7c830*/  LDL.LU R22, [R1+0x53f0] ;  /* 0x0053f00001167983 */ /* 0x001ee20000300800 */
[----:B------:R-:W2:Y:S02]  /*7c840*/  LDL.LU.64 R20, [R1+0x53e8] ;  /* 0x0053e80001147983 */ /* 0x000ea40000300a00 */
[----:B------:R-:W-:Y:S02]  /*7c850*/  IMAD.MOV.U32 R23, RZ, RZ, R19 ;  /* 0x000000ffff177224 */ /* 0x000fe400078e0013 */
[----:B------:R-:W-:Y:S02]  /*7c860*/  IMAD.MOV.U32 R29, RZ, RZ, R18 ;  /* 0x000000ffff1d7224 */ /* 0x000fe400078e0012 */
[----:B------:R-:W4:Y:S04]  /*7c870*/  LDL.LU.64 R18, [R1+0x53e0] ;  /* 0x0053e00001127983 */ /* 0x000f280000300a00 */
[----:B---3--:R-:W-:Y:S01]  /*7c880*/  STL.64 [R1+0x5370], R22 ;  /* 0x0053701601007387 */ /* 0x008fe20000100a00 */
[----:B--2---:R0:W-:Y:S03]  /*7c890*/  STL.64 [R1+0x5368], R20 ;  /* 0x0053681401007387 */ /* 0x0041e60000100a00 */
[----:B0-----:R-:W2:Y:S01]  /*7c8a0*/  LDL.LU R20, [R1+0x310] ;  /* 0x0003100001147983 */ /* 0x001ea20000300800 */
[----:B------:R-:W2:Y:S02]  /*7c8b0*/  LDL.LU R21, [R1+0x314] ;  /* 0x0003140001157983 */ /* 0x000ea40000300800 */
[----:B------:R-:W3:Y:S02]  /*7c8c0*/  LDL.LU R22, [R1+0x318] ;  /* 0x0003180001167983 */ /* 0x000ee40000300800 */
[----:B------:R-:W3:Y:S01]  /*7c8d0*/  LDL.LU R23, [R1+0x31c] ;  /* 0x00031c0001177983 */ /* 0x000ee20000300800 */
[C---:B----4-:R-:W-:Y:S01]  /*7c8e0*/  HMMA.16816.F32 R12, R24.reuse, R18, R12 ;  /* 0x00000012180c723c */ /* 0x050fe2000000180c */
[----:B---3--:R0:W-:Y:S01]  /*7c8f0*/  STL.64 [R1+0x5388], R22 ;  /* 0x0053881601007387 */ /* 0x0081e20000100a00 */
[----:B--2---:R-:W-:Y:S03]  /*7c900*/  STL.64 [R1+0x5380], R20 ;  /* 0x0053801401007387 */ /* 0x004fe60000100a00 */
[----:B0-----:R-:W2:Y:S04]  /*7c910*/  LDL.LU.64 R22, [R1+0x158] ;  /* 0x0001580001167983 */ /* 0x001ea80000300a00 */
[----:B--2---:R0:W-:Y:S04]  /*7c920*/  STL.64 [R1+0x5398], R22 ;  /* 0x0053981601007387 */ /* 0x0041e80000100a00 */
[----:B0-----:R-:W2:Y:S10]  /*7c930*/  LDL.LU.64 R22, [R1+0x38] ;  /* 0x0000380001167983 */ /* 0x001eb40000300a00 */
[----:B------:R-:W-:Y:S02]  /*7c940*/  STL.64 [R1+0x360], R12 ;  /* 0x0003600c01007387 */ /* 0x000fe40000100a00 */
[----:B------:R0:W-:Y:S02]  /*7c950*/  STL.64 [R1+0x368], R14 ;  /* 0x0003680e01007387 */ /* 0x0001e40000100a00 */
[----:B0-----:R-:W3:Y:S01]  /*7c960*/  LDL.LU.64 R14, [R1+0x53d8] ;  /* 0x0053d800010e7983 */ /* 0x001ee20000300a00 */
[----:B------:R-:W4:Y:S02]  /*7c970*/  LDL.LU.64 R12, [R1+0x53d0] ;  /* 0x0053d000010c7983 */ /* 0x000f240000300a00 */
[----:B------:R0:W-:Y:S02]  /*7c980*/  STL.64 [R1+0x5390], R18 ;  /* 0x0053901201007387 */ /* 0x0001e40000100a00 */
[----:B------:R-:W2:Y:S01]  /*7c990*/  LDL.LU R16, [R1+0x320] ;  /* 0x0003200001107983 */ /* 0x000ea20000300800 */
[----:B------:R-:W2:Y:S04]  /*7c9a0*/  LDL.LU R17, [R1+0x324] ;  /* 0x0003240001117983 */ /* 0x000ea80000300800 */
[----:B0-----:R-:W2:Y:S01]  /*7c9b0*/  LDL.LU R18, [R1+0x328] ;  /* 0x0003280001127983 */ /* 0x001ea20000300800 */
[----:B------:R-:W2:Y:S01]  /*7c9c0*/  LDL.LU R19, [R1+0x32c] ;  /* 0x00032c0001137983 */ /* 0x000ea20000300800 */
[C---:B---3--:R-:W-:Y:S11]  /*7c9d0*/  HMMA.16816.F32 R8, R24.reuse, R14, R8 ;  /* 0x0000000e1808723c */ /* 0x048ff60000001808 */
[----:B------:R-:W-:Y:S11]  /*7c9e0*/  @!UPT UIADD3 URZ, URZ, URZ, URZ ;  /* 0x0000003f3f3ff290 */ /* 0x000ff6000fffe03f */
[----:B------:R-:W-:Y:S01]  /*7c9f0*/  @!UPT UIADD3 URZ, URZ, URZ, URZ ;  /* 0x0000003f3f3ff290 */ /* 0x000fe2000fffe03f */
[----:B------:R-:W-:Y:S01]  /*7ca00*/  STL.64 [R1+0x350], R8 ;  /* 0x0003500801007387 */ /* 0x000fe20000100a00 */
[----:B------:R0:W-:Y:S03]  /*7ca10*/  STL.64 [R1+0x358], R10 ;  /* 0x0003580a01007387 */ /* 0x0001e60000100a00 */
[----:B0-----:R-:W3:Y:S01]  /*7ca20*/  LDL.LU.64 R10, [R1+0x53c8] ;  /* 0x0053c800010a7983 */ /* 0x001ee20000300a00 */
[----:B------:R-:W2:Y:S02]  /*7ca30*/  LDL.LU.64 R8, [R1+0x53c0] ;  /* 0x0053c00001087983 */ /* 0x000ea40000300a00 */
[----:B------:R0:W-:Y:S02]  /*7ca40*/  STL.64 [R1+0x5288], R14 ;  /* 0x0052880e01007387 */ /* 0x0001e40000100a00 */
[----:B----4-:R-:W-:Y:S01]  /*7ca50*/  STL.64 [R1+0x5280], R12 ;  /* 0x0052800c01007387 */ /* 0x010fe20000100a00 */
[----:B0-----:R-:W4:Y:S01]  /*7ca60*/  LDL R14, [R1+0x138] ;  /* 0x00013800010e7983 */ /* 0x001f220000100800 */
[----:B---3--:R-:W-:Y:S11]  /*7ca70*/  HMMA.16816.F32 R4, R24, R10, R4 ;  /* 0x0000000a1804723c */ /* 0x008ff60000001804 */
[----:B------:R-:W-:Y:S11]  /*7ca80*/  @!UPT UIADD3 URZ, URZ, URZ, URZ ;  /* 0x0000003f3f3ff290 */ /* 0x000ff6000fffe03f */
[----:B------:R-:W-:Y:S01]  /*7ca90*/  @!UPT UIADD3 URZ, URZ, URZ, URZ ;  /* 0x0000003f3f3ff290 */ /* 0x000fe2000fffe03f */
[----:B------:R-:W-:Y:S01]  /*7caa0*/  STL.64 [R1+0x340], R4 ;  /* 0x0003400401007387 */ /* 0x000fe20000100a00 */
[----:B------:R0:W-:Y:S03]  /*7cab0*/  STL.64 [R1+0x348], R6 ;  /* 0x0003480601007387 */ /* 0x0001e60000100a00 */
[----:B0-----:R-:W3:Y:S01]  /*7cac0*/  LDL.LU.64 R6, [R1+0x53b8] ;  /* 0x0053b80001067983 */ /* 0x001ee20000300a00 */
[----:B------:R-:W3:Y:S02]  /*7cad0*/  LDL.LU.64 R4, [R1+0x53b0] ;  /* 0x0053b00001047983 */ /* 0x000ee40000300a00 */
[----:B------:R-:W-:Y:S02]  /*7cae0*/  STL.64 [R1+0x5278], R10 ;  /* 0x0052780a01007387 */ /* 0x000fe40000100a00 */
[----:B--2---:R0:W-:Y:S02]  /*7caf0*/  STL.64 [R1+0x5270], R8 ;  /* 0x0052700801007387 */ /* 0x0041e40000100a00 */
[----:B------:R-:W-:-:S02]  /*7cb00*/  IMAD.MOV.U32 R15, RZ, RZ, R0 ;  /* 0x000000ffff0f7224 */ /* 0x000fc400078e0000 */
[----:B------:R-:W-:Y:S01]  /*7cb10*/  IMAD.MOV.U32 R0, RZ, RZ, R23 ;  /* 0x000000ffff007224 */ /* 0x000fe200078e0017 */
[----:B0-----:R-:W4:Y:S01]  /*7cb20*/  LDL.LU R8, [R1+0x300] ;  /* 0x0003000001087983 */ /* 0x001f220000300800 */
[----:B------:R-:W4:Y:S02]  /*7cb30*/  LDL.LU R9, [R1+0x304] ;  /* 0x0003040001097983 */ /* 0x000f240000300800 */
[----:B------:R-:W4:Y:S02]  /*7cb40*/  LDL.LU R10, [R1+0x308] ;  /* 0x00030800010a7983 */ /* 0x000f240000300800 */
[----:B------:R-:W4:Y:S01]  /*7cb50*/  LDL.LU R11, [R1+0x30c] ;  /* 0x00030c00010b7983 */ /* 0x000f220000300800 */
[C---:B---3--:R-:W-:Y:S11]  /*7cb60*/  HMMA.16816.F32 R4, R24.reuse, R22, R4 ;  /* 0x000000161804723c */ /* 0x048ff60000001804 */
[----:B------:R-:W-:Y:S11]  /*7cb70*/  @!UPT UIADD3 URZ, URZ, URZ, URZ ;  /* 0x0000003f3f3ff290 */ /* 0x000ff6000fffe03f */
[----:B------:R-:W-:Y:S01]  /*7cb80*/  @!UPT UIADD3 URZ, URZ, URZ, URZ ;  /* 0x0000003f3f3ff290 */ /* 0x000fe2000fffe03f */
[----:B------:R-:W-:Y:S01]  /*7cb90*/  STL.64 [R1+0x330], R4 ;  /* 0x0003300401007387 */ /* 0x000fe20000100a00 */
[----:B------:R0:W-:Y:S03]  /*7cba0*/  STL.64 [R1+0x338], R6 ;  /* 0x0003380601007387 */ /* 0x0001e60000100a00 */
[----:B0-----:R-:W2:Y:S01]  /*7cbb0*/  LDL.LU R7, [R1+0x53a8] ;  /* 0x0053a80001077983 */ /* 0x001ea20000300800 */
[----:B------:R-:W3:Y:S02]  /*7cbc0*/  LDL.LU.64 R4, [R1+0x53a0] ;  /* 0x0053a00001047983 */ /* 0x000ee40000300a00 */
[----:B------:R-:W-:Y:S02]  /*7cbd0*/  IMAD.MOV.U32 R6, RZ, RZ, R22 ;  /* 0x000000ffff067224 */ /* 0x000fe400078e0016 */
[----:B------:R-:W2:Y:S03]  /*7cbe0*/  LDL.LU.64 R22, [R1+0x5398] ;  /* 0x0053980001167983 */ /* 0x000ea60000300a00 */
[----:B------:R-:W-:Y:S01]  /*7cbf0*/  STL [R1+0x5358], R6 ;  /* 0x0053580601007387 */ /* 0x000fe20000100800 */
[C---:B--2---:R-:W-:Y:S11]  /*7cc00*/  HMMA.16816.F32 R16, R24.reuse, R22, R16 ;  /* 0x000000161810723c */ /* 0x044ff60000001810 */
        /* <DEDUP_REMOVED lines=8> */
[----:B------:R-:W3:Y:S03]  /*7cc90*/  LDL.LU.64 R20, [R1+0x5380] ;  /* 0x0053800001147983 */ /* 0x000ee60000300a00 */
[----:B--2---:R0:W-:Y:S01]  /*7cca0*/  STL.64 [R1+0x5298], R18 ;  /* 0x0052981201007387 */ /* 0x0041e20000100a00 */
[----:B------:R3:W-:Y:S03]  /*7ccb0*/  STL.64 [R1+0x5290], R16 ;  /* 0x0052901001007387 */ /* 0x0007e60000100a00 */
[----:B0-----:R-:W3:Y:S01]  /*7ccc0*/  LDL R18, [R1+0x148] ;  /* 0x0001480001127983 */ /* 0x001ee20000100800 */
[----:B------:R-:W-:Y:S01]  /*7ccd0*/  IMAD.MOV.U32 R19, RZ, RZ, R2 ;  /* 0x000000ffff137224 */ /* 0x000fe200078e0002 */
[C---:B----4-:R-:W-:Y:S01]  /*7cce0*/  HMMA.16816.F32 R12, R24.reuse, R14, R8 ;  /* 0x0000000e180c723c */ /* 0x050fe20000001808 */
[----:B------:R-:W2:Y:S07]  /*7ccf0*/  LDL.LU R2, [R1+0x5378] ;  /* 0x0053780001027983 */ /* 0x000eae0000300800 */
[----:B---3--:R-:W-:Y:S01]  /*7cd00*/  HMMA.16816.F32 R16, R24, R18, R20 ;  /* 0x000000121810723c */ /* 0x008fe20000001814 */
[----:B------:R-:W3:Y:S01]  /*7cd10*/  LDL.LU.64 R22, [R1+0x5370] ;  /* 0x0053700001167983 */ /* 0x000ee20000300a00 */
[----:B------:R-:W4:Y:S02]  /*7cd20*/  LDL.LU.64 R20, [R1+0x5368] ;  /* 0x0053680001147983 */ /* 0x000f240000300a00 */
[----:B------:R-:W2:Y:S11]  /*7cd30*/  LDL.LU R8, [R1+0x50] ;  /* 0x0000500001087983 */ /* 0x000eb60000300800 */
[----:B------:R-:W-:Y:S08]  /*7cd40*/  @!UPT UIADD3 URZ, URZ, URZ, URZ ;  /* 0x0000003f3f3ff290 */ /* 0x000ff0000fffe03f */
[----:B------:R-:W-:Y:S01]  /*7cd50*/  STL.64 [R1+0x310], R16 ;  /* 0x0003101001007387 */ /* 0x000fe20000100a00 */
[----:B------:R0:W-:Y:S02]  /*7cd60*/  STL.64 [R1+0x318], R18 ;  /* 0x0003181201007387 */ /* 0x0001e40000100a00 */
[----:B------:R-:W-:Y:S02]  /*7cd70*/  STL.64 [R1+0x300], R12 ;  /* 0x0003000c01007387 */ /* 0x000fe40000100a00 */
[----:B------:R-:W-:Y:S01]  /*7cd80*/  STL.64 [R1+0x308], R14 ;  /* 0x0003080e01007387 */ /* 0x000fe20000100a00 */
[----:B------:R-:W2:Y:S01]  /*7cd90*/  LDL.LU R9, [R1+0x54] ;  /* 0x0000540001097983 */ /* 0x000ea20000300800 */
[----:B------:R-:W2:Y:S02]  /*7cda0*/  LDL.LU R10, [R1+0x58] ;  /* 0x00005800010a7983 */ /* 0x000ea40000300800 */
[----:B------:R-:W2:Y:S02]  /*7cdb0*/  LDL.LU R11, [R1+0x5c] ;  /* 0x00005c00010b7983 */ /* 0x000ea40000300800 */
[----:B0-----:R-:W-:-:S02]  /*7cdc0*/  IMAD.MOV.U32 R18, RZ, RZ, R29 ;  /* 0x000000ffff127224 */ /* 0x001fc400078e001d */
[----:B---3--:R-:W-:Y:S01]  /*7cdd0*/  IMAD.MOV.U32 R19, RZ, RZ, R23 ;  /* 0x000000ffff137224 */ /* 0x008fe200078e0017 */
[----:B--2---:R-:W-:Y:S01]  /*7cde0*/  STL.64 [R1+0x52a8], R10 ;  /* 0x0052a80a01007387 */ /* 0x004fe20000100a00 */
[----:B------:R0:W-:Y:S03]  /*7cdf0*/  STL.64 [R1+0x52a0], R8 ;  /* 0x0052a00801007387 */ /* 0x0001e60000100a00 */
        /* <DEDUP_REMOVED lines=8> */
[----:B--2---:R-:W-:Y:S03]  /*7ce80*/  STL.64 [R1+0x52b8], R8 ;  /* 0x0052b80801007387 */ /* 0x004fe60000100a00 */
[----:B------:R0:W-:Y:S02]  /*7ce90*/  STL.64 [R1+0x52c8], R18 ;  /* 0x0052c81201007387 */ /* 0x0001e40000100a00 */
[----:B------:R-:W2:Y:S02]  /*7cea0*/  LDL.LU.64 R22, [R1+0xe8] ;  /* 0x0000e80001167983 */ /* 0x000ea40000300a00 */
[----:B0-----:R-:W-:Y:S02]  /*7ceb0*/  IMAD.MOV.U32 R18, RZ, RZ, R5 ;  /* 0x000000ffff127224 */ /* 0x001fe400078e0005 */
[----:B------:R-:W-:Y:S01]  /*7cec0*/  IMAD.MOV.U32 R19, RZ, RZ, R4 ;  /* 0x000000ffff137224 */ /* 0x000fe200078e0004 */
[----:B--2---:R0:W-:Y:S04]  /*7ced0*/  STL.64 [R1+0x5310], R22 ;  /* 0x0053101601007387 */ /* 0x0041e80000100a00 */
[----:B------:R1:W-:Y:S02]  /*7cee0*/  STL.64 [R1+0x52f0], R18 ;  /* 0x0052f01201007387 */ /* 0x0003e40000100a00 */
[----:B------:R-:W2:Y:S02]  /*7cef0*/  LDL.LU R16, [R1+0xa0] ;  /* 0x0000a00001107983 */ /* 0x000ea40000300800 */
[----:B------:R-:W2:Y:S02]  /*7cf00*/  LDL.LU R17, [R1+0xa4] ;  /* 0x0000a40001117983 */ /* 0x000ea40000300800 */
[----:B0-----:R-:W-:-:S02]  /*7cf10*/  IMAD.MOV.U32 R22, RZ, RZ, R28 ;  /* 0x000000ffff167224 */ /* 0x001fc400078e001c */
[----:B----4-:R-:W-:Y:S01]  /*7cf20*/  IMAD.MOV.U32 R23, RZ, RZ, R21 ;  /* 0x000000ffff177224 */ /* 0x010fe200078e0015 */
[----:B-1----:R-:W3:Y:S01]  /*7cf30*/  LDL.LU R18, [R1+0xa8] ;  /* 0x0000a80001127983 */ /* 0x002ee20000300800 */
[----:B------:R-:W3:Y:S03]  /*7cf40*/  LDL.LU R19, [R1+0xac] ;  /* 0x0000ac0001137983 */ /* 0x000ee60000300800 */
[----:B------:R0:W-:Y:S04]  /*7cf50*/  STL.64 [R1+0x5328], R22 ;  /* 0x0053281601007387 */ /* 0x0001e80000100a00 */
[----:B0-----:R-:W4:Y:S04]  /*7cf60*/  LDL.LU.64 R22, [R1+0x108] ;  /* 0x0001080001167983 */ /* 0x001f280000300a00 */
        /* <DEDUP_REMOVED lines=13> */
[----:B------:R-:W4:Y:S02]  /*7d040*/  LDL.LU R23, [R1+0x2fc] ;  /* 0x0002fc0001177983 */ /* 0x000f240000300800 */
[----:B------:R-:W4:Y:S01]  /*7d050*/  LDL.LU.64 R6, [R1+0x128] ;  /* 0x0001280001067983 */ /* 0x000f220000300a00 */
        /* <DEDUP_REMOVED lines=12> */
[----:B----4-:R-:W-:Y:S01]  /*7d120*/  HMMA.16816.F32 R20, R24, R6, R20 ;  /* 0x000000061814723c */ /* 0x010fe20000001814 */
        /* <DEDUP_REMOVED lines=20> */
[----:B------:R-:W-:Y:S01]  /*7d270*/  STL.64 [R1+0x2f0], R20 ;  /* 0x0002f01401007387 */ /* 0x000fe20000100a00 */
[----:B------:R0:W-:Y:S03]  /*7d280*/  STL.64 [R1+0x2f8], R22 ;  /* 0x0002f81601007387 */ /* 0x0001e60000100a00 */
[----:B0-----:R-:W2:Y:S01]  /*7d290*/  LDL.LU.64 R22, [R1+0x5360] ;  /* 0x0053600001167983 */ /* 0x001ea20000300a00 */
[----:B------:R-:W-:-:S02]  /*7d2a0*/  IMAD.MOV.U32 R28, RZ, RZ, R7 ;  /* 0x000000ffff1c7224 */ /* 0x000fc400078e0007 */
[----:B------:R-:W-:Y:S02]  /*7d2b0*/  IMAD.MOV.U32 R3, RZ, RZ, R6 ;  /* 0x000000ffff037224 */ /* 0x000fe400078e0006 */
[----:B------:R-:W3:Y:S01]  /*7d2c0*/  LDL.LU R6, [R1+0x5358] ;  /* 0x0053580001067983 */ /* 0x000ee20000300800 */
[----:B------:R-:W3:Y:S02]  /*7d2d0*/  LDL R7, [R1+0xbd8] ;  /* 0x000bd80001077983 */ /* 0x000ee40000100800 */
[----:B------:R-:W-:Y:S02]  /*7d2e0*/  STL [R1+0x524c], R28 ;  /* 0x00524c1c01007387 */ /* 0x000fe40000100800 */
[----:B------:R-:W-:Y:S01]  /*7d2f0*/  STL [R1+0x5248], R3 ;  /* 0x0052480301007387 */ /* 0x000fe20000100800 */
[C---:B--2---:R-:W-:Y:S01]  /*7d300*/  HMMA.16816.F32 R20, R24.reuse, R22, R16 ;  /* 0x000000161814723c */ /* 0x044fe20000001810 */
[----:B------:R-:W2:Y:S01]  /*7d310*/  LDL.LU.64 R18, [R1+0x5350] ;  /* 0x0053500001127983 */ /* 0x000ea20000300a00 */
[----:B------:R-:W2:Y:S11]  /*7d320*/  LDL.LU.64 R16, [R1+0x5348] ;  /* 0x0053480001107983 */ /* 0x000eb60000300a00 */
[----:B------:R-:W-:Y:S10]  /*7d330*/  @!UPT UIADD3 URZ, URZ, URZ, URZ ;  /* 0x0000003f3f3ff290 */ /* 0x000ff4000fffe03f */
[----:B------:R-:W-:Y:S01]  /*7d340*/  STL.64 [R1+0x2e0], R20 ;  /* 0x0002e01401007387 */ /* 0x000fe20000100a00 */
[----:B------:R0:W-:Y:S03]  /*7d350*/  STL.64 [R1+0x2e8], R22 ;  /* 0x0002e81601007387 */ /* 0x0001e60000100a00 */
[----:B0-----:R-:W2:Y:S02]  /*7d360*/  LDL.LU.64 R22, [R1+0x5340] ;  /* 0x0053400001167983 */ /* 0x001ea40000300a00 */
        /* <DEDUP_REMOVED lines=11> */
[C---:B--2---:R-:W-:Y:S03]  /*7d420*/  HMMA.16816.F32 R20, R24.reuse, R22, R16 ;  /* 0x000000161814723c */ /* 0x044fe60000001810 */
[----:B------:R-:W2:Y:S01]  /*7d430*/  LDL.LU.64 R18, [R1+0x5320] ;  /* 0x0053200001127983 */ /* 0x000ea20000300a00 */
[----:B------:R-:W2:Y:S11]  /*7d440*/  LDL.LU.64 R16, [R1+0x5318] ;  /* 0x0053180001107983 */ /* 0x000eb60000300a00 */
[----:B------:R-:W-:Y:S08]  /*7d450*/  @!UPT UIADD3 URZ, URZ, URZ, URZ ;  /* 0x0000003f3f3ff290 */ /* 0x000ff0000fffe03f */
        /* <DEDUP_REMOVED lines=17> */
[----:B------:R0:W-:Y:S01]  /*7d570*/  STL.64 [R1+0xa0], R24 ;  /* 0x0000a01801007387 */ /* 0x0001e20000100a00 */
[----:B------:R1:W-:Y:S02]  /*7d580*/  STL.64 [R1+0xa8], R26 ;  /* 0x0000a81a01007387 */ /* 0x0003e40000100a00 */
[----:B------:R-:W3:Y:S02]  /*7d590*/  LDL.LU.64 R22, [R1+0x52e8] ;  /* 0x0052e80001167983 */ /* 0x000ee40000300a00 */
[----:B------:R-:W3:Y:S01]  /*7d5a0*/  LDL.LU.64 R20, [R1+0x52e0] ;  /* 0x0052e00001147983 */ /* 0x000ee20000300a00 */
[----:B0-----:R-:W2:Y:S01]  /*7d5b0*/  LDL.LU R24, [R1+0x40] ;  /* 0x0000400001187983 */ /* 0x001ea20000300800 */
[----:B------:R-:W2:Y:S02]  /*7d5c0*/  LDL.LU R25, [R1+0x44] ;  /* 0x0000440001197983 */ /* 0x000ea40000300800 */
[----:B-1----:R-:W2:Y:S02]  /*7d5d0*/  LDL.LU R26, [R1+0x48] ;  /* 0x00004800011a7983 */ /* 0x002ea40000300800 */
[----:B------:R-:W-:Y:S01]  /*7d5e0*/  IMAD.MOV.U32 R27, RZ, RZ, R2 ;  /* 0x000000ffff1b7224 */ /* 0x000fe200078e0002 */
[C---:B---3--:R-:W-:Y:S01]  /*7d5f0*/  HMMA.16816.F32 R16, R20.reuse, R18, R8 ;  /* 0x000000121410723c */ /* 0x048fe20000001808 */
[----:B------:R-:W3:Y:S01]  /*7d600*/  LDL.LU.64 R10, [R1+0x52d8] ;  /* 0x0052d800010a7983 */ /* 0x000ee20000300a00 */
[----:B------:R-:W3:Y:S11]  /*7d610*/  LDL.LU.64 R8, [R1+0x52d0] ;  /* 0x0052d00001087983 */ /* 0x000ef60000300a00 */
[----:B------:R-:W-:Y:S10]  /*7d620*/  @!UPT UIADD3 URZ, URZ, URZ, URZ ;  /* 0x0000003f3f3ff290 */ /* 0x000ff4000fffe03f */
[----:B------:R-:W-:Y:S01]  /*7d630*/  STL.64 [R1+0x90], R16 ;  /* 0x0000901001007387 */ /* 0x000fe20000100a00 */
[----:B------:R0:W-:Y:S02]  /*7d640*/  STL [R1+0x98], R18 ;  /* 0x0000981201007387 */ /* 0x0001e40000100800 */
[----:B------:R-:W-:Y:S02]  /*7d650*/  IMAD.MOV.U32 R2, RZ, RZ, R19 ;  /* 0x000000ffff027224 */ /* 0x000fe400078e0013 */
[----:B0-----:R-:W3:Y:S03]  /*7d660*/  LDL.LU.64 R18, [R1+0x52c8] ;  /* 0x0052c80001127983 */ /* 0x001ee60000300a00 */
        /* <DEDUP_REMOVED lines=13> */
[----:B------:R0:W-:Y:S02]  /*7d740*/  STL [R1+0x78], R18 ;  /* 0x0000781201007387 */ /* 0x0001e40000100800 */
[----:B------:R-:W-:Y:S02]  /*7d750*/  IMAD.MOV.U32 R2, RZ, RZ, R19 ;  /* 0x000000ffff027224 */ /* 0x000fe400078e0013 */
[----:B0-----:R-:W4:Y:S01]  /*7d760*/  LDL.LU.64 R18, [R1+0x5298] ;  /* 0x0052980001127983 */ /* 0x001f220000300a00 */
[----:B------:R-:W2:Y:S02]  /*7d770*/  LDL.LU.64 R16, [R1+0x5290] ;  /* 0x0052900001107983 */ /* 0x000ea40000300a00 */
[----:B------:R-:W-:Y:S01]  /*7d780*/  STL [R1+0x49f4], R2 ;  /* 0x0049f40201007387 */ /* 0x000fe20000100800 */
[C---:B----4-:R-:W-:Y:S11]  /*7d790*/  HMMA.16816.F32 R12, R20.reuse, R18, R12 ;  /* 0x00000012140c723c */ /* 0x050ff6000000180c */
[----:B------:R-:W-:Y:S11]  /*7d7a0*/  @!UPT UIADD3 URZ, URZ, URZ, URZ ;  /* 0x0000003f3f3ff290 */ /* 0x000ff6000fffe03f */
[----:B------:R-:W-:Y:S01]  /*7d7b0*/  @!UPT UIADD3 URZ, URZ, URZ, URZ ;  /* 0x0000003f3f3ff290 */ /* 0x000fe2000fffe03f */
[----:B------:R-:W-:Y:S01]  /*7d7c0*/  STL.64 [R1+0x60], R12 ;  /* 0x0000600c01007387 */ /* 0x000fe20000100a00 */
[----:B------:R0:W-:Y:S03]  /*7d7d0*/  STL.64 [R1+0x68], R14 ;  /* 0x0000680e01007387 */ /* 0x0001e60000100a00 */
[----:B0-----:R-:W3:Y:S01]  /*7d7e0*/  LDL.LU.64 R14, [R1+0x5288] ;  /* 0x00528800010e7983 */ /* 0x001ee20000300a00 */
[----:B------:R-:W4:Y:S01]  /*7d7f0*/  LDL.LU.64 R12, [R1+0x5280] ;  /* 0x00528000010c7983 */ /* 0x000f220000300a00 */
[C---:B---3--:R-:W-:Y:S11]  /*7d800*/  HMMA.16816.F32 R8, R20.reuse, R14, R8 ;  /* 0x0000000e1408723c */ /* 0x048ff60000001808 */
[----:B------:R-:W-:Y:S11]  /*7d810*/  @!UPT UIADD3 URZ, URZ, URZ, URZ ;  /* 0x0000003f3f3ff290 */ /* 0x000ff6000fffe03f */
[----:B------:R-:W-:Y:S01]  /*7d820*/  @!UPT UIADD3 URZ, URZ, URZ, URZ ;  /* 0x0000003f3f3ff290 */ /* 0x000fe2000fffe03f */
[----:B------:R-:W-:Y:S01]  /*7d830*/  STL.64 [R1+0x50], R8 ;  /* 0x0000500801007387 */ /* 0x000fe20000100a00 */
[----:B------:R0:W-:Y:S02]  /*7d840*/  STL [R1+0x58], R10 ;  /* 0x0000580a01007387 */ /* 0x0001e40000100800 */
[----:B------:R-:W-:Y:S02]  /*7d850*/  IMAD.MOV.U32 R2, RZ, RZ, R11 ;  /* 0x000000ffff027224 */ /* 0x000fe400078e000b */
[----:B0-----:R-:W2:Y:S01]  /*7d860*/  LDL.LU.64 R10, [R1+0x5278] ;  /* 0x00527800010a7983 */ /* 0x001ea20000300a00 */
[----:B------:R-:W3:Y:S02]  /*7d870*/  LDL.LU.64 R8, [R1+0x5270] ;  /* 0x0052700001087983 */ /* 0x000ee40000300a00 */
[----:B------:R0:W-:Y:S02]  /*7d880*/  STL [R1+0x4a58], R2 ;  /* 0x004a580201007387 */ /* 0x0001e40000100800 */
[----:B0-----:R-:W3:Y:S01]  /*7d890*/  LDL R2, [R1+0xbd0] ;  /* 0x000bd00001027983 */ /* 0x001ee20000100800 */
[----:B--2---:R-:W-:Y:S11]  /*7d8a0*/  HMMA.16816.F32 R24, R20, R10, R24 ;  /* 0x0000000a1418723c */ /* 0x004ff60000001818 */
[----:B------:R-:W-:Y:S11]  /*7d8b0*/  @!UPT UIADD3 URZ, URZ, URZ, URZ ;  /* 0x0000003f3f3ff290 */ /* 0x000ff6000fffe03f */
[----:B------:R-:W-:Y:S01]  /*7d8c0*/  @!UPT UIADD3 URZ, URZ, URZ, URZ ;  /* 0x0000003f3f3ff290 */ /* 0x000fe2000fffe03f */
[----:B------:R-:W-:Y:S01]  /*7d8d0*/  STL.64 [R1+0x40], R24 ;  /* 0x0000401801007387 */ /* 0x000fe20000100a00 */
[----:B------:R-:W-:Y:S02]  /*7d8e0*/  STL.64 [R1+0x48], R26 ;  /* 0x0000481a01007387 */ /* 0x000fe40000100a00 */
[----:B---3--:R-:W0:Y:S02]  /*7d8f0*/  LDSM.16.MT88.4 R24, [R2+0x24000] ;  /* 0x024000000218783b */ /* 0x008e240000004200 */
[----:B0-----:R-:W-:Y:S02]  /*7d900*/  STL.64 [R1+0x51c0], R26 ;  /* 0x0051c01a01007387 */ /* 0x001fe40000100a00 */
[----:B------:R-:W-:Y:S02]  /*7d910*/  STL.64 [R1+0x51b8], R24 ;  /* 0x0051b81801007387 */ /* 0x000fe40000100a00 */
[----:B------:R-:W0:Y:S02]  /*7d920*/  LDSM.16.M88.4 R24, [R7+0x80] ;  /* 0x000080000718783b */ /* 0x000e240000000200 */
[----:B0-----:R-:W-:Y:S02]  /*7d930*/  STL.64 [R1+0x20], R24 ;  /* 0x0000201801007387 */ /* 0x001fe40000100a00 */
[----:B------:R-:W-:Y:S02]  /*7d940*/  STL.64 [R1+0x28], R26 ;  /* 0x0000281a01007387 */ /* 0x000fe40000100a00 */
[----:B------:R-:W0:Y:S02]  /*7d950*/  LDSM.16.M88.4 R24, [R7+0x2080] ;  /* 0x002080000718783b */ /* 0x000e240000000200 */
[----:B0-----:R-:W-:Y:S02]  /*7d960*/  STL.64 [R1+0x10], R24 ;  /* 0x0000101801007387 */ /* 0x001fe40000100a00 */
[----:B------:R-:W-:Y:S02]  /*7d970*/  STL.64 [R1+0x18], R26 ;  /* 0x0000181a01007387 */ /* 0x000fe40000100a00 */
[----:B------:R-:W0:Y:S02]  /*7d980*/  LDSM.16.M88.4 R24, [R7+0x4080] ;  /* 0x004080000718783b */ /* 0x000e240000000200 */
[----:B0-----:R-:W-:Y:S02]  /*7d990*/  STL.64 [R1], R24 ;  /* 0x0000001801007387 */ /* 0x001fe40000100a00 */
[----:B------:R0:W-:Y:S02]  /*7d9a0*/  STL.64 [R1+0x8], R26 ;  /* 0x0000081a01007387 */ /* 0x0001e40000100a00 */
[----:B0-----:R-:W-:-:S02]  /*7d9b0*/  IMAD.MOV.U32 R26, RZ, RZ, R17 ;  /* 0x000000ffff1a7224 */ /* 0x001fc400078e0011 */
[----:B------:R-:W-:Y:S02]  /*7d9c0*/  IMAD.MOV.U32 R27, RZ, RZ, R16 ;  /* 0x000000ffff1b7224 */ /* 0x000fe400078e0010 */
[----:B------:R-:W0:Y:S04]  /*7d9d0*/  LDSM.16.M88.4 R16, [R7+0x6080] ;  /* 0x006080000710783b */ /* 0x000e280000000200 */
[----:B------:R-:W-:Y:S04]  /*7d9e0*/  STL.64 [R1+0x5258], R26 ;  /* 0x0052581a01007387 */ /* 0x000fe80000100a00 */
[----:B0-----:R-:W-:Y:S01]  /*7d9f0*/  STL.64 [R1+0x5180], R18 ;  /* 0x0051801201007387 */ /* 0x001fe20000100a00 */
[----:B------:R0:W-:Y:S03]  /*7da00*/  STL.64 [R1+0x5178], R16 ;  /* 0x0051781001007387 */ /* 0x0001e60000100a00 */
[----:B0-----:R-:W2:Y:S01]  /*7da10*/  LDL.LU R16, [R1+0x8c0] ;  /* 0x0008c00001107983 */ /* 0x001ea20000300800 */
[----:B------:R-:W2:Y:S02]  /*7da20*/  LDL.LU R17, [R1+0x8c4] ;  /* 0x0008c40001117983 */ /* 0x000ea40000300800 */
[----:B------:R-:W3:Y:S02]  /*7da30*/  LDL.LU R18, [R1+0x8c8] ;  /* 0x0008c80001127983 */ /* 0x000ee40000300800 */
[----:B------:R-:W3:Y:S02]  /*7da40*/  LDL.LU R19, [R1+0x8cc] ;  /* 0x0008cc0001137983 */ /* 0x000ee40000300800 */
[----:B------:R-:W-:-:S02]  /*7da50*/  IMAD.MOV.U32 R26, RZ, RZ, R6 ;  /* 0x000000ffff1a7224 */ /* 0x000fc400078e0006 */
[----:B------:R-:W-:Y:S01]  /*7da60*/  IMAD.MOV.U32 R27, RZ, RZ, R0 ;  /* 0x000000ffff1b7224 */ /* 0x000fe200078e0000 */
[----:B---3--:R-:W-:Y:S01]  /*7da70*/  STL.64 [R1+0x5268], R18 ;  /* 0x0052681201007387 */ /* 0x008fe20000100a00 */
[----:B--2---:R4:W-:Y:S02]  /*7da80*/  STL.64 [R1+0x5260], R16 ;  /* 0x0052601001007387 */ /* 0x0049e40000100a00 */
[----:B----4-:R-:W-:Y:S02]  /*7da90*/  IMAD.MOV.U32 R16, RZ, RZ, R13 ;  /* 0x000000ffff107224 */ /* 0x010fe400078e000d */
[----:B------:R-:W-:Y:S02]  /*7daa0*/  IMAD.MOV.U32 R17, RZ, RZ, R12 ;  /* 0x000000ffff117224 */ /* 0x000fe400078e000c */
[----:B------:R-:W0:Y:S01]  /*7dab0*/  LDSM.16.M88.4 R12, [R7+0x8080] ;  /* 0x00808000070c783b */ /* 0x000e220000000200 */
[----:B------:R-:W-:Y:S02]  /*7dac0*/  IMAD.MOV.U32 R18, RZ, RZ, R9 ;  /* 0x000000ffff127224 */ /* 0x000fe400078e0009 */
[----:B------:R-:W-:-:S02]  /*7dad0*/  IMAD.MOV.U32 R19, RZ, RZ, R8 ;  /* 0x000000ffff137224 */ /* 0x000fc400078e0008 */
[----:B------:R-:W1:Y:S05]  /*7dae0*/  LDSM.16.M88.4 R8, [R7+0xa080] ;  /* 0x00a080000708783b */ /* 0x000e6a0000000200 */
[----:B------:R-:W-:Y:S01]  /*7daf0*/  HMMA.16816.F32 R24, R20, R26, R16 ;  /* 0x0000001a1418723c */ /* 0x000fe20000001810 */
[----:B0-----:R-:W-:Y:S01]  /*7db00*/  STL [R1+0x5174], R13 ;  /* 0x0051740d01007387 */ /* 0x001fe20000100800 */
[----:B------:R-:W-:Y:S02]  /*7db10*/  STL [R1+0x48e4], R14 ;  /* 0x0048e40e01007387 */ /* 0x000fe40000100800 */
[----:B------:R-:W-:Y:S01]  /*7db20*/  STL [R1+0x48e0], R15 ;  /* 0x0048e00f01007387 */ /* 0x000fe20000100800 */
[----:B-1----:R-:W-:Y:S01]  /*7db30*/  STL [R1+0x483c], R10 ;  /* 0x00483c0a01007387 */ /* 0x002fe20000100800 */
[----:B------:R-:W-:Y:S02]  /*7db40*/  STL [R1+0x4838], R11 ;  /* 0x0048380b01007387 */ /* 0x000fe40000100800 */
[----:B------:R-:W2:Y:S02]  /*7db50*/  LDL.LU.64 R18, [R1+0x5268] ;  /* 0x0052680001127983 */ /* 0x000ea40000300a00 */
[----:B------:R-:W2:Y:S11]  /*7db60*/  LDL.LU.64 R16, [R1+0x5260] ;  /* 0x0052600001107983 */ /* 0x000eb60000300a00 */
[----:B------:R-:W-:Y:S02]  /*7db70*/  @!UPT UIADD3 URZ, URZ, URZ, URZ ;  /* 0x0000003f3f3ff290 */ /* 0x000fe4000fffe03f */
[----:B------:R-:W-:Y:S01]  /*7db80*/  STL.64 [R1+0x890], R24 ;  /* 0x0008901801007387 */ /* 0x000fe20000100a00 */
[----:B------:R-:W-:Y:S02]  /*7db90*/  STL.64 [R1+0x898], R26 ;  /* 0x0008981a01007387 */ /* 0x000fe40000100a00 */
[----:B------:R-:W0:Y:S04]  /*7dba0*/  LDSM.16.M88.4 R24, [R7+0xc080] ;  /* 0x00c080000718783b */ /* 0x000e280000000200 */
[----:B0-----:R-:W-:Y:S01]  /*7dbb0*/  IMAD.MOV.U32 R13, RZ, RZ, R24 ;  /* 0x000000ffff0d7224 */ /* 0x001fe200078e0018 */
[----:B------:R-:W-:Y:S01]  /*7dbc0*/  STL.64 [R1+0x30], R24 ;  /* 0x0000301801007387 */ /* 0x000fe20000100a00 */
[----:B------:R0:W-:Y:S03]  /*7dbd0*/  STL.64 [R1+0x38], R26 ;  /* 0x0000381a01007387 */ /* 0x0001e60000100a00 */
[----:B0-----:R-:W2:Y:S01]  /*7dbe0*/  LDL.LU.64 R26, [R1+0x5258] ;  /* 0x00525800011a7983 */ /* 0x001ea20000300a00 */
[----:B------:R-:W-:Y:S02]  /*7dbf0*/  STL.64 [R1+0x5218], R12 ;  /* 0x0052180c01007387 */ /* 0x000fe40000100a00 */
[----:B------:R-:W0:Y:S02]  /*7dc00*/  LDSM.16.M88.4 R12, [R7+0xe080] ;  /* 0x00e08000070c783b */ /* 0x000e240000000200 */
[----:B0-----:R-:W-:Y:S02]  /*7dc10*/  STL.64 [R1+0x1e0], R12 ;  /* 0x0001e00c01007387 */ /* 0x001fe40000100a00 */
[----:B------:R-:W-:Y:S02]  /*7dc20*/  STL.64 [R1+0x1e8], R14 ;  /* 0x0001e80e01007387 */ /* 0x000fe40000100a00 */
[----:B------:R-:W0:Y:S02]  /*7dc30*/  LDSM.16.M88.4 R12, [R7+0x10080] ;  /* 0x01008000070c783b */ /* 0x000e240000000200 */
[----:B0-----:R-:W-:Y:S02]  /*7dc40*/  STL.64 [R1+0x1d0], R12 ;  /* 0x0001d00c01007387 */ /* 0x001fe40000100a00 */
        /* <DEDUP_REMOVED lines=8> */
[----:B------:R-:W-:Y:S02]  /*7dcd0*/  STL.64 [R1+0x1c8], R14 ;  /* 0x0001c80e01007387 */ /* 0x000fe40000100a00 */
[----:B------:R-:W-:-:S02]  /*7dce0*/  IMAD.MOV.U32 R29, RZ, RZ, R13 ;  /* 0x000000ffff1d7224 */ /* 0x000fc400078e000d */
[----:B------:R-:W0:Y:S04]  /*7dcf0*/  LDSM.16.M88.4 R12, [R7+0x14080] ;  /* 0x01408000070c783b */ /* 0x000e280000000200 */
[----:B------:R-:W-:Y:S04]  /*7dd00*/  STL [R1+0x5124], R29 ;  /* 0x0051241d01007387 */ /* 0x000fe80000100800 */
[----:B0-----:R-:W-:Y:S01]  /*7dd10*/  STL.64 [R1+0x1b0], R12 ;  /* 0x0001b00c01007387 */ /* 0x001fe20000100a00 */
[----:B------:R-:W-:Y:S02]  /*7dd20*/  STL.64 [R1+0x1b8], R14 ;  /* 0x0001b80e01007387 */ /* 0x000fe40000100a00 */
[----:B------:R-:W0:Y:S04]  /*7dd30*/  LDSM.16.M88.4 R12, [R7+0x18080] ;  /* 0x01808000070c783b */ /* 0x000e280000000200 */
[----:B------:R-:W-:Y:S01]  /*7dd40*/  STL.64 [R1+0x1a0], R8 ;  /* 0x0001a00801007387 */ /* 0x000fe20000100a00 */
[----:B------:R-:W-:Y:S02]  /*7dd50*/  STL.64 [R1+0x1a8], R10 ;  /* 0x0001a80a01007387 */ /* 0x000fe40000100a00 */
[----:B------:R-:W1:Y:S02]  /*7dd60*/  LDSM.16.M88.4 R8, [R7+0x1a080] ;  /* 0x01a080000708783b */ /* 0x000e640000000200 */
[----:B0-----:R-:W-:Y:S02]  /*7dd70*/  STL.64 [R1+0x190], R12 ;  /* 0x0001900c01007387 */ /* 0x001fe40000100a00 */
[----:B------:R-:W-:Y:S02]  /*7dd80*/  STL.64 [R1+0x198], R14 ;  /* 0x0001980e01007387 */ /* 0x000fe40000100a00 */
[----:B-1----:R-:W-:Y:S02]  /*7dd90*/  STL.64 [R1+0x180], R8 ;  /* 0x0001800801007387 */ /* 0x002fe40000100a00 */
[----:B------:R-:W-:Y:S02]  /*7dda0*/  STL.64 [R1+0x188], R10 ;  /* 0x0001880a01007387 */ /* 0x000fe40000100a00 */
[----:B------:R-:W0:Y:S04]  /*7ddb0*/  LDSM.16.M88.4 R8, [R7+0x1e080] ;  /* 0x01e080000708783b */ /* 0x000e280000000200 */
[----:B------:R-:W1:Y:S04]  /*7ddc0*/  LDSM.16.M88.4 R12, [R7+0x1c080] ;  /* 0x01c08000070c783b */ /* 0x000e680000000200 */
[----:B0-----:R-:W-:Y:S01]  /*7ddd0*/  STL.64 [R1+0x160], R8 ;  /* 0x0001600801007387 */ /* 0x001fe20000100a00 */
[----:B-1----:R-:W-:Y:S02]  /*7dde0*/  STL.64 [R1+0x170], R12 ;  /* 0x0001700c01007387 */ /* 0x002fe40000100a00 */
[----:B------:R-:W-:Y:S02]  /*7ddf0*/  STL.64 [R1+0x178], R14 ;  /* 0x0001780e01007387 */ /* 0x000fe40000100a00 */
[----:B------:R0:W-:Y:S02]  /*7de00*/  STL.64 [R1+0x168], R10 ;  /* 0x0001680a01007387 */ /* 0x0001e40000100a00 */
[----:B0-----:R-:W-:-:S02]  /*7de10*/  IMAD.MOV.U32 R10, RZ, RZ, R5 ;  /* 0x000000ffff0a7224 */ /* 0x001fc400078e0005 */
[----:B------:R-:W-:Y:S02]  /*7de20*/  IMAD.MOV.U32 R11, RZ, RZ, R4 ;  /* 0x000000ffff0b7224 */ /* 0x000fe400078e0004 */
[----:B------:R-:W0:Y:S04]  /*7de30*/  LDSM.16.MT88.4 R4, [R2+0x24080] ;  /* 0x024080000204783b */ /* 0x000e280000004200 */
[----:B------:R-:W-:Y:S04]  /*7de40*/  STL.64 [R1+0x51c8], R10 ;  /* 0x0051c80a01007387 */ /* 0x000fe80000100a00 */
[----:B0-----:R-:W-:Y:S01]  /*7de50*/  STL.64 [R1+0x5088], R6 ;  /* 0x0050880601007387 */ /* 0x001fe20000100a00 */
[----:B------:R2:W-:Y:S02]  /*7de60*/  STL.64 [R1+0x5080], R4 ;  /* 0x0050800401007387 */ /* 0x0005e40000100a00 */
[----:B--2---:R-:W-:Y:S01]  /*7de70*/  HMMA.16816.F32 R4, R20, R26, R16 ;  /* 0x0000001a1404723c */ /* 0x004fe20000001810 */
[----:B------:R-:W-:Y:S06]  /*7de80*/  STL [R1+0x4b68], R2 ;  /* 0x004b680201007387 */ /* 0x000fec0000100800 */
[----:B------:R-:W-:-:S02]  /*7de90*/  IMAD.MOV.U32 R26, RZ, RZ, R3 ;  /* 0x000000ffff1a7224 */ /* 0x000fc400078e0003 */
[----:B------:R-:W-:Y:S01]  /*7dea0*/  IMAD.MOV.U32 R27, RZ, RZ, R28 ;  /* 0x000000ffff1b7224 */ /* 0x000fe200078e001c */
[----:B------:R-:W2:Y:S11]  /*7deb0*/  LDL.LU R3, [R1+0x5254] ;  /* 0x0052540001037983 */ /* 0x000eb60000300800 */
[----:B------:R-:W-:Y:S02]  /*7dec0*/  @!UPT UIADD3 URZ, URZ, URZ, URZ ;  /* 0x0000003f3f3ff290 */ /* 0x000fe4000fffe03f */
[----:B------:R-:W-:Y:S01]  /*7ded0*/  STL.64 [R1+0x8c0], R4 ;  /* 0x0008c00401007387 */ /* 0x000fe20000100a00 */
[----:B------:R-:W-:Y:S02]  /*7dee0*/  STL.64 [R1+0x8c8], R6 ;  /* 0x0008c80601007387 */ /* 0x000fe40000100a00 */
[----:B------:R-:W3:Y:S02]  /*7def0*/  LDL.LU R28, [R1+0x5250] ;  /* 0x00525000011c7983 */ /* 0x000ee40000300800 */
[----:B------:R0:W-:Y:S02]  /*7df00*/  STL.64 [R1+0x51d0], R26 ;  /* 0x0051d01a01007387 */ /* 0x0001e40000100a00 */
[----:B0-----:R-:W4:Y:S01]  /*7df10*/  LDL.LU R26, [R1+0xf8] ;  /* 0x0000f800011a7983 */ /* 0x001f220000300800 */
[----:B------:R-:W4:Y:S02]  /*7df20*/  LDL.LU R27, [R1+0xfc] ;  /* 0x0000fc00011b7983 */ /* 0x000f240000300800 */
[----:B------:R-:W-:Y:S01]  /*7df30*/  IMAD.MOV.U32 R29, RZ, RZ, R9 ;  /* 0x000000ffff1d7224 */ /* 0x000fe200078e0009 */
[----:B----4-:R3:W-:Y:S01]  /*7df40*/  STL.64 [R1+0x51e8], R26 ;  /* 0x0051e81a01007387 */ /* 0x0107e20000100a00 */
[----:B------:R-:W4:Y:S02]  /*7df50*/  LDL.LU R8, [R1+0x840] ;  /* 0x0008400001087983 */ /* 0x000f240000300800 */
[----:B------:R-:W4:Y:S02]  /*7df60*/  LDL.LU R9, [R1+0x844] ;  /* 0x0008440001097983 */ /* 0x000f240000300800 */
[----:B------:R-:W2:Y:S01]  /*7df70*/  LDL.LU R10, [R1+0x848] ;  /* 0x00084800010a7983 */ /* 0x000ea20000300800 */
[----:B------:R-:W2:Y:S01]  /*7df80*/  LDL.LU R11, [R1+0x84c] ;  /* 0x00084c00010b7983 */ /* 0x000ea20000300800 */
[----:B------:R-:W2:Y:S02]  /*7df90*/  LDL.LU R18, [R1+0x138] ;  /* 0x0001380001127983 */ /* 0x000ea40000300800 */
[----:B------:R-:W2:Y:S02]  /*7dfa0*/  LDL.LU R19, [R1+0x13c] ;  /* 0x00013c0001137983 */ /* 0x000ea40000300800 */
[----:B--2---:R0:W-:Y:S01]  /*7dfb0*/  STL.64 [R1+0x5228], R18 ;  /* 0x0052281201007387 */ /* 0x0041e20000100a00 */
[----:B------:R-:W2:Y:S02]  /*7dfc0*/  LDL.LU R4, [R1+0x8a0] ;  /* 0x0008a00001047983 */ /* 0x000ea40000300800 */
[----:B------:R-:W2:Y:S02]  /*7dfd0*/  LDL.LU R5, [R1+0x8a4] ;  /* 0x0008a40001057983 */ /* 0x000ea40000300800 */
[----:B------:R-:W2:Y:S01]  /*7dfe0*/  LDL.LU R6, [R1+0x8a8] ;  /* 0x0008a80001067983 */ /* 0x000ea20000300800 */
[----:B------:R-:W2:Y:S01]  /*7dff0*/  LDL.LU R7, [R1+0x8ac] ;  /* 0x0008ac0001077983 */ /* 0x000ea20000300800 */
[----:B---3--:R-:W-:-:S02]  /*7e000*/  IMAD.MOV.U32 R26, RZ, RZ, R28 ;  /* 0x000000ffff1a7224 */ /* 0x008fc400078e001c */
[----:B------:R-:W-:Y:S01]  /*7e010*/  IMAD.MOV.U32 R27, RZ, RZ, R3 ;  /* 0x000000ffff1b7224 */ /* 0x000fe200078e0003 */
[----:B--2---:R-:W-:Y:S01]  /*7e020*/  STL.64 [R1+0x5238], R6 ;  /* 0x0052380601007387 */ /* 0x004fe20000100a00 */
[----:B------:R1:W-:Y:S02]  /*7e030*/  STL.64 [R1+0x5230], R4 ;  /* 0x0052300401007387 */ /* 0x0003e40000100a00 */
[----:B0-----:R-:W2:Y:S02]  /*7e040*/  LDL.LU R18, [R1+0x148] ;  /* 0x0001480001127983 */ /* 0x001ea40000300800 */
[----:B------:R-:W2:Y:S01]  /*7e050*/  LDL.LU R19, [R1+0x14c] ;  /* 0x00014c0001137983 */ /* 0x000ea20000300800 */
[----:B-1----:R-:W2:Y:S01]  /*7e060*/  LDL.LU R4, [R1+0x8b0] ;  /* 0x0008b00001047983 */ /* 0x002ea20000300800 */
[----:B------:R-:W2:Y:S02]  /*7e070*/  LDL.LU R5, [R1+0x8b4] ;  /* 0x0008b40001057983 */ /* 0x000ea40000300800 */
[----:B------:R-:W2:Y:S02]  /*7e080*/  LDL.LU R6, [R1+0x8b8] ;  /* 0x0008b80001067983 */ /* 0x000ea40000300800 */
[----:B------:R-:W2:Y:S01]  /*7e090*/  LDL.LU R7, [R1+0x8bc] ;  /* 0x0008bc0001077983 */ /* 0x000ea20000300800 */
[----:B------:R-:W3:Y:S01]  /*7e0a0*/  LDL.LU R28, [R1+0x524c] ;  /* 0x00524c00011c7983 */ /* 0x000ee20000300800 */
[----:B------:R-:W2:Y:S02]  /*7e0b0*/  LDL.LU R3, [R1+0x5248] ;  /* 0x0052480001037983 */ /* 0x000ea40000300800 */
[----:B------:R-:W-:Y:S02]  /*7e0c0*/  STL.64 [R1+0x5200], R26 ;  /* 0x0052001a01007387 */ /* 0x000fe40000100a00 */
[----:B------:R-:W-:Y:S01]  /*7e0d0*/  STL.64 [R1+0x51e0], R10 ;  /* 0x0051e00a01007387 */ /* 0x000fe20000100a00 */
[----:B----4-:R0:W-:Y:S04]  /*7e0e0*/  STL.64 [R1+0x51d8], R8 ;  /* 0x0051d80801007387 */ /* 0x0101e80000100a00 */
[----:B0-----:R-:W4:Y:S01]  /*7e0f0*/  LDL.LU R8, [R1+0x850] ;  /* 0x0008500001087983 */ /* 0x001f220000300800 */
[----:B------:R-:W4:Y:S02]  /*7e100*/  LDL.LU R9, [R1+0x854] ;  /* 0x0008540001097983 */ /* 0x000f240000300800 */
[----:B------:R-:W4:Y:S02]  /*7e110*/  LDL.LU R10, [R1+0x858] ;  /* 0x00085800010a7983 */ /* 0x000f240000300800 */
[----:B------:R-:W4:Y:S01]  /*7e120*/  LDL.LU R11, [R1+0x85c] ;  /* 0x00085c00010b7983 */ /* 0x000f220000300800 */
[----:B------:R-:W4:Y:S01]  /*7e130*/  LDL.LU R26, [R1+0x118] ;  /* 0x00011800011a7983 */ /* 0x000f220000300800 */
[----:B------:R-:W4:Y:S02]  /*7e140*/  LDL.LU R27, [R1+0x11c] ;  /* 0x00011c00011b7983 */ /* 0x000f240000300800 */
[----:B------:R-:W-:-:S02]  /*7e150*/  IMAD.MOV.U32 R0, RZ, RZ, R25 ;  /* 0x000000ffff007224 */ /* 0x000fc400078e0019 */
[----:B---3--:R-:W-:Y:S02]  /*7e160*/  IMAD.MOV.U32 R15, RZ, RZ, R28 ;  /* 0x000000ffff0f7224 */ /* 0x008fe400078e001c */
[----:B--2---:R-:W-:Y:S01]  /*7e170*/  IMAD.MOV.U32 R14, RZ, RZ, R3 ;  /* 0x000000ffff0e7224 */ /* 0x004fe200078e0003 */
[----:B----4-:R0:W-:Y:S01]  /*7e180*/  STL.64 [R1+0x5220], R26 ;  /* 0x0052201a01007387 */ /* 0x0101e20000100a00 */
[----:B------:R-:W2:Y:S02]  /*7e190*/  LDL.LU R3, [R1+0x5244] ;  /* 0x0052440001037983 */ /* 0x000ea40000300800 */
[----:B------:R-:W3:Y:S02]  /*7e1a0*/  LDL.LU R28, [R1+0x5240] ;  /* 0x00524000011c7983 */ /* 0x000ee40000300800 */
[----:B------:R-:W4:Y:S01]  /*7e1b0*/  LDL.LU R24, [R1+0x960] ;  /* 0x0009600001187983 */ /* 0x000f220000300800 */
[----:B------:R-:W4:Y:S04]  /*7e1c0*/  LDL.LU R25, [R1+0x964] ;  /* 0x0009640001197983 */ /* 0x000f280000300800 */
[----:B0-----:R-:W4:Y:S01]  /*7e1d0*/  LDL.LU R26, [R1+0x968] ;  /* 0x00096800011a7983 */ /* 0x001f220000300800 */
[----:B------:R-:W4:Y:S02]  /*7e1e0*/  LDL.LU R27, [R1+0x96c] ;  /* 0x00096c00011b7983 */ /* 0x000f240000300800 */
[----:B------:R-:W-:Y:S02]  /*7e1f0*/  STL.64 [R1+0x51f8], R10 ;  /* 0x0051f80a01007387 */ /* 0x000fe40000100a00 */
[----:B------:R0:W-:Y:S02]  /*7e200*/  STL.64 [R1+0x51f0], R8 ;  /* 0x0051f00801007387 */ /* 0x0001e40000100a00 */
        /* <DEDUP_REMOVED lines=9> */
[----:B------:R-:W2:Y:S02]  /*7e2a0*/  LDL.LU.64 R6, [R1+0x5238] ;  /* 0x0052380001067983 */ /* 0x000ea40000300a00 */
[----:B------:R-:W2:Y:S11]  /*7e2b0*/  LDL.LU.64 R4, [R1+0x5230] ;  /* 0x0052300001047983 */ /* 0x000eb60000300a00 */
[----:B------:R-:W-:Y:S02]  /*7e2c0*/  @!UPT UIADD3 URZ, URZ, URZ, URZ ;  /* 0x0000003f3f3ff290 */ /* 0x000fe4000fffe03f */
[----:B------:R-:W-:Y:S01]  /*7e2d0*/  STL.64 [R1+0x8b0], R16 ;  /* 0x0008b01001007387 */ /* 0x000fe20000100a00 */
[----:B------:R0:W-:Y:S03]  /*7e2e0*/  STL.64 [R1+0x8b8], R18 ;  /* 0x0008b81201007387 */ /* 0x0001e60000100a00 */
[----:B0-----:R-:W2:Y:S01]  /*7e2f0*/  LDL.LU.64 R18, [R1+0x5228] ;  /* 0x0052280001127983 */ /* 0x001ea20000300a00 */
[----:B---3--:R-:W-:Y:S02]  /*7e300*/  IMAD.MOV.U32 R10, RZ, RZ, R28 ;  /* 0x000000ffff0a7224 */ /* 0x008fe400078e001c */
[----:B------:R-:W-:Y:S01]  /*7e310*/  IMAD.MOV.U32 R11, RZ, RZ, R3 ;  /* 0x000000ffff0b7224 */ /* 0x000fe200078e0003 */
[C---:B--2---:R-:W-:Y:S11]  /*7e320*/  HMMA.16816.F32 R4, R20.reuse, R18, R4 ;  /* 0x000000121404723c */ /* 0x044ff60000001804 */
[----:B------:R-:W-:Y:S11]  /*7e330*/  @!UPT UIADD3 URZ, URZ, URZ, URZ ;  /* 0x0000003f3f3ff290 */ /* 0x000ff6000fffe03f */
[----:B------:R-:W-:Y:S01]  /*7e340*/  @!UPT UIADD3 URZ, URZ, URZ, URZ ;  /* 0x0000003f3f3ff290 */ /* 0x000fe2000fffe03f */
[----:B------:R0:W-:Y:S01]  /*7e350*/  STL.64 [R1+0x8a0], R4 ;  /* 0x0008a00401007387 */ /* 0x0001e20000100a00 */
[----:B------:R-:W-:Y:S02]  /*7e360*/  IMAD.MOV.U32 R28, RZ, RZ, R6 ;  /* 0x000000ffff1c7224 */ /* 0x000fe400078e0006 */
[----:B------:R-:W-:Y:S01]  /*7e370*/  IMAD.MOV.U32 R3, RZ, RZ, R7 ;  /* 0x000000ffff037224 */ /* 0x000fe200078e0007 */
[----:B0-----:R-:W2:Y:S01]  /*7e380*/  LDL.LU R4, [R1+0x4f0] ;  /* 0x0004f00001047983 */ /* 0x001ea20000300800 */
[----:B------:R-:W2:Y:S02]  /*7e390*/  LDL.LU R5, [R1+0x4f4] ;  /* 0x0004f40001057983 */ /* 0x000ea40000300800 */
[----:B------:R-:W2:Y:S02]  /*7e3a0*/  LDL.LU R6, [R1+0x4f8] ;  /* 0x0004f80001067983 */ /* 0x000ea40000300800 */
[----:B------:R-:W2:Y:S01]  /*7e3b0*/  LDL.LU R7, [R1+0x4fc] ;  /* 0x0004fc0001077983 */ /* 0x000ea20000300800 */
[----:B------:R-:W3:Y:S04]  /*7e3c0*/  LDL.64 R16, [R1] ;  /* 0x0000000001107983 */ /* 0x000ee80000100a00 */
[----:B---3--:R0:W-:Y:S04]  /*7e3d0*/  STL.64 [R1+0x5198], R16 ;  /* 0x0051981001007387 */ /* 0x0081e80000100a00 */
[----:B0-----:R-:W3:Y:S01]  /*7e3e0*/  LDL.LU R16, [R1+0x4e0] ;  /* 0x0004e00001107983 */ /* 0x001ee20000300800 */
[----:B------:R-:W3:Y:S02]  /*7e3f0*/  LDL.LU R17, [R1+0x4e4] ;  /* 0x0004e40001117983 */ /* 0x000ee40000300800 */
[----:B------:R-:W2:Y:S02]  /*7e400*/  LDL.LU R18, [R1+0x4e8] ;  /* 0x0004e80001127983 */ /* 0x000ea40000300800 */
[----:B------:R-:W2:Y:S01]  /*7e410*/  LDL.LU R19, [R1+0x4ec] ;  /* 0x0004ec0001137983 */ /* 0x000ea20000300800 */
[----:B----4-:R-:W-:Y:S01]  /*7e420*/  HMMA.16816.F32 R12, R20, R14, R24 ;  /* 0x0000000e140c723c */ /* 0x010fe20000001818 */
[----:B--2---:R-:W-:Y:S01]  /*7e430*/  STL.64 [R1+0x51a8], R18 ;  /* 0x0051a81201007387 */ /* 0x004fe20000100a00 */
[----:B---3--:R0:W-:Y:S03]  /*7e440*/  STL.64 [R1+0x51a0], R16 ;  /* 0x0051a01001007387 */ /* 0x0081e60000100a00 */
[----:B0-----:R-:W2:Y:S01]  /*7e450*/  LDL.LU R16, [R1+0x500] ;  /* 0x0005000001107983 */ /* 0x001ea20000300800 */
[----:B------:R-:W2:Y:S02]  /*7e460*/  LDL.LU R17, [R1+0x504] ;  /* 0x0005040001117983 */ /* 0x000ea40000300800 */
[----:B------:R-:W2:Y:S02]  /*7e470*/  LDL.LU R18, [R1+0x508] ;  /* 0x0005080001127983 */ /* 0x000ea40000300800 */
[----:B------:R-:W2:Y:S01]  /*7e480*/  LDL.LU R19, [R1+0x50c] ;  /* 0x00050c0001137983 */ /* 0x000ea20000300800 */
[----:B------:R-:W-:Y:S01]  /*7e490*/  STL [R1+0x492c], R3 ;  /* 0x00492c0301007387 */ /* 0x000fe20000100800 */
[----:B------:R-:W-:Y:S02]  /*7e4a0*/  STL [R1+0x4928], R28 ;  /* 0x0049281c01007387 */ /* 0x000fe40000100800 */
[----:B------:R-:W3:Y:S09]  /*7e4b0*/  LDL.LU.64 R26, [R1+0x5220] ;  /* 0x00522000011a7983 */ /* 0x000ef20000300a00 */
[----:B------:R0:W-:Y:S01]  /*7e4c0*/  STL.64 [R1+0x880], R12 ;  /* 0x0008800c01007387 */ /* 0x0001e20000100a00 */
[----:B------:R1:W-:Y:S04]  /*7e4d0*/  STL [R1+0x888], R14 ;  /* 0x0008880e01007387 */ /* 0x0003e80000100800 */
[----:B0-----:R-:W4:Y:S01]  /*7e4e0*/  LDL.LU.64 R12, [R1+0x5218] ;  /* 0x00521800010c7983 */ /* 0x001f220000300a00 */
[----:B-1----:R-:W-:-:S05]  /*7e4f0*/  IMAD.MOV.U32 R14, RZ, RZ, R15 ;  /* 0x000000ffff0e7224 */ /* 0x002fca00078e000f */
[----:B------:R-:W-:Y:S01]  /*7e500*/  STL [R1+0x48e8], R14 ;  /* 0x0048e80e01007387 */ /* 0x000fe20000100800 */
[C---:B---3--:R-:W-:Y:S03]  /*7e510*/  HMMA.16816.F32 R24, R20.reuse, R26, R8 ;  /* 0x0000001a1418723c */ /* 0x048fe60000001808 */
[----:B----4-:R0:W-:Y:S04]  /*7e520*/  STL.64 [R1+0x51b0], R12 ;  /* 0x0051b00c01007387 */ /* 0x0101e80000100a00 */
[----:B0-----:R-:W3:Y:S01]  /*7e530*/  LDL.64 R12, [R1+0x20] ;  /* 0x00002000010c7983 */ /* 0x001ee20000100a00 */
[----:B------:R-:W4:Y:S02]  /*7e540*/  LDL.LU.64 R10, [R1+0x5210] ;  /* 0x00521000010a7983 */ /* 0x000f240000300a00 */
[----:B------:R-:W4:Y:S11]  /*7e550*/  LDL.LU.64 R8, [R1+0x5208] ;  /* 0x0052080001087983 */ /* 0x000f360000300a00 */
[----:B------:R-:W-:Y:S02]  /*7e560*/  @!UPT UIADD3 URZ, URZ, URZ, URZ ;  /* 0x0000003f3f3ff290 */ /* 0x000fe4000fffe03f */
        /* <DEDUP_REMOVED lines=18> */
[----:B------:R-:W2:Y:S11]  /*7e690*/  LDL.LU.64 R10, [R1+0x51c8] ;  /* 0x0051c800010a7983 */ /* 0x000eb60000300a00 */
[----:B------:R-:W-:Y:S10]  /*7e6a0*/  @!UPT UIADD3 URZ, URZ, URZ, URZ ;  /* 0x0000003f3f3ff290 */ /* 0x000ff4000fffe03f */
[----:B------:R-:W-:Y:S01]  /*7e6b0*/  STL.64 [R1+0x840], R24 ;  /* 0x0008401801007387 */ /* 0x000fe20000100a00 */
[----:B------:R0:W-:Y:S03]  /*7e6c0*/  STL.64 [R1+0x848], R26 ;  /* 0x0008481a01007387 */ /* 0x0001e60000100a00 */
[----:B0-----:R-:W3:Y:S01]  /*7e6d0*/  LDL.LU.64 R26, [R1+0x51c0] ;  /* 0x0051c000011a7983 */ /* 0x001ee20000300a00 */
[----:B------:R-:W3:Y:S01]  /*7e6e0*/  LDL.LU.64 R24, [R1+0x51b8] ;  /* 0x0051b80001187983 */ /* 0x000ee20000300a00 */
[----:B--2---:R-:W-:Y:S02]  /*7e6f0*/  HMMA.16816.F32 R16, R20, R10, R16 ;  /* 0x0000000a1410723c */ /* 0x004fe40000001810 */
[----:B------:R-:W2:Y:S01]  /*7e700*/  LDL.64 R20, [R1+0x10] ;  /* 0x0000100001147983 */ /* 0x000ea20000100a00 */
[----:B------:R-:W4:Y:S11]  /*7e710*/  LDL.LU R8, [R1+0x4c0] ;  /* 0x0004c00001087983 */ /* 0x000f360000300800 */
[----:B------:R-:W-:Y:S09]  /*7e720*/  @!UPT UIADD3 URZ, URZ, URZ, URZ ;  /* 0x0000003f3f3ff290 */ /* 0x000ff2000fffe03f */
[----:B------:R-:W-:Y:S01]  /*7e730*/  STL.64 [R1+0x500], R16 ;  /* 0x0005001001007387 */ /* 0x000fe20000100a00 */
[----:B------:R3:W-:Y:S02]  /*7e740*/  STL.64 [R1+0x508], R18 ;  /* 0x0005081201007387 */ /* 0x0007e40000100a00 */
[----:B------:R-:W4:Y:S02]  /*7e750*/  LDL.LU R9, [R1+0x4c4] ;  /* 0x0004c40001097983 */ /* 0x000f240000300800 */
[----:B------:R-:W2:Y:S01]  /*7e760*/  LDL.LU R10, [R1+0x4c8] ;  /* 0x0004c800010a7983 */ /* 0x000ea20000300800 */
[----:B------:R-:W2:Y:S01]  /*7e770*/  LDL.LU R11, [R1+0x4cc] ;  /* 0x0004cc00010b7983 */ /* 0x000ea20000300800 */
[----:B---3--:R-:W-:Y:S01]  /*7e780*/  HMMA.16816.F32 R16, R24, R12, R4 ;  /* 0x0000000c1810723c */ /* 0x008fe20000001804 */
[----:B------:R-:W-:-:S06]  /*7e790*/  IMAD.MOV.U32 R3, RZ, RZ, R13 ;  /* 0x000000ffff037224 */ /* 0x000fcc00078e000d */
[----:B------:R-:W-:Y:S11]  /*7e7a0*/  IMAD.MOV.U32 R4, RZ, RZ, R12 ;  /* 0x000000ffff047224 */ /* 0x000ff600078e000c */
[----:B------:R-:W-:Y:S06]  /*7e7b0*/  @!UPT UIADD3 URZ, URZ, URZ, URZ ;  /* 0x0000003f3f3ff290 */ /* 0x000fec000fffe03f */
[----:B------:R-:W-:Y:S01]  /*7e7c0*/  IMAD.MOV.U32 R15, RZ, RZ, R16 ;  /* 0x000000ffff0f7224 */ /* 0x000fe200078e0010 */
[----:B--2---:R-:W-:Y:S01]  /*7e7d0*/  STL.64 [R1+0x5190], R10 ;  /* 0x0051900a01007387 */ /* 0x004fe20000100a00 */
[----:B----4-:R0:W-:Y:S03]  /*7e7e0*/  STL.64 [R1+0x5188], R8 ;  /* 0x0051880801007387 */ /* 0x0101e60000100a00 */
[----:B0-----:R-:W2:Y:S01]  /*7e7f0*/  LDL.LU R8, [R1+0x4d0] ;  /* 0x0004d00001087983 */ /* 0x001ea20000300800 */
[----:B------:R-:W2:Y:S02]  /*7e800*/  LDL.LU R9, [R1+0x4d4] ;  /* 0x0004d40001097983 */ /* 0x000ea40000300800 */
[----:B------:R-:W2:Y:S02]  /*7e810*/  LDL.LU R10, [R1+0x4d8] ;  /* 0x0004d800010a7983 */ /* 0x000ea40000300800 */
[----:B------:R-:W2:Y:S01]  /*7e820*/  LDL.LU R11, [R1+0x4dc] ;  /* 0x0004dc00010b7983 */ /* 0x000ea20000300800 */
[----:B------:R-:W3:Y:S01]  /*7e830*/  LDL.LU.64 R12, [R1+0x51b0] ;  /* 0x0051b000010c7983 */ /* 0x000ee20000300a00 */
[----:B------:R-:W-:Y:S02]  /*7e840*/  STL [R1+0x4f4], R17 ;  /* 0x0004f41101007387 */ /* 0x000fe40000100800 */
[----:B------:R0:W-:Y:S02]  /*7e850*/  STL.64 [R1+0x4f8], R18 ;  /* 0x0004f81201007387 */ /* 0x0001e40000100a00 */
[----:B0-----:R-:W4:Y:S01]  /*7e860*/  LDL.LU.64 R18, [R1+0x51a8] ;  /* 0x0051a80001127983 */ /* 0x001f220000300a00 */
[----:B------:R-:W4:Y:S02]  /*7e870*/  LDL.LU.64 R16, [R1+0x51a0] ;  /* 0x0051a00001107983 */ /* 0x000f240000300a00 */
[----:B------:R-:W-:Y:S02]  /*7e880*/  STL [R1+0x48ec], R15 ;  /* 0x0048ec0f01007387 */ /* 0x000fe40000100800 */
[----:B------:R-:W-:-:S02]  /*7e890*/  IMAD.MOV.U32 R6, RZ, RZ, R20 ;  /* 0x000000ffff067224 */ /* 0x000fc400078e0014 */
[----:B------:R-:W-:Y:S01]  /*7e8a0*/  IMAD.MOV.U32 R5, RZ, RZ, R21 ;  /* 0x000000ffff057224 */ /* 0x000fe200078e0015 */
[C---:B----4-:R-:W-:Y:S11]  /*7e8b0*/  HMMA.16816.F32 R16, R24.reuse, R20, R16 ;  /* 0x000000141810723c */ /* 0x050ff60000001810 */
[----:B------:R-:W-:Y:S11]  /*7e8c0*/  @!UPT UIADD3 URZ, URZ, URZ, URZ ;  /* 0x0000003f3f3ff290 */ /* 0x000ff6000fffe03f */
[----:B------:R-:W-:Y:S01]  /*7e8d0*/  @!UPT UIADD3 URZ, URZ, URZ, URZ ;  /* 0x0000003f3f3ff290 */ /* 0x000fe2000fffe03f */
[----:B------:R0:W-:Y:S01]  /*7e8e0*/  STL.64 [R1+0x4e0], R16 ;  /* 0x0004e01001007387 */ /* 0x0001e20000100a00 */
[----:B------:R-:W-:Y:S03]  /*7e8f0*/  STL.64 [R1+0x4e8], R18 ;  /* 0x0004e81201007387 */ /* 0x000fe60000100a00 */
[----:B0-----:R-:W2:Y:S01]  /*7e900*/  LDL.LU.64 R16, [R1+0x5198] ;  /* 0x0051980001107983 */ /* 0x001ea20000300a00 */
[----:B------:R-:W4:Y:S02]  /*7e910*/  LDL.LU R20, [R1+0x4a0] ;  /* 0x0004a00001147983 */ /* 0x000f240000300800 */
[----:B------:R-:W4:Y:S02]  /*7e920*/  LDL.LU R21, [R1+0x4a4] ;  /* 0x0004a40001157983 */ /* 0x000f240000300800 */
[----:B------:R-:W3:Y:S01]  /*7e930*/  LDL.LU R22, [R1+0x4a8] ;  /* 0x0004a80001167983 */ /* 0x000ee20000300800 */
[----:B------:R-:W3:Y:S01]  /*7e940*/  LDL.LU R23, [R1+0x4ac] ;  /* 0x0004ac0001177983 */ /* 0x000ee20000300800 */
[----:B--2---:R-:W-:Y:S03]  /*7e950*/  HMMA.16816.F32 R8, R24, R16, R8 ;  /* 0x000000101808723c */ /* 0x004fe60000001808 */
[----:B---3--:R-:W-:Y:S01]  /*7e960*/  STL.64 [R1+0x5158], R22 ;  /* 0x0051581601007387 */ /* 0x008fe20000100a00 */
[----:B----4-:R0:W-:Y:S02]  /*7e970*/  STL.64 [R1+0x5150], R20 ;  /* 0x0051501401007387 */ /* 0x0101e40000100a00 */
[----:B------:R-:W-:-:S02]  /*7e980*/  IMAD.MOV.U32 R7, RZ, RZ, R17 ;  /* 0x000000ffff077224 */ /* 0x000fc400078e0011 */
[----:B------:R-:W-:Y:S01]  /*7e990*/  IMAD.MOV.U32 R14, RZ, RZ, R16 ;  /* 0x000000ffff0e7224 */ /* 0x000fe200078e0010 */
[----:B0-----:R-:W2:Y:S01]  /*7e9a0*/  LDL.LU R20, [R1+0x4b0] ;  /* 0x0004b00001147983 */ /* 0x001ea20000300800 */
[----:B------:R-:W2:Y:S02]  /*7e9b0*/  LDL.LU R21, [R1+0x4b4] ;  /* 0x0004b40001157983 */ /* 0x000ea40000300800 */
[----:B------:R-:W2:Y:S02]  /*7e9c0*/  LDL.LU R22, [R1+0x4b8] ;  /* 0x0004b80001167983 */ /* 0x000ea40000300800 */
[----:B------:R-:W2:Y:S09]  /*7e9d0*/  LDL.LU R23, [R1+0x4bc] ;  /* 0x0004bc0001177983 */ /* 0x000eb20000300800 */
[----:B------:R-:W-:Y:S01]  /*7e9e0*/  STL.64 [R1+0x4d0], R8 ;  /* 0x0004d00801007387 */ /* 0x000fe20000100a00 */
[----:B------:R0:W-:Y:S03]  /*7e9f0*/  STL.64 [R1+0x4d8], R10 ;  /* 0x0004d80a01007387 */ /* 0x0001e60000100a00 */
[----:B0-----:R-:W3:Y:S01]  /*7ea00*/  LDL.LU.64 R10, [R1+0x5190] ;  /* 0x00519000010a7983 */ /* 0x001ee20000300a00 */
[----:B------:R-:W3:Y:S02]  /*7ea10*/  LDL.LU.64 R8, [R1+0x5188] ;  /* 0x0051880001087983 */ /* 0x000ee40000300a00 */
[----:B------:R-:W4:Y:S02]  /*7ea20*/  LDL.LU.64 R18, [R1+0x5180] ;  /* 0x0051800001127983 */ /* 0x000f240000300a00 */
[----:B------:R-:W3:Y:S01]  /*7ea30*/  LDL.LU.64 R16, [R1+0x5178] ;  /* 0x0051780001107983 */ /* 0x000ee20000300a00 */
[----:B------:R-:W2:Y:S01]  /*7ea40*/  LDL R2, [R1+0x22c0] ;  /* 0x0022c00001027983 */ /* 0x000ea20000100800 */
[----:B------:R-:W-:Y:S02]  /*7ea50*/  STL.64 [R1+0x5130], R6 ;  /* 0x0051300601007387 */ /* 0x000fe40000100a00 */
[----:B------:R0:W-:Y:S02]  /*7ea60*/  STL.64 [R1+0x5128], R4 ;  /* 0x0051280401007387 */ /* 0x0001e40000100a00 */
[----:B0-----:R-:W2:Y:S01]  /*7ea70*/  LDL.LU R4, [R1+0x820] ;  /* 0x0008200001047983 */ /* 0x001ea20000300800 */
[----:B------:R-:W2:Y:S02]  /*7ea80*/  LDL.LU R5, [R1+0x824] ;  /* 0x0008240001057983 */ /* 0x000ea40000300800 */
[----:B------:R-:W2:Y:S02]  /*7ea90*/  LDL.LU R6, [R1+0x828] ;  /* 0x0008280001067983 */ /* 0x000ea40000300800 */
[----:B------:R-:W2:Y:S01]  /*7eaa0*/  LDL.LU R7, [R1+0x82c] ;  /* 0x00082c0001077983 */ /* 0x000ea20000300800 */
[----:B---3--:R-:W-:Y:S01]  /*7eab0*/  HMMA.16816.F32 R8, R24, R16, R8 ;  /* 0x000000101808723c */ /* 0x008fe20000001808 */
[----:B--2---:R-:W-:Y:S01]  /*7eac0*/  STL.64 [R1+0x5140], R6 ;  /* 0x0051400601007387 */ /* 0x004fe20000100a00 */
[----:B------:R0:W-:Y:S02]  /*7ead0*/  STL.64 [R1+0x5138], R4 ;  /* 0x0051380401007387 */ /* 0x0001e40000100a00 */
[----:B0-----:R-:W-:-:S02]  /*7eae0*/  IMAD.MOV.U32 R4, RZ, RZ, R13 ;  /* 0x000000ffff047224 */ /* 0x001fc400078e000d */
[----:B------:R-:W2:Y:S01]  /*7eaf0*/  LDL.LU R13, [R1+0x5174] ;  /* 0x00517400010d7983 */ /* 0x000ea20000300800 */
[----:B------:R-:W-:Y:S02]  /*7eb00*/  IMAD.MOV.U32 R5, RZ, RZ, R0 ;  /* 0x000000ffff057224 */ /* 0x000fe400078e0000 */
[----:B------:R-:W3:Y:S11]  /*7eb10*/  LDL.LU R0, [R1+0x5170] ;  /* 0x0051700001007983 */ /* 0x000ef60000300800 */
[----:B------:R-:W-:Y:S03]  /*7eb20*/  @!UPT UIADD3 URZ, URZ, URZ, URZ ;  /* 0x0000003f3f3ff290 */ /* 0x000fe6000fffe03f */
[----:B------:R-:W-:Y:S01]  /*7eb30*/  STL.64 [R1+0x4c0], R8 ;  /* 0x0004c00801007387 */ /* 0x000fe20000100a00 */
[----:B------:R0:W-:Y:S04]  /*7eb40*/  STL.64 [R1+0x4c8], R10 ;  /* 0x0004c80a01007387 */ /* 0x0001e80000100a00 */
[----:B0-----:R-:W3:Y:S01]  /*7eb50*/  LDL.LU.64 R10, [R1+0x5168] ;  /* 0x00516800010a7983 */ /* 0x001ee20000300a00 */
[----:B------:R-:W3:Y:S02]  /*7eb60*/  LDL.LU.64 R8, [R1+0x5160] ;  /* 0x0051600001087983 */ /* 0x000ee40000300a00 */
[----:B----4-:R3:W-:Y:S02]  /*7eb70*/  STL.64 [R1+0x5038], R18 ;  /* 0x0050381201007387 */ /* 0x0107e40000100a00 */
[----:B------:R0:W-:Y:S01]  /*7eb80*/  STL.64 [R1+0x5030], R16 ;  /* 0x0050301001007387 */ /* 0x0001e20000100a00 */
[----:B--2---:R-:W-:Y:S01]  /*7eb90*/  HMMA.16816.F32 R20, R24, R12, R20 ;  /* 0x0000000c1814723c */ /* 0x004fe20000001814 */
[----:B---3--:R-:W-:-:S02]  /*7eba0*/  IMAD.MOV.U32 R19, RZ, RZ, R0 ;  /* 0x000000ffff137224 */ /* 0x008fc400078e0000 */
[----:B0-----:R-:W-:Y:S02]  /*7ebb0*/  IMAD.MOV.U32 R16, RZ, RZ, R11 ;  /* 0x000000ffff107224 */ /* 0x001fe400078e000b */
[----:B------:R-:W-:-:S05]  /*7ebc0*/  IMAD.MOV.U32 R17, RZ, RZ, R10 ;  /* 0x000000ffff117224 */ /* 0x000fca00078e000a */
[----:B------:R0:W-:Y:S11]  /*7ebd0*/  STL.64 [R1+0x5148], R16 ;  /* 0x0051481001007387 */ /* 0x0001f60000100a00 */
[----:B------:R-:W-:Y:S03]  /*7ebe0*/  @!UPT UIADD3 URZ, URZ, URZ, URZ ;  /* 0x0000003f3f3ff290 */ /* 0x000fe6000fffe03f */
[----:B------:R-:W-:Y:S02]  /*7ebf0*/  IMAD.MOV.U32 R11, RZ, RZ, R22 ;  /* 0x000000ffff0b7224 */ /* 0x000fe400078e0016 */
[----:B------:R-:W-:Y:S02]  /*7ec00*/  IMAD.MOV.U32 R0, RZ, RZ, R23 ;  /* 0x000000ffff007224 */ /* 0x000fe400078e0017 */
[----:B------:R-:W-:Y:S01]  /*7ec10*/  IMAD.MOV.U32 R10, RZ, RZ, R21 ;  /* 0x000000ffff0a7224 */ /* 0x000fe200078e0015 */
[----:B0-----:R-:W2:Y:S01]  /*7ec20*/  LDL.LU R16, [R1+0x830] ;  /* 0x0008300001107983 */ /* 0x001ea20000300800 */
[----:B------:R-:W2:Y:S02]  /*7ec30*/  LDL.LU R17, [R1+0x834] ;  /* 0x0008340001117983 */ /* 0x000ea40000300800 */
[----:B------:R-:W2:Y:S02]  /*7ec40*/  LDL.LU R18, [R1+0x838] ;  /* 0x0008380001127983 */ /* 0x000ea40000300800 */
[----:B------:R0:W-:Y:S01]  /*7ec50*/  STL [R1+0x4b0], R20 ;  /* 0x0004b01401007387 */ /* 0x0001e20000100800 */
[----:B------:R-:W3:Y:S04]  /*7ec60*/  LDL.LU.64 R22, [R1+0x5158] ;  /* 0x0051580001167983 */ /* 0x000ee80000300a00 */
[----:B0-----:R-:W3:Y:S01]  /*7ec70*/  LDL.LU.64 R20, [R1+0x5150] ;  /* 0x0051500001147983 */ /* 0x001ee20000300a00 */
[----:B------:R-:W-:Y:S02]  /*7ec80*/  STL.64 [R1+0x50e8], R12 ;  /* 0x0050e80c01007387 */ /* 0x000fe40000100a00 */
[----:B------:R-:W-:Y:S02]  /*7ec90*/  STL [R1+0x4b70], R11 ;  /* 0x004b700b01007387 */ /* 0x000fe40000100800 */
[----:B------:R-:W-:Y:S01]  /*7eca0*/  STL [R1+0x4b6c], R10 ;  /* 0x004b6c0a01007387 */ /* 0x000fe20000100800 */
[----:B------:R-:W-:Y:S01]  /*7ecb0*/  STL [R1+0x48f0], R0 ;  /* 0x0048f00001007387 */ /* 0x000fe20000100800 */
[----:B------:R0:W-:Y:S01]  /*7ecc0*/  STL.64 [R1+0x5100], R8 ;  /* 0x0051000801007387 */ /* 0x0001e20000100a00 */
[C---:B---3--:R-:W-:Y:S02]  /*7ecd0*/  HMMA.16816.F32 R20, R24.reuse, R8, R20 ;  /* 0x000000081814723c */ /* 0x048fe40000001814 */
[----:B0-----:R-:W3:Y:S11]  /*7ece0*/  LDL.LU R8, [R1+0x810] ;  /* 0x0008100001087983 */ /* 0x001ef60000300800 */
[----:B------:R-:W-:Y:S10]  /*7ecf0*/  @!UPT UIADD3 URZ, URZ, URZ, URZ ;  /* 0x0000003f3f3ff290 */ /* 0x000ff4000fffe03f */
[----:B------:R-:W-:Y:S01]  /*7ed00*/  STL.64 [R1+0x4a0], R20 ;  /* 0x0004a01401007387 */ /* 0x000fe20000100a00 */
[----:B------:R-:W-:Y:S02]  /*7ed10*/  STL.64 [R1+0x4a8], R22 ;  /* 0x0004a81601007387 */ /* 0x000fe40000100a00 */
[----:B------:R-:W0:Y:S01]  /*7ed20*/  LDSM.16.MT88.4 R20, [R2+0x24000] ;  /* 0x024000000214783b */ /* 0x000e220000004200 */
[C---:B--2---:R-:W-:Y:S01]  /*7ed30*/  HMMA.16816.F32 R4, R24.reuse, R4, R16 ;  /* 0x000000041804723c */ /* 0x044fe20000001810 */
[----:B------:R-:W3:Y:S02]  /*7ed40*/  LDL.LU R9, [R1+0x814] ;  /* 0x0008140001097983 */ /* 0x000ee40000300800 */
[----:B------:R-:W3:Y:S02]  /*7ed50*/  LDL.LU R10, [R1+0x818] ;  /* 0x00081800010a7983 */ /* 0x000ee40000300800 */
[----:B------:R-:W3:Y:S01]  /*7ed60*/  LDL.LU R11, [R1+0x81c] ;  /* 0x00081c00010b7983 */ /* 0x000ee20000300800 */
[----:B0-----:R-:W-:Y:S01]  /*7ed70*/  STL.64 [R1+0x4f48], R22 ;  /* 0x004f481601007387 */ /* 0x001fe20000100a00 */
[----:B------:R0:W-:Y:S03]  /*7ed80*/  STL.64 [R1+0x4f40], R20 ;  /* 0x004f401401007387 */ /* 0x0001e60000100a00 */
[----:B0-----:R-:W2:Y:S01]  /*7ed90*/  LDL.64 R20, [R1+0x1e0] ;  /* 0x0001e00001147983 */ /* 0x001ea20000100a00 */
[----:B------:R-:W3:Y:S11]  /*7eda0*/  LDL.LU.64 R16, [R1+0x5148] ;  /* 0x0051480001107983 */ /* 0x000ef60000300a00 */
[----:B------:R-:W-:Y:S01]  /*7edb0*/  @!UPT UIADD3 URZ, URZ, URZ, URZ ;  /* 0x0000003f3f3ff290 */ /* 0x000fe2000fffe03f */
[----:B------:R-:W-:Y:S02]  /*7edc0*/  STL.64 [R1+0x830], R4 ;  /* 0x0008300401007387 */ /* 0x000fe40000100a00 */
[----:B------:R0:W-:Y:S02]  /*7edd0*/  STL.64 [R1+0x838], R6 ;  /* 0x0008380601007387 */ /* 0x0001e40000100a00 */
        /* <DEDUP_REMOVED lines=8> */
[----:B---3--:R-:W-:Y:S01]  /*7ee60*/  HMMA.16816.F32 R8, R24, R16, R8 ;  /* 0x000000101808723c */ /* 0x008fe20000001808 */
[----:B------:R-:W-:Y:S02]  /*7ee70*/  IMAD.MOV.U32 R2, RZ, RZ, R21 ;  /* 0x000000ffff027224 */ /* 0x000fe400078e0015 */
[----:B------:R-:W-:Y:S01]  /*7ee80*/  IMAD.MOV.U32 R28, RZ, RZ, R20 ;  /* 0x000000ffff1c7224 */ /* 0x000fe200078e0014 */
[----:B------:R-:W3:Y:S02]  /*7ee90*/  LDL.LU.64 R4, [R1+0x5128] ;  /* 0x0051280001047983 */ /* 0x000ee40000300a00 */
[----:B------:R-:W-:Y:S02]  /*7eea0*/  STL [R1+0x5014], R2 ;  /* 0x0050140201007387 */ /* 0x000fe40000100800 */
[----:B------:R-:W-:Y:S01]  /*7eeb0*/  IMAD.MOV.U32 R16, RZ, RZ, R14 ;  /* 0x000000ffff107224 */ /* 0x000fe200078e000e */
[----:B------:R-:W-:Y:S11]  /*7eec0*/  STL [R1+0x5010], R28 ;  /* 0x0050101c01007387 */ /* 0x000ff60000100800 */
[----:B------:R-:W-:Y:S03]  /*7eed0*/  @!UPT UIADD3 URZ, URZ, URZ, URZ ;  /* 0x0000003f3f3ff290 */ /* 0x000fe6000fffe03f */
[----:B------:R-:W-:Y:S01]  /*7eee0*/  STL.64 [R1+0x810], R8 ;  /* 0x0008100801007387 */ /* 0x000fe20000100a00 */
[----:B------:R-:W-:Y:S02]  /*7eef0*/  STL.64 [R1+0x818], R10 ;  /* 0x0008180a01007387 */ /* 0x000fe40000100a00 */
[----:B--2---:R-:W-:-:S05]  /*7ef00*/  IMAD.MOV.U32 R17, RZ, RZ, R7 ;  /* 0x000000ffff117224 */ /* 0x004fca00078e0007 */
[----:B------:R0:W-:Y:S01]  /*7ef10*/  STL.64 [R1+0x5050], R16 ;  /* 0x0050501001007387 */ /* 0x0001e20000100a00 */
[----:B------:R-:W2:Y:S02]  /*7ef20*/  LDL.LU R20, [R1+0x260] ;  /* 0x0002600001147983 */ /* 0x000ea40000300800 */
[----:B------:R-:W2:Y:S02]  /*7ef30*/  LDL.LU R21, [R1+0x264] ;  /* 0x0002640001157983 */ /* 0x000ea40000300800 */
[----:B------:R-:W4:Y:S01]  /*7ef40*/  LDL.LU R22, [R1+0x268] ;  /* 0x0002680001167983 */ /* 0x000f220000300800 */
[----:B------:R-:W4:Y:S01]  /*7ef50*/  LDL.LU R23, [R1+0x26c] ;  /* 0x00026c0001177983 */ /* 0x000f220000300800 */
[----:B0-----:R-:W-:Y:S02]  /*7ef60*/  IMAD.MOV.U32 R16, RZ, RZ, R6 ;  /* 0x000000ffff107224 */ /* 0x001fe400078e0006 */
[----:B---3--:R-:W-:-:S05]  /*7ef70*/  IMAD.MOV.U32 R17, RZ, RZ, R5 ;  /* 0x000000ffff117224 */ /* 0x008fca00078e0005 */
[----:B------:R-:W-:Y:S04]  /*7ef80*/  STL.64 [R1+0x5068], R16 ;  /* 0x0050681001007387 */ /* 0x000fe80000100a00 */
[----:B----4-:R-:W-:Y:S01]  /*7ef90*/  STL.64 [R1+0x5028], R22 ;  /* 0x0050281601007387 */ /* 0x010fe20000100a00 */
[----:B--2---:R0:W-:Y:S03]  /*7efa0*/  STL.64 [R1+0x5020], R20 ;  /* 0x0050201401007387 */ /* 0x0041e60000100a00 */
        /* <DEDUP_REMOVED lines=12> */
[----:B------:R-:W3:Y:S01]  /*7f070*/  LDL.LU R23, [R1+0x28c] ;  /* 0x00028c0001177983 */ /* 0x000ee20000300800 */
[----:B------:R-:W4:Y:S01]  /*7f080*/  LDL R4, [R1+0x160] ;  /* 0x0001600001047983 */ /* 0x000f220000100800 */
[----:B------:R-:W-:-:S02]  /*7f090*/  IMAD.MOV.U32 R5, RZ, RZ, R29 ;  /* 0x000000ffff057224 */ /* 0x000fc400078e001d */
[----:B------:R-:W2:Y:S03]  /*7f0a0*/  LDL.LU R29, [R1+0x5124] ;  /* 0x00512400011d7983 */ /* 0x000ea60000300800 */
[----:B----4-:R0:W-:Y:S04]  /*7f0b0*/  STL.64 [R1+0x5098], R4 ;  /* 0x0050980401007387 */ /* 0x0101e80000100a00 */
[----:B0-----:R-:W4:Y:S04]  /*7f0c0*/  LDL.64 R4, [R1+0x170] ;  /* 0x0001700001047983 */ /* 0x001f280000100a00 */
[----:B----4-:R0:W-:Y:S01]  /*7f0d0*/  STL.64 [R1+0x50b0], R4 ;  /* 0x0050b00401007387 */ /* 0x0101e20000100a00 */
[----:B------:R-:W4:Y:S02]  /*7f0e0*/  LDL.LU R16, [R1+0x490] ;  /* 0x0004900001107983 */ /* 0x000f240000300800 */
[----:B------:R-:W4:Y:S02]  /*7f0f0*/  LDL.LU R17, [R1+0x494] ;  /* 0x0004940001117983 */ /* 0x000f240000300800 */
[----:B------:R-:W2:Y:S01]  /*7f100*/  LDL.LU R18, [R1+0x498] ;  /* 0x0004980001127983 */ /* 0x000ea20000300800 */
[----:B------:R-:W2:Y:S04]  /*7f110*/  LDL.LU R19, [R1+0x49c] ;  /* 0x00049c0001137983 */ /* 0x000ea80000300800 */
[----:B0-----:R-:W2:Y:S04]  /*7f120*/  LDL.64 R4, [R1+0x180] ;  /* 0x0001800001047983 */ /* 0x001ea80000100a00 */
[----:B--2---:R0:W-:Y:S04]  /*7f130*/  STL.64 [R1+0x50c8], R4 ;  /* 0x0050c80401007387 */ /* 0x0041e80000100a00 */
[----:B0-----:R-:W2:Y:S04]  /*7f140*/  LDL.64 R4, [R1+0x190] ;  /* 0x0001900001047983 */ /* 0x001ea80000100a00 */
[----:B--2---:R-:W-:Y:S01]  /*7f150*/  STL.64 [R1+0x50e0], R4 ;  /* 0x0050e00401007387 */ /* 0x004fe20000100a00 */
[----:B------:R-:W-:Y:S02]  /*7f160*/  STL.64 [R1+0x50a8], R18 ;  /* 0x0050a81201007387 */ /* 0x000fe40000100a00 */
[----:B----4-:R0:W-:Y:S02]  /*7f170*/  STL.64 [R1+0x50a0], R16 ;  /* 0x0050a01001007387 */ /* 0x0101e40000100a00 */
[----:B0-----:R-:W2:Y:S01]  /*7f180*/  LDL.LU R16, [R1+0x7b0] ;  /* 0x0007b00001107983 */ /* 0x001ea20000300800 */
[----:B------:R-:W2:Y:S02]  /*7f190*/  LDL.LU R17, [R1+0x7b4] ;  /* 0x0007b40001117983 */ /* 0x000ea40000300800 */
[----:B------:R-:W4:Y:S02]  /*7f1a0*/  LDL.LU R18, [R1+0x7b8] ;  /* 0x0007b80001127983 */ /* 0x000f240000300800 */
[----:B------:R-:W4:Y:S01]  /*7f1b0*/  LDL.LU R19, [R1+0x7bc] ;  /* 0x0007bc0001137983 */ /* 0x000f220000300800 */
[----:B------:R-:W2:Y:S01]  /*7f1c0*/  LDL.LU R8, [R1+0x7f0] ;  /* 0x0007f00001087983 */ /* 0x000ea20000300800 */
[----:B------:R-:W2:Y:S02]  /*7f1d0*/  LDL.LU R9, [R1+0x7f4] ;  /* 0x0007f40001097983 */ /* 0x000ea40000300800 */
[----:B------:R-:W2:Y:S02]  /*7f1e0*/  LDL.LU R10, [R1+0x7f8] ;  /* 0x0007f800010a7983 */ /* 0x000ea40000300800 */
[----:B------:R-:W2:Y:S02]  /*7f1f0*/  LDL.LU R11, [R1+0x7fc] ;  /* 0x0007fc00010b7983 */ /* 0x000ea40000300800 */
[----:B--2---:R-:W-:Y:S01]  /*7f200*/  STL.64 [R1+0x5110], R10 ;  /* 0x0051100a01007387 */ /* 0x004fe20000100a00 */
[----:B------:R0:W-:Y:S03]  /*7f210*/  STL.64 [R1+0x5108], R8 ;  /* 0x0051080801007387 */ /* 0x0001e60000100a00 */
[----:B0-----:R-:W2:Y:S01]  /*7f220*/  LDL R8, [R1+0x1c0] ;  /* 0x0001c00001087983 */ /* 0x001ea20000100800 */
[----:B------:R-:W-:-:S02]  /*7f230*/  IMAD.MOV.U32 R9, RZ, RZ, R29 ;  /* 0x000000ffff097224 */ /* 0x000fc400078e001d */
[----:B------:R-:W2:Y:S02]  /*7f240*/  LDL.LU R29, [R1+0x5120] ;  /* 0x00512000011d7983 */ /* 0x000ea40000300800 */
[----:B------:R-:W2:Y:S01]  /*7f250*/  LDL.LU R12, [R1+0x7e0] ;  /* 0x0007e000010c7983 */ /* 0x000ea20000300800 */
[----:B------:R-:W2:Y:S01]  /*7f260*/  LDL.LU R13, [R1+0x7e4] ;  /* 0x0007e400010d7983 */ /* 0x000ea20000300800 */
[----:B------:R-:W2:Y:S02]  /*7f270*/  LDL.LU R14, [R1+0x7e8] ;  /* 0x0007e800010e7983 */ /* 0x000ea40000300800 */
[----:B------:R-:W2:Y:S02]  /*7f280*/  LDL.LU R15, [R1+0x7ec] ;  /* 0x0007ec00010f7983 */ /* 0x000ea40000300800 */
[----:B--2---:R-:W-:Y:S01]  /*7f290*/  STL.64 [R1+0x50f8], R14 ;  /* 0x0050f80e01007387 */ /* 0x004fe20000100a00 */
[----:B------:R0:W-:Y:S03]  /*7f2a0*/  STL.64 [R1+0x50f0], R12 ;  /* 0x0050f00c01007387 */ /* 0x0001e60000100a00 */
[----:B0-----:R-:W2:Y:S04]  /*7f2b0*/  LDL.64 R12, [R1+0x1b0] ;  /* 0x0001b000010c7983 */ /* 0x001ea80000100a00 */
[----:B--2---:R0:W-:Y:S04]  /*7f2c0*/  STL.64 [R1+0x5118], R12 ;  /* 0x0051180c01007387 */ /* 0x0041e80000100a00 */
[----:B0-----:R-:W2:Y:S01]  /*7f2d0*/  LDL.LU R12, [R1+0x800] ;  /* 0x00080000010c7983 */ /* 0x001ea20000300800 */
[----:B------:R-:W2:Y:S02]  /*7f2e0*/  LDL.LU R13, [R1+0x804] ;  /* 0x00080400010d7983 */ /* 0x000ea40000300800 */
[----:B------:R-:W2:Y:S02]  /*7f2f0*/  LDL.LU R14, [R1+0x808] ;  /* 0x00080800010e7983 */ /* 0x000ea40000300800 */
[----:B------:R-:W2:Y:S01]  /*7f300*/  LDL.LU R15, [R1+0x80c] ;  /* 0x00080c00010f7983 */ /* 0x000ea20000300800 */
[----:B------:R-:W2:Y:S01]  /*7f310*/  LDL.64 R4, [R1+0x1a0] ;  /* 0x0001a00001047983 */ /* 0x000ea20000100a00 */
[----:B----4-:R-:W-:Y:S02]  /*7f320*/  STL.64 [R1+0x50c0], R18 ;  /* 0x0050c01201007387 */ /* 0x010fe40000100a00 */
[----:B------:R0:W-:Y:S02]  /*7f330*/  STL.64 [R1+0x50b8], R16 ;  /* 0x0050b81001007387 */ /* 0x0001e40000100a00 */
[----:B0-----:R-:W4:Y:S01]  /*7f340*/  LDL.LU R16, [R1+0x7c0] ;  /* 0x0007c00001107983 */ /* 0x001f220000300800 */
[----:B------:R-:W4:Y:S02]  /*7f350*/  LDL.LU R17, [R1+0x7c4] ;  /* 0x0007c40001117983 */ /* 0x000f240000300800 */
[----:B------:R-:W2:Y:S02]  /*7f360*/  LDL.LU R18, [R1+0x7c8] ;  /* 0x0007c80001127983 */ /* 0x000ea40000300800 */
[----:B------:R-:W2:Y:S02]  /*7f370*/  LDL.LU R19, [R1+0x7cc] ;  /* 0x0007cc0001137983 */ /* 0x000ea40000300800 */
[----:B--2---:R-:W-:Y:S01]  /*7f380*/  STL.64 [R1+0x50d8], R18 ;  /* 0x0050d81201007387 */ /* 0x004fe20000100a00 */
[----:B----4-:R0:W-:Y:S03]  /*7f390*/  STL.64 [R1+0x50d0], R16 ;  /* 0x0050d01001007387 */ /* 0x0101e60000100a00 */
[----:B0-----:R-:W2:Y:S01]  /*7f3a0*/  LDL.LU R16, [R1+0x7d0] ;  /* 0x0007d00001107983 */ /* 0x001ea20000300800 */
[----:B------:R-:W2:Y:S02]  /*7f3b0*/  LDL.LU R17, [R1+0x7d4] ;  /* 0x0007d40001117983 */ /* 0x000ea40000300800 */
[----:B------:R-:W2:Y:S02]  /*7f3c0*/  LDL.LU R18, [R1+0x7d8] ;  /* 0x0007d80001127983 */ /* 0x000ea40000300800 */
[----:B------:R-:W2:Y:S01]  /*7f3d0*/  LDL.LU R19, [R1+0x7dc] ;  /* 0x0007dc0001137983 */ /* 0x000ea20000300800 */
[----:B---3--:R-:W-:Y:S01]  /*7f3e0*/  STL.64 [R1+0x5060], R22 ;  /* 0x0050601601007387 */ /* 0x008fe20000100a00 */
[----:B------:R0:W-:Y:S03]  /*7f3f0*/  STL.64 [R1+0x5058], R20 ;  /* 0x0050581401007387 */ /* 0x0001e60000100a00 */
[----:B0-----:R-:W3:Y:S01]  /*7f400*/  LDL.LU R20, [R1+0x290] ;  /* 0x0002900001147983 */ /* 0x001ee20000300800 */
[----:B------:R-:W3:Y:S02]  /*7f410*/  LDL.LU R21, [R1+0x294] ;  /* 0x0002940001157983 */ /* 0x000ee40000300800 */
[----:B------:R-:W4:Y:S02]  /*7f420*/  LDL.LU R22, [R1+0x298] ;  /* 0x0002980001167983 */ /* 0x000f240000300800 */
[----:B------:R-:W4:Y:S01]  /*7f430*/  LDL.LU R23, [R1+0x29c] ;  /* 0x00029c0001177983 */ /* 0x000f220000300800 */
[C---:B------:R-:W-:Y:S01]  /*7f440*/  HMMA.16816.F32 R8, R24.reuse, R8, R12 ;  /* 0x000000081808723c */ /* 0x040fe2000000180c */
[----:B----4-:R-:W-:Y:S01]  /*7f450*/  STL.64 [R1+0x5078], R22 ;  /* 0x0050781601007387 */ /* 0x010fe20000100a00 */
[----:B---3--:R0:W-:Y:S03]  /*7f460*/  STL.64 [R1+0x5070], R20 ;  /* 0x0050701401007387 */ /* 0x0081e60000100a00 */
[----:B0-----:R-:W3:Y:S01]  /*7f470*/  LDL.LU R20, [R1+0x2a0] ;  /* 0x0002a00001147983 */ /* 0x001ee20000300800 */
[----:B------:R-:W3:Y:S02]  /*7f480*/  LDL.LU R21, [R1+0x2a4] ;  /* 0x0002a40001157983 */ /* 0x000ee40000300800 */
[----:B------:R-:W3:Y:S02]  /*7f490*/  LDL.LU R22, [R1+0x2a8] ;  /* 0x0002a80001167983 */ /* 0x000ee40000300800 */
[----:B------:R-:W3:Y:S01]  /*7f4a0*/  LDL.LU R23, [R1+0x2ac] ;  /* 0x0002ac0001177983 */ /* 0x000ee20000300800 */
[----:B------:R-:W4:Y:S11]  /*7f4b0*/  LDL.LU.64 R12, [R1+0x5118] ;  /* 0x00511800010c7983 */ /* 0x000f360000300a00 */
[----:B------:R-:W-:Y:S01]  /*7f4c0*/  @!UPT UIADD3 URZ, URZ, URZ, URZ ;  /* 0x0000003f3f3ff290 */ /* 0x000fe2000fffe03f */
[----:B------:R-:W-:Y:S02]  /*7f4d0*/  STL.64 [R1+0x800], R8 ;  /* 0x0008000801007387 */ /* 0x000fe40000100a00 */
[----:B------:R0:W-:Y:S02]  /*7f4e0*/  STL.64 [R1+0x808], R10 ;  /* 0x0008080a01007387 */ /* 0x0001e40000100a00 */
[----:B0-----:R-:W4:Y:S01]  /*7f4f0*/  LDL.LU.64 R10, [R1+0x5110] ;  /* 0x00511000010a7983 */ /* 0x001f220000300a00 */
[----:B------:R-:W4:Y:S02]  /*7f500*/  LDL.LU.64 R8, [R1+0x5108] ;  /* 0x0051080001087983 */ /* 0x000f240000300a00 */
        /* <DEDUP_REMOVED lines=8> */
[----:B------:R-:W2:Y:S01]  /*7f590*/  LDL.LU.64 R14, [R1+0x50f8] ;  /* 0x0050f800010e7983 */ /* 0x000ea20000300a00 */
[----:B------:R-:W2:Y:S02]  /*7f5a0*/  LDL.LU.64 R12, [R1+0x50f0] ;  /* 0x0050f000010c7983 */ /* 0x000ea40000300a00 */
[----:B------:R-:W-:Y:S02]  /*7f5b0*/  STL [R1+0x501c], R10 ;  /* 0x00501c0a01007387 */ /* 0x000fe40000100800 */
[----:B------:R-:W-:Y:S01]  /*7f5c0*/  STL [R1+0x5018], R11 ;  /* 0x0050180b01007387 */ /* 0x000fe20000100800 */
        /* <DEDUP_REMOVED lines=38> */
[----:B------:R-:W3:Y:S02]  /*7f830*/  LDL.LU.64 R6, [R1+0x5088] ;  /* 0x0050880001067983 */ /* 0x000ee40000300a00 */
[----:B------:R-:W3:Y:S11]  /*7f840*/  LDL.LU.64 R4, [R1+0x5080] ;  /* 0x0050800001047983 */ /* 0x000ef60000300a00 */
[----:B------:R-:W-:Y:S08]  /*7f850*/  @!UPT UIADD3 URZ, URZ, URZ, URZ ;  /* 0x0000003f3f3ff290 */ /* 0x000ff0000fffe03f */
[----:B------:R-:W-:Y:S01]  /*7f860*/  STL.64 [R1+0x490], R24 ;  /* 0x0004901801007387 */ /* 0x000fe20000100a00 */
[----:B------:R0:W-:Y:S03]  /*7f870*/  STL.64 [R1+0x498], R26 ;  /* 0x0004981a01007387 */ /* 0x0001e60000100a00 */
[----:B0-----:R-:W2:Y:S01]  /*7f880*/  LDL R27, [R1+0x22c0] ;  /* 0x0022c000011b7983 */ /* 0x001ea20000100800 */
[C---:B---3--:R-:W-:Y:S03]  /*7f890*/  HMMA.16816.F32 R16, R4.reuse, R16, R20 ;  /* 0x000000100410723c */ /* 0x048fe60000001814 */
[----:B------:R-:W3:Y:S01]  /*7f8a0*/  LDL.LU.64 R22, [R1+0x5078] ;  /* 0x0050780001167983 */ /* 0x000ee20000300a00 */
[----:B------:R-:W3:Y:S11]  /*7f8b0*/  LDL.LU.64 R20, [R1+0x5070] ;  /* 0x0050700001147983 */ /* 0x000ef60000300a00 */
[----:B------:R-:W-:Y:S08]  /*7f8c0*/  @!UPT UIADD3 URZ, URZ, URZ, URZ ;  /* 0x0000003f3f3ff290 */ /* 0x000ff0000fffe03f */
[----:B------:R0:W-:Y:S01]  /*7f8d0*/  STL.64 [R1+0x2a0], R16 ;  /* 0x0002a01001007387 */ /* 0x0001e20000100a00 */
[----:B------:R3:W-:Y:S03]  /*7f8e0*/  STL.64 [R1+0x2a8], R18 ;  /* 0x0002a81201007387 */ /* 0x0007e60000100a00 */
[----:B--2---:R-:W1:Y:S04]  /*7f8f0*/  LDSM.16.MT88.4 R24, [R27+0x24080] ;  /* 0x024080001b18783b */ /* 0x004e680000004200 */
[----:B0-----:R-:W3:Y:S02]  /*7f900*/  LDL.LU.64 R16, [R1+0x5068] ;  /* 0x0050680001107983 */ /* 0x001ee40000300a00 */
[C---:B---3--:R-:W-:Y:S02]  /*7f910*/  HMMA.16816.F32 R16, R4.reuse, R16, R20 ;  /* 0x000000100410723c */ /* 0x048fe40000001814 */
        /* <DEDUP_REMOVED lines=21> */
[----:B---3--:R-:W-:Y:S02]  /*7fa70*/  STL.64 [R1+0x4f00], R18 ;  /* 0x004f001201007387 */ /* 0x008fe40000100a00 */
[----:B------:R0:W-:Y:S02]  /*7fa80*/  STL.64 [R1+0x4ef8], R16 ;  /* 0x004ef81001007387 */ /* 0x0001e40000100a00 */
[----:B0-----:R-:W4:Y:S01]  /*7fa90*/  LDL.LU R16, [R1+0x250] ;  /* 0x0002500001107983 */ /* 0x001f220000300800 */
[----:B------:R-:W4:Y:S02]  /*7faa0*/  LDL.LU R17, [R1+0x254] ;  /* 0x0002540001117983 */ /* 0x000f240000300800 */
[----:B------:R-:W4:Y:S02]  /*7fab0*/  LDL.LU R18, [R1+0x258] ;  /* 0x0002580001127983 */ /* 0x000f240000300800 */
[----:B------:R-:W-:Y:S01]  /*7fac0*/  IMAD.MOV.U32 R19, RZ, RZ, R29 ;  /* 0x000000ffff137224 */ /* 0x000fe200078e001d */
[C---:B--2---:R-:W-:Y:S11]  /*7fad0*/  HMMA.16816.F32 R20, R4.reuse, R12, R20 ;  /* 0x0000000c0414723c */ /* 0x044ff60000001814 */
[----:B------:R-:W-:Y:S11]  /*7fae0*/  @!UPT UIADD3 URZ, URZ, URZ, URZ ;  /* 0x0000003f3f3ff290 */ /* 0x000ff6000fffe03f */
[----:B------:R-:W-:Y:S01]  /*7faf0*/  @!UPT UIADD3 URZ, URZ, URZ, URZ ;  /* 0x0000003f3f3ff290 */ /* 0x000fe2000fffe03f */
[----:B------:R0:W-:Y:S01]  /*7fb00*/  STL.64 [R1+0x260], R20 ;  /* 0x0002601401007387 */ /* 0x0001e20000100a00 */
[----:B------:R2:W-:Y:S02]  /*7fb10*/  STL [R1+0x268], R22 ;  /* 0x0002681601007387 */ /* 0x0005e40000100800 */
[----:B------:R-:W-:Y:S01]  /*7fb20*/  IMAD.MOV.U32 R29, RZ, RZ, R23 ;  /* 0x000000ffff1d7224 */ /* 0x000fe200078e0017 */
[----:B0-----:R-:W3:Y:S01]  /*7fb30*/  LDL.LU R20, [R1+0x240] ;  /* 0x0002400001147983 */ /* 0x001ee20000300800 */
[----:B------:R-:W3:Y:S02]  /*7fb40*/  LDL.LU R21, [R1+0x244] ;  /* 0x0002440001157983 */ /* 0x000ee40000300800 */
[----:B--2---:R-:W2:Y:S02]  /*7fb50*/  LDL.LU R22, [R1+0x248] ;  /* 0x0002480001167983 */ /* 0x004ea40000300800 */
[----:B------:R-:W2:Y:S01]  /*7fb60*/  LDL.LU R23, [R1+0x24c] ;  /* 0x00024c0001177983 */ /* 0x000ea20000300800 */
[----:B----4-:R-:W-:Y:S01]  /*7fb70*/  HMMA.16816.F32 R16, R4, R8, R16 ;  /* 0x000000080410723c */ /* 0x010fe20000001810 */
[----:B--2---:R-:W-:Y:S01]  /*7fb80*/  STL.64 [R1+0x4f58], R22 ;  /* 0x004f581601007387 */ /* 0x004fe20000100a00 */
[----:B---3--:R0:W-:Y:S02]  /*7fb90*/  STL.64 [R1+0x4f50], R20 ;  /* 0x004f501401007387 */ /* 0x0081e40000100a00 */
[----:B0-----:R-:W-:-:S02]  /*7fba0*/  IMAD.MOV.U32 R20, RZ, RZ, R10 ;  /* 0x000000ffff147224 */ /* 0x001fc400078e000a */
[----:B------:R-:W-:Y:S01]  /*7fbb0*/  IMAD.MOV.U32 R21, RZ, RZ, R11 ;  /* 0x000000ffff157224 */ /* 0x000fe200078e000b */
[----:B------:R-:W2:Y:S01]  /*7fbc0*/  LDL.LU R10, [R1+0x501c] ;  /* 0x00501c00010a7983 */ /* 0x000ea20000300800 */
[----:B------:R-:W3:Y:S03]  /*7fbd0*/  LDL.LU R11, [R1+0x5018] ;  /* 0x00501800010b7983 */ /* 0x000ee60000300800 */
[----:B------:R0:W-:Y:S01]  /*7fbe0*/  STL.64 [R1+0x4f70], R20 ;  /* 0x004f701401007387 */ /* 0x0001e20000100a00 */
[----:B------:R-:W-:Y:S02]  /*7fbf0*/  STL.64 [R1+0x4f38], R12 ;  /* 0x004f380c01007387 */ /* 0x000fe40000100a00 */
[----:B------:R-:W-:Y:S02]  /*7fc00*/  STL [R1+0x48f4], R29 ;  /* 0x0048f41d01007387 */ /* 0x000fe40000100800 */
[----:B------:R-:W-:Y:S07]  /*7fc10*/  STL.64 [R1+0x4ff0], R8 ;  /* 0x004ff00801007387 */ /* 0x000fee0000100a00 */
[----:B------:R-:W-:Y:S01]  /*7fc20*/  STL.64 [R1+0x250], R16 ;  /* 0x0002501001007387 */ /* 0x000fe20000100a00 */
[----:B------:R-:W-:Y:S02]  /*7fc30*/  STL.64 [R1+0x258], R18 ;  /* 0x0002581201007387 */ /* 0x000fe40000100a00 */
[----:B0-----:R-:W-:-:S02]  /*7fc40*/  IMAD.MOV.U32 R20, RZ, RZ, R2 ;  /* 0x000000ffff147224 */ /* 0x001fc400078e0002 */
[----:B------:R-:W-:Y:S01]  /*7fc50*/  IMAD.MOV.U32 R21, RZ, RZ, R28 ;  /* 0x000000ffff157224 */ /* 0x000fe200078e001c */
[----:B------:R-:W4:Y:S01]  /*7fc60*/  LDL.LU R2, [R1+0x5014] ;  /* 0x0050140001027983 */ /* 0x000f220000300800 */
[----:B------:R-:W2:Y:S03]  /*7fc70*/  LDL.LU R28, [R1+0x5010] ;  /* 0x00501000011c7983 */ /* 0x000ea60000300800 */
[----:B------:R0:W-:Y:S02]  /*7fc80*/  STL.64 [R1+0x4f88], R20 ;  /* 0x004f881401007387 */ /* 0x0001e40000100a00 */
[----:B0-----:R-:W-:Y:S02]  /*7fc90*/  IMAD.MOV.U32 R20, RZ, RZ, R3 ;  /* 0x000000ffff147224 */ /* 0x001fe400078e0003 */
[----:B------:R-:W-:-:S05]  /*7fca0*/  IMAD.MOV.U32 R21, RZ, RZ, R0 ;  /* 0x000000ffff157224 */ /* 0x000fca00078e0000 */
[----:B------:R0:W-:Y:S01]  /*7fcb0*/  STL.64 [R1+0x4fa0], R20 ;  /* 0x004fa01401007387 */ /* 0x0001e20000100a00 */
[----:B------:R-:W2:Y:S03]  /*7fcc0*/  LDL.64 R16, [R1] ;  /* 0x0000000001107983 */ /* 0x000ea60000100a00 */
[----:B0-----:R-:W3:Y:S04]  /*7fcd0*/  LDL.64 R20, [R1+0x30] ;  /* 0x0000300001147983 */ /* 0x001ee80000100a00 */
[----:B--2---:R0:W-:Y:S04]  /*7fce0*/  STL.64 [R1+0x4f18], R16 ;  /* 0x004f181001007387 */ /* 0x0041e80000100a00 */
[----:B0-----:R-:W2:Y:S04]  /*7fcf0*/  LDL.64 R16, [R1+0x10] ;  /* 0x0000100001107983 */ /* 0x001ea80000100a00 */
[----:B--2---:R0:W-:Y:S04]  /*7fd00*/  STL.64 [R1+0x4f30], R16 ;  /* 0x004f301001007387 */ /* 0x0041e80000100a00 */
[----:B0-----:R-:W2:Y:S01]  /*7fd10*/  LDL.LU R16, [R1+0x690] ;  /* 0x0006900001107983 */ /* 0x001ea20000300800 */
[----:B------:R-:W2:Y:S02]  /*7fd20*/  LDL.LU R17, [R1+0x694] ;  /* 0x0006940001117983 */ /* 0x000ea40000300800 */
[----:B------:R-:W2:Y:S02]  /*7fd30*/  LDL.LU R18, [R1+0x698] ;  /* 0x0006980001127983 */ /* 0x000ea40000300800 */
[----:B------:R-:W2:Y:S01]  /*7fd40*/  LDL.LU R19, [R1+0x69c] ;  /* 0x00069c0001137983 */ /* 0x000ea20000300800 */
[----:B-1----:R-:W-:Y:S01]  /*7fd50*/  STL.64 [R1+0x4e20], R26 ;  /* 0x004e201a01007387 */ /* 0x002fe20000100a00 */
[----:B------:R0:W-:Y:S03]  /*7fd60*/  STL.64 [R1+0x4e18], R24 ;  /* 0x004e181801007387 */ /* 0x0001e60000100a00 */
[----:B0-----:R-:W4:Y:S01]  /*7fd70*/  LDL.64 R24, [R1+0x160] ;  /* 0x0001600001187983 */ /* 0x001f220000100a00 */
[----:B---3--:R-:W-:-:S02]  /*7fd80*/  IMAD.MOV.U32 R3, RZ, RZ, R20 ;  /* 0x000000ffff037224 */ /* 0x008fc400078e0014 */
[----:B------:R-:W-:Y:S01]  /*7fd90*/  IMAD.MOV.U32 R0, RZ, RZ, R21 ;  /* 0x000000ffff007224 */ /* 0x000fe200078e0015 */
[----:B--2---:R-:W-:Y:S07]  /*7fda0*/  HMMA.16816.F32 R16, R4, R20, R16 ;  /* 0x000000140410723c */ /* 0x004fee0000001810 */
[----:B------:R-:W-:Y:S02]  /*7fdb0*/  IMAD.MOV.U32 R20, RZ, RZ, R15 ;  /* 0x000000ffff147224 */ /* 0x000fe400078e000f */
[----:B------:R-:W-:Y:S01]  /*7fdc0*/  IMAD.MOV.U32 R21, RZ, RZ, R14 ;  /* 0x000000ffff157224 */ /* 0x000fe200078e000e */
[----:B----4-:R-:W-:Y:S11]  /*7fdd0*/  STL.64 [R1+0x4fd0], R24 ;  /* 0x004fd01801007387 */ /* 0x010ff60000100a00 */
[----:B------:R-:W-:Y:S02]  /*7fde0*/  @!UPT UIADD3 URZ, URZ, URZ, URZ ;  /* 0x0000003f3f3ff290 */ /* 0x000fe4000fffe03f */
[----:B------:R-:W-:Y:S01]  /*7fdf0*/  STL.64 [R1+0x690], R16 ;  /* 0x0006901001007387 */ /* 0x000fe20000100a00 */
[----:B------:R-:W-:Y:S02]  /*7fe00*/  STL.64 [R1+0x698], R18 ;  /* 0x0006981201007387 */ /* 0x000fe40000100a00 */
[----:B------:R0:W-:Y:S02]  /*7fe10*/  STL.64 [R1+0x4fb8], R20 ;  /* 0x004fb81401007387 */ /* 0x0001e40000100a00 */
[----:B------:R-:W2:Y:S01]  /*7fe20*/  LDL.LU R12, [R1+0x480] ;  /* 0x00048000010c7983 */ /* 0x000ea20000300800 */
[----:B------:R-:W2:Y:S01]  /*7fe30*/  LDL.LU R13, [R1+0x484] ;  /* 0x00048400010d7983 */ /* 0x000ea20000300800 */
[----:B------:R-:W3:Y:S02]  /*7fe40*/  LDL.LU R14, [R1+0x488] ;  /* 0x00048800010e7983 */ /* 0x000ee40000300800 */
[----:B------:R-:W3:Y:S02]  /*7fe50*/  LDL.LU R15, [R1+0x48c] ;  /* 0x00048c00010f7983 */ /* 0x000ee40000300800 */
[----:B0-----:R-:W-:-:S02]  /*7fe60*/  IMAD.MOV.U32 R20, RZ, RZ, R11 ;  /* 0x000000ffff147224 */ /* 0x001fc400078e000b */
[----:B------:R-:W-:-:S05]  /*7fe70*/  IMAD.MOV.U32 R21, RZ, RZ, R10 ;  /* 0x000000ffff157224 */ /* 0x000fca00078e000a */
[----:B------:R0:W-:Y:S04]  /*7fe80*/  STL.64 [R1+0x4fd8], R20 ;  /* 0x004fd81401007387 */ /* 0x0001e80000100a00 */
[----:B0-----:R-:W4:Y:S01]  /*7fe90*/  LDL.LU R20, [R1+0x660] ;  /* 0x0006600001147983 */ /* 0x001f220000300800 */
[----:B------:R-:W4:Y:S02]  /*7fea0*/  LDL.LU R21, [R1+0x664] ;  /* 0x0006640001157983 */ /* 0x000f240000300800 */
[----:B------:R-:W2:Y:S02]  /*7feb0*/  LDL.LU R22, [R1+0x668] ;  /* 0x0006680001167983 */ /* 0x000ea40000300800 */
[----:B------:R-:W2:Y:S01]  /*7fec0*/  LDL.LU R23, [R1+0x66c] ;  /* 0x00066c0001177983 */ /* 0x000ea20000300800 */
[----:B------:R-:W2:Y:S01]  /*7fed0*/  LDL.LU R8, [R1+0x670] ;  /* 0x0006700001087983 */ /* 0x000ea20000300800 */
[----:B------:R-:W2:Y:S02]  /*7fee0*/  LDL.LU R9, [R1+0x674] ;  /* 0x0006740001097983 */ /* 0x000ea40000300800 */
[----:B------:R-:W2:Y:S02]  /*7fef0*/  LDL.LU R10, [R1+0x678] ;  /* 0x00067800010a7983 */ /* 0x000ea40000300800 */
[----:B------:R-:W2:Y:S02]  /*7ff00*/  LDL.LU R11, [R1+0x67c] ;  /* 0x00067c00010b7983 */ /* 0x000ea40000300800 */
[----:B--2---:R-:W-:Y:S01]  /*7ff10*/  STL.64 [R1+0x5000], R10 ;  /* 0x0050000a01007387 */ /* 0x004fe20000100a00 */
[----:B------:R-:W-:Y:S02]  /*7ff20*/  STL.64 [R1+0x4ff8], R8 ;  /* 0x004ff80801007387 */ /* 0x000fe40000100a00 */
[----:B------:R-:W-:Y:S02]  /*7ff30*/  STL.64 [R1+0x4fe8], R22 ;  /* 0x004fe81601007387 */ /* 0x000fe40000100a00 */
[----:B----4-:R0:W-:Y:S02]  /*7ff40*/  STL.64 [R1+0x4fe0], R20 ;  /* 0x004fe01401007387 */ /* 0x0101e40000100a00 */
[----:B0-----:R-:W2:Y:S04]  /*7ff50*/  LDL.64 R20, [R1+0x1d0] ;  /* 0x0001d00001147983 */ /* 0x001ea80000100a00 */
[----:B--2---:R0:W-:Y:S04]  /*7ff60*/  STL.64 [R1+0x5008], R20 ;  /* 0x0050081401007387 */ /* 0x0041e80000100a00 */
[----:B0-----:R-:W2:Y:S01]  /*7ff70*/  LDL.LU R20, [R1+0x680] ;  /* 0x0006800001147983 */ /* 0x001ea20000300800 */
[----:B------:R-:W2:Y:S02]  /*7ff80*/  LDL.LU R21, [R1+0x684] ;  /* 0x0006840001157983 */ /* 0x000ea40000300800 */
[----:B------:R-:W2:Y:S02]  /*7ff90*/  LDL.LU R22, [R1+0x688] ;  /* 0x0006880001167983 */ /* 0x000ea40000300800 */
[----:B------:R-:W2:Y:S01]  /*7ffa0*/  LDL.LU R23, [R1+0x68c] ;  /* 0x00068c0001177983 */ /* 0x000ea20000300800 */
[----:B------:R-:W4:Y:S01]  /*7ffb0*/  LDL.64 R24, [R1+0x1c0] ;  /* 0x0001c00001187983 */ /* 0x000f220000100a00 */
[----:B---3--:R-:W-:Y:S02]  /*7ffc0*/  STL.64 [R1+0x4f68], R14 ;  /* 0x004f680e01007387 */ /* 0x008fe40000100a00 */
[----:B------:R0:W-:Y:S02]  /*7ffd0*/  STL.64 [R1+0x4f60], R12 ;  /* 0x004f600c01007387 */ /* 0x0001e40000100a00 */
        /* <DEDUP_REMOVED lines=16> */
[----:B------:R-:W-:-:S02]  /*800e0*/  IMAD.MOV.U32 R8, RZ, RZ, R28 ;  /* 0x000000ffff087224 */ /* 0x000fc400078e001c */
        /* <DEDUP_REMOVED lines=15> */
[----:B------:R-:W2:Y:S02]  /*801e0*/  LDL.LU.64 R20, [R1+0x5008] ;  /* 0x0050080001147983 */ /* 0x000ea40000300a00 */
[----:B------:R-:W-:Y:S02]  /*801f0*/  STL.64 [R1+0x680], R8 ;  /* 0x0006800801007387 */ /* 0x000fe40000100a00 */
[----:B------:R0:W-:Y:S02]  /*80200*/  STL.64 [R1+0x688], R10 ;  /* 0x0006880a01007387 */ /* 0x0001e40000100a00 */
[----:B0-----:R-:W2:Y:S01]  /*80210*/  LDL.LU.64 R10, [R1+0x5000] ;  /* 0x00500000010a7983 */ /* 0x001ea20000300a00 */
[----:B------:R-:W2:Y:S02]  /*80220*/  LDL.LU.64 R8, [R1+0x4ff8] ;  /* 0x004ff80001087983 */ /* 0x000ea40000300a00 */
[C---:B--2---:R-:W-:Y:S01]  /*80230*/  HMMA.16816.F32 R8, R4.reuse, R20, R8 ;  /* 0x000000140408723c */ /* 0x044fe20000001808 */
[----:B------:R-:W-:Y:S11]  /*80240*/  IMAD.MOV.U32 R2, RZ, RZ, R21 ;  /* 0x000000ffff027224 */ /* 0x000ff600078e0015 */
[----:B------:R-:W-:Y:S11]  /*80250*/  @!UPT UIADD3 URZ, URZ, URZ, URZ ;  /* 0x0000003f3f3ff290 */ /* 0x000ff6000fffe03f */
[----:B------:R0:W-:Y:S01]  /*80260*/  STL.64 [R1+0x670], R8 ;  /* 0x0006700801007387 */ /* 0x0001e20000100a00 */
[----:B------:R1:W-:Y:S03]  /*80270*/  STL.64 [R1+0x678], R10 ;  /* 0x0006780a01007387 */ /* 0x0003e60000100a00 */
[----:B0-----:R-:W2:Y:S01]  /*80280*/  LDL.LU.64 R8, [R1+0x4ff0] ;  /* 0x004ff00001087983 */ /* 0x001ea20000300a00 */
[----:B-1----:R-:W-:Y:S02]  /*80290*/  IMAD.MOV.U32 R10, RZ, RZ, R20 ;  /* 0x000000ffff0a7224 */ /* 0x002fe400078e0014 */
[----:B------:R-:W4:Y:S02]  /*802a0*/  LDL.LU.64 R22, [R1+0x4fe8] ;  /* 0x004fe80001167983 */ /* 0x000f240000300a00 */
[----:B------:R-:W4:Y:S02]  /*802b0*/  LDL.LU.64 R20, [R1+0x4fe0] ;  /* 0x004fe00001147983 */ /* 0x000f240000300a00 */
[C---:B----4-:R-:W-:Y:S11]  /*802c0*/  HMMA.16816.F32 R20, R4.reuse, R24, R20 ;  /* 0x000000180414723c */ /* 0x050ff60000001814 */
[----:B------:R-:W-:Y:S11]  /*802d0*/  @!UPT UIADD3 URZ, URZ, URZ, URZ ;  /* 0x0000003f3f3ff290 */ /* 0x000ff6000fffe03f */
[----:B------:R-:W-:Y:S01]  /*802e0*/  @!UPT UIADD3 URZ, URZ, URZ, URZ ;  /* 0x0000003f3f3ff290 */ /* 0x000fe2000fffe03f */
[----:B------:R0:W-:Y:S01]  /*802f0*/  STL.64 [R1+0x660], R20 ;  /* 0x0006601401007387 */ /* 0x0001e20000100a00 */
[----:B------:R1:W-:Y:S03]  /*80300*/  STL.64 [R1+0x668], R22 ;  /* 0x0006681601007387 */ /* 0x0003e60000100a00 */
[----:B0-----:R-:W1:Y:S01]  /*80310*/  LDL.LU.64 R20, [R1+0x4fd8] ;  /* 0x004fd80001147983 */ /* 0x001e620000300a00 */
[----:B------:R-:W-:Y:S02]  /*80320*/  IMAD.MOV.U32 R28, RZ, RZ, R24 ;  /* 0x000000ffff1c7224 */ /* 0x000fe400078e0018 */
[----:B------:R-:W-:Y:S02]  /*80330*/  IMAD.MOV.U32 R27, RZ, RZ, R25 ;  /* 0x000000ffff1b7224 */ /* 0x000fe400078e0019 */
[----:B------:R-:W4:Y:S01]  /*80340*/  LDL.LU.64 R24, [R1+0x4fd0] ;  /* 0x004fd00001187983 */ /* 0x000f220000300a00 */
[C---:B-1----:R-:W-:Y:S03]  /*80350*/  HMMA.16816.F32 R20, R4.reuse, R20, R12 ;  /* 0x000000140414723c */ /* 0x042fe6000000180c */
[----:B------:R-:W2:Y:S01]  /*80360*/  LDL.LU.64 R14, [R1+0x4fc8] ;  /* 0x004fc800010e7983 */ /* 0x000ea20000300a00 */
[----:B------:R-:W2:Y:S11]  /*80370*/  LDL.LU.64 R12, [R1+0x4fc0] ;  /* 0x004fc000010c7983 */ /* 0x000eb60000300a00 */
[----:B------:R-:W-:Y:S08]  /*80380*/  @!UPT UIADD3 URZ, URZ, URZ, URZ ;  /* 0x0000003f3f3ff290 */ /* 0x000ff0000fffe03f */
        /* <DEDUP_REMOVED lines=25> */
[----:B------:R-:W3:Y:S01]  /*80520*/  LDL.LU.64 R14, [R1+0x4f68] ;  /* 0x004f6800010e7983 */ /* 0x000ee20000300a00 */
[----:B------:R-:W3:Y:S11]  /*80530*/  LDL.LU.64 R12, [R1+0x4f60] ;  /* 0x004f6000010c7983 */ /* 0x000ef60000300a00 */
[----:B------:R-:W-:Y:S09]  /*80540*/  @!UPT UIADD3 URZ, URZ, URZ, URZ ;  /* 0x0000003f3f3ff290 */ /* 0x000ff2000fffe03f */
        /* <DEDUP_REMOVED lines=9> */
[----:B------:R1:W-:Y:S03]  /*805e0*/  STL.64 [R1+0x248], R6 ;  /* 0x0002480601007387 */ /* 0x0003e60000100a00 */
[----:B0-----:R-:W2:Y:S01]  /*805f0*/  LDL.LU R4, [R1+0x450] ;  /* 0x0004500001047983 */ /* 0x001ea20000300800 */
[----:B------:R-:W2:Y:S02]  /*80600*/  LDL.LU R5, [R1+0x454] ;  /* 0x0004540001057983 */ /* 0x000ea40000300800 */
[----:B-1----:R-:W4:Y:S02]  /*80610*/  LDL.LU R6, [R1+0x458] ;  /* 0x0004580001067983 */ /* 0x002f240000300800 */
[----:B------:R-:W4:Y:S02]  /*80620*/  LDL.LU R7, [R1+0x45c] ;  /* 0x00045c0001077983 */ /* 0x000f240000300800 */
[----:B----4-:R-:W-:Y:S01]  /*80630*/  STL.64 [R1+0x4f10], R6 ;  /* 0x004f100601007387 */ /* 0x010fe20000100a00 */
[----:B--2---:R0:W-:Y:S03]  /*80640*/  STL.64 [R1+0x4f08], R4 ;  /* 0x004f080401007387 */ /* 0x0041e60000100a00 */
[----:B0-----:R-:W2:Y:S01]  /*80650*/  LDL.LU R4, [R1+0x460] ;  /* 0x0004600001047983 */ /* 0x001ea20000300800 */
[----:B------:R-:W2:Y:S02]  /*80660*/  LDL.LU R5, [R1+0x464] ;  /* 0x0004640001057983 */ /* 0x000ea40000300800 */
[----:B------:R-:W4:Y:S02]  /*80670*/  LDL.LU R6, [R1+0x468] ;  /* 0x0004680001067983 */ /* 0x000f240000300800 */
[----:B------:R-:W4:Y:S01]  /*80680*/  LDL.LU R7, [R1+0x46c] ;  /* 0x00046c0001077983 */ /* 0x000f220000300800 */
[----:B---3--:R-:W-:Y:S01]  /*80690*/  HMMA.16816.F32 R12, R20, R16, R12 ;  /* 0x00000010140c723c */ /* 0x008fe2000000180c */
[----:B------:R-:W-:Y:S01]  /*806a0*/  IMAD.MOV.U32 R11, RZ, RZ, R17 ;  /* 0x000000ffff0b7224 */ /* 0x000fe200078e0011 */
[----:B----4-:R-:W-:Y:S01]  /*806b0*/  STL.64 [R1+0x4f28], R6 ;  /* 0x004f280601007387 */ /* 0x010fe20000100a00 */
[----:B--2---:R0:W-:Y:S03]  /*806c0*/  STL.64 [R1+0x4f20], R4 ;  /* 0x004f200401007387 */ /* 0x0041e60000100a00 */
[----:B0-----:R-:W2:Y:S01]  /*806d0*/  LDL.LU R4, [R1+0x470] ;  /* 0x0004700001047983 */ /* 0x001ea20000300800 */
[----:B------:R-:W2:Y:S02]  /*806e0*/  LDL.LU R5, [R1+0x474] ;  /* 0x0004740001057983 */ /* 0x000ea40000300800 */
[----:B------:R-:W2:Y:S02]  /*806f0*/  LDL.LU R6, [R1+0x478] ;  /* 0x0004780001067983 */ /* 0x000ea40000300800 */
[----:B------:R-:W2:Y:S01]  /*80700*/  LDL.LU R7, [R1+0x47c] ;  /* 0x00047c0001077983 */ /* 0x000ea20000300800 */
[----:B------:R-:W-:Y:S11]  /*80710*/  STL.64 [R1+0x4e30], R24 ;  /* 0x004e301801007387 */ /* 0x000ff60000100a00 */
[----:B------:R0:W-:Y:S02]  /*80720*/  STL.64 [R1+0x480], R12 ;  /* 0x0004800c01007387 */ /* 0x0001e40000100a00 */
[----:B------:R1:W-:Y:S01]  /*80730*/  STL.64 [R1+0x488], R14 ;  /* 0x0004880e01007387 */ /* 0x0003e20000100a00 */
[----:B0-----:R-:W3:Y:S01]  /*80740*/  LDL.LU.64 R12, [R1+0x4f38] ;  /* 0x004f3800010c7983 */ /* 0x001ee20000300a00 */
[----:B-1----:R-:W-:-:S02]  /*80750*/  IMAD.MOV.U32 R14, RZ, RZ, R16 ;  /* 0x000000ffff0e7224 */ /* 0x002fc400078e0010 */
[----:B------:R-:W2:Y:S02]  /*80760*/  LDL.LU.64 R16, [R1+0x4f30] ;  /* 0x004f300001107983 */ /* 0x000ea40000300a00 */
[----:B------:R-:W-:Y:S01]  /*80770*/  STL [R1+0x4ef0], R11 ;  /* 0x004ef00b01007387 */ /* 0x000fe20000100800 */
[----:B------:R-:W-:Y:S01]  /*80780*/  STL.64 [R1+0x4ee8], R8 ;  /* 0x004ee80801007387 */ /* 0x000fe20000100a00 */
        /* <DEDUP_REMOVED lines=19> */
[----:B------:R-:W-:Y:S01]  /*808c0*/  STL [R1+0x4e90], R26 ;  /* 0x004e901a01007387 */ /* 0x000fe20000100800 */
[----:B------:R0:W-:Y:S02]  /*808d0*/  STL.64 [R1+0x4e88], R24 ;  /* 0x004e881801007387 */ /* 0x0001e40000100a00 */
[----:B0-----:R-:W-:-:S02]  /*808e0*/  IMAD.MOV.U32 R24, RZ, RZ, R28 ;  /* 0x000000ffff187224 */ /* 0x001fc400078e001c */
[----:B------:R-:W-:-:S05]  /*808f0*/  IMAD.MOV.U32 R25, RZ, RZ, R27 ;  /* 0x000000ffff197224 */ /* 0x000fca00078e001b */
[----:B------:R0:W-:Y:S02]  /*80900*/  STL.64 [R1+0x4ea0], R24 ;  /* 0x004ea01801007387 */ /* 0x0001e40000100a00 */
[----:B0-----:R-:W-:Y:S02]  /*80910*/  IMAD.MOV.U32 R24, RZ, RZ, R10 ;  /* 0x000000ffff187224 */ /* 0x001fe400078e000a */
[----:B------:R-:W-:-:S05]  /*80920*/  IMAD.MOV.U32 R25, RZ, RZ, R2 ;  /* 0x000000ffff197224 */ /* 0x000fca00078e0002 */
[----:B------:R0:W-:Y:S04]  /*80930*/  STL.64 [R1+0x4eb8], R24 ;  /* 0x004eb81801007387 */ /* 0x0001e80000100a00 */
[----:B0-----:R-:W3:Y:S01]  /*80940*/  LDL.64 R24, [R1+0x1e0] ;  /* 0x0001e00001187983 */ /* 0x001ee20000100a00 */
[C---:B--2---:R-:W-:Y:S03]  /*80950*/  HMMA.16816.F32 R4, R20.reuse, R16, R4 ;  /* 0x000000101404723c */ /* 0x044fe60000001804 */
[----:B---3--:R-:W-:Y:S01]  /*80960*/  STL.64 [R1+0x4ed0], R24 ;  /* 0x004ed01801007387 */ /* 0x008fe20000100a00 */
[----:B------:R-:W2:Y:S11]  /*80970*/  LDL.LU R8, [R1+0x440] ;  /* 0x0004400001087983 */ /* 0x000eb60000300800 */
[----:B------:R-:W-:Y:S08]  /*80980*/  @!UPT UIADD3 URZ, URZ, URZ, URZ ;  /* 0x0000003f3f3ff290 */ /* 0x000ff0000fffe03f */
[----:B------:R0:W-:Y:S02]  /*80990*/  STL.64 [R1+0x450], R4 ;  /* 0x0004500401007387 */ /* 0x0001e40000100a00 */
[----:B------:R1:W-:Y:S01]  /*809a0*/  STL.64 [R1+0x458], R6 ;  /* 0x0004580601007387 */ /* 0x0003e20000100a00 */
[----:B------:R-:W2:Y:S01]  /*809b0*/  LDL.LU R9, [R1+0x444] ;  /* 0x0004440001097983 */ /* 0x000ea20000300800 */
[----:B------:R-:W2:Y:S02]  /*809c0*/  LDL.LU R10, [R1+0x448] ;  /* 0x00044800010a7983 */ /* 0x000ea40000300800 */
[----:B------:R-:W2:Y:S01]  /*809d0*/  LDL.LU R11, [R1+0x44c] ;  /* 0x00044c00010b7983 */ /* 0x000ea20000300800 */
[----:B0-----:R-:W3:Y:S01]  /*809e0*/  LDL.LU R4, [R1+0x430] ;  /* 0x0004300001047983 */ /* 0x001ee20000300800 */
[----:B------:R-:W3:Y:S02]  /*809f0*/  LDL.LU R5, [R1+0x434] ;  /* 0x0004340001057983 */ /* 0x000ee40000300800 */
[----:B-1----:R-:W3:Y:S02]  /*80a00*/  LDL.LU R6, [R1+0x438] ;  /* 0x0004380001067983 */ /* 0x002ee40000300800 */
[----:B------:R-:W3:Y:S01]  /*80a10*/  LDL.LU R7, [R1+0x43c] ;  /* 0x00043c0001077983 */ /* 0x000ee20000300800 */
[----:B------:R-:W2:Y:S01]  /*80a20*/  LDL R2, [R1+0x22bc] ;  /* 0x0022bc0001027983 */ /* 0x000ea20000100800 */
[----:B----4-:R-:W-:Y:S02]  /*80a30*/  STL.64 [R1+0x4dd0], R18 ;  /* 0x004dd01201007387 */ /* 0x010fe40000100a00 */
[----:B------:R0:W-:Y:S02]  /*80a40*/  STL.64 [R1+0x4dc8], R16 ;  /* 0x004dc81001007387 */ /* 0x0001e40000100a00 */
[----:B0-----:R-:W4:Y:S04]  /*80a50*/  LDL.64 R16, [R1+0x1b0] ;  /* 0x0001b00001107983 */ /* 0x001f280000100a00 */
[----:B----4-:R0:W-:Y:S04]  /*80a60*/  STL.64 [R1+0x4e98], R16 ;  /* 0x004e981001007387 */ /* 0x0101e80000100a00 */
        /* <DEDUP_REMOVED lines=9> */
[----:B------:R-:W4:Y:S01]  /*80b00*/  LDL.LU R19, [R1+0x78c] ;  /* 0x00078c0001137983 */ /* 0x000f220000300800 */
[----:B------:R-:W-:Y:S01]  /*80b10*/  HMMA.16816.F32 R8, R20, R12, R8 ;  /* 0x0000000c1408723c */ /* 0x000fe20000001808 */
        /* <DEDUP_REMOVED lines=11> */
[----:B------:R-:W2:Y:S02]  /*80bd0*/  LDL.LU R19, [R1+0x7ac] ;  /* 0x0007ac0001137983 */ /* 0x000ea40000300800 */
[----:B------:R-:W-:Y:S01]  /*80be0*/  STL.64 [R1+0x440], R8 ;  /* 0x0004400801007387 */ /* 0x000fe20000100a00 */
[----:B------:R0:W-:Y:S03]  /*80bf0*/  STL.64 [R1+0x448], R10 ;  /* 0x0004480a01007387 */ /* 0x0001e60000100a00 */
[----:B0-----:R-:W4:Y:S01]  /*80c00*/  LDL.LU R11, [R1+0x4ef0] ;  /* 0x004ef000010b7983 */ /* 0x001f220000300800 */
[----:B------:R-:W3:Y:S02]  /*80c10*/  LDL.LU.64 R8, [R1+0x4ee8] ;  /* 0x004ee80001087983 */ /* 0x000ee40000300a00 */
[----:B------:R-:W-:Y:S02]  /*80c20*/  STL.64 [R1+0x4e80], R12 ;  /* 0x004e800c01007387 */ /* 0x000fe40000100a00 */
[----:B------:R-:W-:-:S02]  /*80c30*/  IMAD.MOV.U32 R24, RZ, RZ, R3 ;  /* 0x000000ffff187224 */ /* 0x000fc400078e0003 */
[----:B------:R-:W-:Y:S01]  /*80c40*/  IMAD.MOV.U32 R25, RZ, RZ, R0 ;  /* 0x000000ffff197224 */ /* 0x000fe200078e0000 */
[C---:B---3--:R-:W-:Y:S11]  /*80c50*/  HMMA.16816.F32 R4, R20.reuse, R8, R4 ;  /* 0x000000081404723c */ /* 0x048ff60000001804 */
[----:B------:R-:W-:Y:S11]  /*80c60*/  @!UPT UIADD3 URZ, URZ, URZ, URZ ;  /* 0x0000003f3f3ff290 */ /* 0x000ff6000fffe03f */
[----:B------:R-:W-:Y:S01]  /*80c70*/  @!UPT UIADD3 URZ, URZ, URZ, URZ ;  /* 0x0000003f3f3ff290 */ /* 0x000fe2000fffe03f */
[----:B------:R-:W-:Y:S01]  /*80c80*/  STL.64 [R1+0x430], R4 ;  /* 0x0004300401007387 */ /* 0x000fe20000100a00 */
[----:B------:R-:W-:Y:S02]  /*80c90*/  STL.64 [R1+0x438], R6 ;  /* 0x0004380601007387 */ /* 0x000fe40000100a00 */
[----:B------:R-:W0:Y:S01]  /*80ca0*/  LDSM.16.MT88.4 R4, [R2+0x24000] ;  /* 0x024000000204783b */ /* 0x000e220000004200 */
[C---:B--2---:R-:W-:Y:S01]  /*80cb0*/  HMMA.16816.F32 R24, R20.reuse, R24, R16 ;  /* 0x000000181418723c */ /* 0x044fe20000001810 */
[----:B0-----:R-:W-:Y:S02]  /*80cc0*/  STL.64 [R1+0x4d10], R6 ;  /* 0x004d100601007387 */ /* 0x001fe40000100a00 */
[----:B------:R0:W-:Y:S02]  /*80cd0*/  STL.64 [R1+0x4d08], R4 ;  /* 0x004d080401007387 */ /* 0x0001e40000100a00 */
[----:B0-----:R-:W2:Y:S01]  /*80ce0*/  LDL.LU R4, [R1+0x760] ;  /* 0x0007600001047983 */ /* 0x001ea20000300800 */
[----:B------:R-:W2:Y:S02]  /*80cf0*/  LDL.LU R5, [R1+0x764] ;  /* 0x0007640001057983 */ /* 0x000ea40000300800 */
[----:B------:R-:W2:Y:S02]  /*80d00*/  LDL.LU R6, [R1+0x768] ;  /* 0x0007680001067983 */ /* 0x000ea40000300800 */
[----:B------:R-:W2:Y:S01]  /*80d10*/  LDL.LU R7, [R1+0x76c] ;  /* 0x00076c0001077983 */ /* 0x000ea20000300800 */
[----:B------:R-:W3:Y:S01]  /*80d20*/  LDL.LU.64 R18, [R1+0x4ee0] ;  /* 0x004ee00001127983 */ /* 0x000ee20000300a00 */
[----:B------:R-:W3:Y:S11]  /*80d30*/  LDL.LU.64 R16, [R1+0x4ed8] ;  /* 0x004ed80001107983 */ /* 0x000ef60000300a00 */
[----:B------:R0:W-:Y:S02]  /*80d40*/  STL.64 [R1+0x7a0], R24 ;  /* 0x0007a01801007387 */ /* 0x0001e40000100a00 */
[----:B------:R-:W-:Y:S01]  /*80d50*/  STL.64 [R1+0x7a8], R26 ;  /* 0x0007a81a01007387 */ /* 0x000fe20000100a00 */
[----:B0-----:R-:W3:Y:S02]  /*80d60*/  LDL.LU.64 R24, [R1+0x4ed0] ;  /* 0x004ed00001187983 */ /* 0x001ee40000300a00 */
        /* <DEDUP_REMOVED lines=9> */
[----:B------:R-:W-:Y:S01]  /*80e00*/  STL [R1+0x4db4], R2 ;  /* 0x004db40201007387 */ /* 0x000fe20000100800 */
[----:B------:R-:W-:Y:S01]  /*80e10*/  STL [R1+0x4db0], R10 ;  /* 0x004db00a01007387 */ /* 0x000fe20000100800 */
[----:B------:R-:W-:Y:S01]  /*80e20*/  STL.64 [R1+0x4e78], R8 ;  /* 0x004e780801007387 */ /* 0x000fe20000100a00 */
[C---:B---3--:R-:W-:Y:S02]  /*80e30*/  HMMA.16816.F32 R24, R20.reuse, R24, R16 ;  /* 0x000000181418723c */ /* 0x048fe40000001810 */
[----:B------:R-:W3:Y:S01]  /*80e40*/  LDL.LU.64 R18, [R1+0x4eb0] ;  /* 0x004eb00001127983 */ /* 0x000ee20000300a00 */
[----:B------:R-:W3:Y:S11]  /*80e50*/  LDL.LU.64 R16, [R1+0x4ea8] ;  /* 0x004ea80001107983 */ /* 0x000ef60000300a00 */
[----:B------:R-:W-:Y:S09]  /*80e60*/  @!UPT UIADD3 URZ, URZ, URZ, URZ ;  /* 0x0000003f3f3ff290 */ /* 0x000ff2000fffe03f */
[----:B------:R0:W-:Y:S01]  /*80e70*/  STL.64 [R1+0x780], R24 ;  /* 0x0007801801007387 */ /* 0x0001e20000100a00 */
[----:B------:R3:W-:Y:S03]  /*80e80*/  STL.64 [R1+0x788], R26 ;  /* 0x0007881a01007387 */ /* 0x0007e60000100a00 */
[----:B0-----:R-:W3:Y:S01]  /*80e90*/  LDL.LU.64 R24, [R1+0x4ea0] ;  /* 0x004ea00001187983 */ /* 0x001ee20000300a00 */
[----:B------:R-:W2:Y:S01]  /*80ea0*/  LDL R3, [R1+0x22b8] ;  /* 0x0022b80001037983 */ /* 0x000ea20000100800 */
[C---:B---3--:R-:W-:Y:S02]  /*80eb0*/  HMMA.16816.F32 R24, R20.reuse, R24, R16 ;  /* 0x000000181418723c */ /* 0x048fe40000001810 */
[----:B--2---:R-:W-:Y:S01]  /*80ec0*/  STL [R1+0x4d90], R3 ;  /* 0x004d900301007387 */ /* 0x004fe20000100800 */
[----:B------:R-:W2:Y:S11]  /*80ed0*/  LDL.LU.64 R16, [R1+0x4e98] ;  /* 0x004e980001107983 */ /* 0x000eb60000300a00 */
[----:B------:R-:W-:Y:S09]  /*80ee0*/  @!UPT UIADD3 URZ, URZ, URZ, URZ ;  /* 0x0000003f3f3ff290 */ /* 0x000ff2000fffe03f */
[----:B------:R-:W-:Y:S01]  /*80ef0*/  STL.64 [R1+0x770], R24 ;  /* 0x0007701801007387 */ /* 0x000fe20000100a00 */
[----:B------:R0:W-:Y:S03]  /*80f00*/  STL.64 [R1+0x778], R26 ;  /* 0x0007781a01007387 */ /* 0x0001e60000100a00 */
[----:B0-----:R-:W3:Y:S01]  /*80f10*/  LDL.LU R26, [R1+0x4e90] ;  /* 0x004e9000011a7983 */ /* 0x001ee20000300800 */
[----:B------:R-:W4:Y:S01]  /*80f20*/  LDL.LU.64 R24, [R1+0x4e88] ;  /* 0x004e880001187983 */ /* 0x000f220000300a00 */
[----:B--2---:R-:W-:Y:S01]  /*80f30*/  HMMA.16816.F32 R4, R20, R16, R4 ;  /* 0x000000101404723c */ /* 0x004fe20000001804 */
[----:B------:R-:W-:Y:S02]  /*80f40*/  IMAD.MOV.U32 R28, RZ, RZ, R16 ;  /* 0x000000ffff1c7224 */ /* 0x000fe400078e0010 */
[----:B------:R-:W-:Y:S11]  /*80f50*/  IMAD.MOV.U32 R0, RZ, RZ, R17 ;  /* 0x000000ffff007224 */ /* 0x000ff600078e0011 */
[----:B------:R-:W-:Y:S09]  /*80f60*/  @!UPT UIADD3 URZ, URZ, URZ, URZ ;  /* 0x0000003f3f3ff290 */ /* 0x000ff2000fffe03f */
[----:B------:R-:W-:Y:S01]  /*80f70*/  STL.64 [R1+0x760], R4 ;  /* 0x0007600401007387 */ /* 0x000fe20000100a00 */
[----:B------:R-:W-:Y:S02]  /*80f80*/  STL.64 [R1+0x768], R6 ;  /* 0x0007680601007387 */ /* 0x000fe40000100a00 */
[----:B---3--:R-:W-:Y:S02]  /*80f90*/  IMAD.MOV.U32 R16, RZ, RZ, R26 ;  /* 0x000000ffff107224 */ /* 0x008fe400078e001a */
[----:B----4-:R-:W-:-:S05]  /*80fa0*/  IMAD.MOV.U32 R17, RZ, RZ, R25 ;  /* 0x000000ffff117224 */ /* 0x010fca00078e0019 */
[----:B------:R0:W-:Y:S02]  /*80fb0*/  STL.64 [R1+0x4de8], R16 ;  /* 0x004de81001007387 */ /* 0x0001e40000100a00 */
[----:B0-----:R-:W-:Y:S02]  /*80fc0*/  IMAD.MOV.U32 R16, RZ, RZ, R24 ;  /* 0x000000ffff107224 */ /* 0x001fe400078e0018 */
[----:B------:R-:W-:-:S05]  /*80fd0*/  IMAD.MOV.U32 R17, RZ, RZ, R15 ;  /* 0x000000ffff117224 */ /* 0x000fca00078e000f */
[----:B------:R0:W-:Y:S01]  /*80fe0*/  STL.64 [R1+0x4e00], R16 ;  /* 0x004e001001007387 */ /* 0x0001e20000100a00 */
[----:B------:R-:W2:Y:S02]  /*80ff0*/  LDL R7, [R1+0x22bc] ;  /* 0x0022bc0001077983 */ /* 0x000ea40000100800 */
[----:B0-----:R-:W-:Y:S02]  /*81000*/  IMAD.MOV.U32 R16, RZ, RZ, R14 ;  /* 0x000000ffff107224 */ /* 0x001fe400078e000e */
[----:B------:R-:W-:Y:S01]  /*81010*/  IMAD.MOV.U32 R17, RZ, RZ, R11 ;  /* 0x000000ffff117224 */ /* 0x000fe200078e000b */
[----:B--2---:R0:W-:Y:S01]  /*81020*/  STL [R1+0x4dc0], R7 ;  /* 0x004dc00701007387 */ /* 0x0041e20000100800 */
[----:B------:R-:W2:Y:S02]  /*81030*/  LDL.LU R4, [R1+0x200] ;  /* 0x0002000001047983 */ /* 0x000ea40000300800 */
[----:B------:R-:W2:Y:S02]  /*81040*/  LDL.LU R5, [R1+0x204] ;  /* 0x0002040001057983 */ /* 0x000ea40000300800 */
[----:B------:R-:W3:Y:S01]  /*81050*/  LDL.LU R6, [R1+0x208] ;  /* 0x0002080001067983 */ /* 0x000ee20000300800 */
[----:B0-----:R-:W3:Y:S01]  /*81060*/  LDL.LU R7, [R1+0x20c] ;  /* 0x00020c0001077983 */ /* 0x001ee20000300800 */
[----:B------:R0:W-:Y:S03]  /*81070*/  STL.64 [R1+0x4e28], R16 ;  /* 0x004e281001007387 */ /* 0x0001e60000100a00 */
        /* <DEDUP_REMOVED lines=10> */
[----:B------:R-:W2:Y:S01]  /*81120*/  LDL.LU R12, [R1+0x750] ;  /* 0x00075000010c7983 */ /* 0x000ea20000300800 */
[----:B------:R-:W3:Y:S02]  /*81130*/  LDL.LU R13, [R1+0x754] ;  /* 0x00075400010d7983 */ /* 0x000ee40000300800 */
[----:B------:R-:W3:Y:S02]  /*81140*/  LDL.LU R14, [R1+0x758] ;  /* 0x00075800010e7983 */ /* 0x000ee40000300800 */
[----:B------:R-:W3:Y:S01]  /*81150*/  LDL.LU R15, [R1+0x75c] ;  /* 0x00075c00010f7983 */ /* 0x000ee20000300800 */
[----:B------:R-:W3:Y:S04]  /*81160*/  LDL.64 R8, [R1+0x1a0] ;  /* 0x0001a00001087983 */ /* 0x000ee80000100a00 */
[----:B----4-:R-:W-:Y:S01]  /*81170*/  STL.64 [R1+0x4e50], R18 ;  /* 0x004e501201007387 */ /* 0x010fe20000100a00 */
[----:B--2---:R0:W-:Y:S03]  /*81180*/  STL.64 [R1+0x4e48], R16 ;  /* 0x004e481001007387 */ /* 0x0041e60000100a00 */
[----:B0-----:R-:W2:Y:S04]  /*81190*/  LDL.64 R16, [R1+0x180] ;  /* 0x0001800001107983 */ /* 0x001ea80000100a00 */
[----:B--2---:R0:W-:Y:S01]  /*811a0*/  STL.64 [R1+0x4e60], R16 ;  /* 0x004e601001007387 */ /* 0x0041e20000100a00 */
[----:B------:R-:W2:Y:S03]  /*811b0*/  LDL.64 R24, [R1+0x170] ;  /* 0x0001700001187983 */ /* 0x000ea60000100a00 */
[----:B0-----:R-:W4:Y:S04]  /*811c0*/  LDL.64 R16, [R1+0x190] ;  /* 0x0001900001107983 */ /* 0x001f280000100a00 */
[----:B--2---:R0:W-:Y:S04]  /*811d0*/  STL.64 [R1+0x4e58], R24 ;  /* 0x004e581801007387 */ /* 0x0041e80000100a00 */
[----:B0-----:R-:W2:Y:S01]  /*811e0*/  LDL.LU R24, [R1+0x730] ;  /* 0x0007300001187983 */ /* 0x001ea20000300800 */
[----:B------:R-:W2:Y:S02]  /*811f0*/  LDL.LU R25, [R1+0x734] ;  /* 0x0007340001197983 */ /* 0x000ea40000300800 */
[----:B------:R-:W2:Y:S02]  /*81200*/  LDL.LU R26, [R1+0x738] ;  /* 0x00073800011a7983 */ /* 0x000ea40000300800 */
[----:B------:R-:W2:Y:S02]  /*81210*/  LDL.LU R27, [R1+0x73c] ;  /* 0x00073c00011b7983 */ /* 0x000ea40000300800 */
[----:B--2---:R-:W-:Y:S01]  /*81220*/  STL.64 [R1+0x4e70], R26 ;  /* 0x004e701a01007387 */ /* 0x004fe20000100a00 */
[----:B------:R0:W-:Y:S03]  /*81230*/  STL.64 [R1+0x4e68], R24 ;  /* 0x004e681801007387 */ /* 0x0001e60000100a00 */
[----:B0-----:R-:W4:Y:S01]  /*81240*/  LDL.LU R24, [R1+0x740] ;  /* 0x0007400001187983 */ /* 0x001f220000300800 */
[----:B------:R-:W4:Y:S02]  /*81250*/  LDL.LU R25, [R1+0x744] ;  /* 0x0007440001197983 */ /* 0x000f240000300800 */
[----:B------:R-:W4:Y:S02]  /*81260*/  LDL.LU R26, [R1+0x748] ;  /* 0x00074800011a7983 */ /* 0x000f240000300800 */
[----:B------:R-:W4:Y:S01]  /*81270*/  LDL.LU R27, [R1+0x74c] ;  /* 0x00074c00011b7983 */ /* 0x000f220000300800 */
[----:B---3--:R-:W-:Y:S01]  /*81280*/  STL.64 [R1+0x4de0], R6 ;  /* 0x004de00601007387 */ /* 0x008fe20000100a00 */
[----:B------:R0:W-:Y:S03]  /*81290*/  STL.64 [R1+0x4dd8], R4 ;  /* 0x004dd80401007387 */ /* 0x0001e60000100a00 */
[----:B0-----:R-:W2:Y:S01]  /*812a0*/  LDL.LU R4, [R1+0x210] ;  /* 0x0002100001047983 */ /* 0x001ea20000300800 */
[----:B------:R-:W2:Y:S02]  /*812b0*/  LDL.LU R5, [R1+0x214] ;  /* 0x0002140001057983 */ /* 0x000ea40000300800 */
[----:B------:R-:W3:Y:S02]  /*812c0*/  LDL.LU R6, [R1+0x218] ;  /* 0x0002180001067983 */ /* 0x000ee40000300800 */
[----:B------:R-:W3:Y:S01]  /*812d0*/  LDL.LU R7, [R1+0x21c] ;  /* 0x00021c0001077983 */ /* 0x000ee20000300800 */
[C---:B------:R-:W-:Y:S01]  /*812e0*/  HMMA.16816.F32 R12, R20.reuse, R8, R12 ;  /* 0x00000008140c723c */ /* 0x040fe2000000180c */
[----:B---3--:R-:W-:Y:S01]  /*812f0*/  STL.64 [R1+0x4df8], R6 ;  /* 0x004df80601007387 */ /* 0x008fe20000100a00 */
[----:B--2---:R0:W-:Y:S03]  /*81300*/  STL.64 [R1+0x4df0], R4 ;  /* 0x004df00401007387 */ /* 0x0041e60000100a00 */
[----:B0-----:R-:W2:Y:S01]  /*81310*/  LDL.LU R4, [R1+0x220] ;  /* 0x0002200001047983 */ /* 0x001ea20000300800 */
[----:B------:R-:W2:Y:S02]  /*81320*/  LDL.LU R5, [R1+0x224] ;  /* 0x0002240001057983 */ /* 0x000ea40000300800 */
[----:B------:R-:W3:Y:S02]  /*81330*/  LDL.LU R6, [R1+0x228] ;  /* 0x0002280001067983 */ /* 0x000ee40000300800 */
[----:B------:R-:W3:Y:S01]  /*81340*/  LDL.LU R7, [R1+0x22c] ;  /* 0x00022c0001077983 */ /* 0x000ee20000300800 */
[----:B----4-:R-:W-:Y:S01]  /*81350*/  HMMA.16816.F32 R24, R20, R16, R24 ;  /* 0x000000101418723c */ /* 0x010fe20000001818 */
        /* <DEDUP_REMOVED lines=9> */
[----:B------:R-:W-:Y:S01]  /*813f0*/  STL [R1+0x4db8], R0 ;  /* 0x004db80001007387 */ /* 0x000fe20000100800 */
[----:B------:R-:W-:Y:S02]  /*81400*/  STL [R1+0x4da0], R28 ;  /* 0x004da01c01007387 */ /* 0x000fe40000100800 */
[----:B------:R0:W-:Y:S02]  /*81410*/  STL.64 [R1+0x750], R12 ;  /* 0x0007500c01007387 */ /* 0x0001e40000100a00 */
[----:B------:R1:W-:Y:S01]  /*81420*/  STL.64 [R1+0x758], R14 ;  /* 0x0007580e01007387 */ /* 0x0003e20000100a00 */
[----:B0-----:R-:W3:Y:S01]  /*81430*/  LDL.LU.64 R12, [R1+0x4e80] ;  /* 0x004e8000010c7983 */ /* 0x001ee20000300a00 */
[----:B-1----:R-:W-:-:S02]  /*81440*/  IMAD.MOV.U32 R14, RZ, RZ, R8 ;  /* 0x000000ffff0e7224 */ /* 0x002fc400078e0008 */
[----:B------:R-:W4:Y:S02]  /*81450*/  LDL.LU.64 R8, [R1+0x4e78] ;  /* 0x004e780001087983 */ /* 0x000f240000300a00 */
[----:B------:R-:W-:Y:S01]  /*81460*/  STL [R1+0x4dbc], R11 ;  /* 0x004dbc0b01007387 */ /* 0x000fe20000100800 */
        /* <DEDUP_REMOVED lines=24> */
[----:B------:R-:W2:Y:S01]  /*815f0*/  LDL.LU.64 R16, [R1+0x4e28] ;  /* 0x004e280001107983 */ /* 0x000ea20000300a00 */
[----:B------:R-:W-:-:S02]  /*81600*/  IMAD.MOV.U32 R2, RZ, RZ, R24 ;  /* 0x000000ffff027224 */ /* 0x000fc400078e0018 */
[----:B------:R-:W-:Y:S11]  /*81610*/  IMAD.MOV.U32 R10, RZ, RZ, R25 ;  /* 0x000000ffff0a7224 */ /* 0x000ff600078e0019 */
[----:B------:R-:W-:Y:S08]  /*81620*/  @!UPT UIADD3 URZ, URZ, URZ, URZ ;  /* 0x0000003f3f3ff290 */ /* 0x000ff0000fffe03f */
[----:B------:R0:W-:Y:S01]  /*81630*/  STL.64 [R1+0x420], R20 ;  /* 0x0004201401007387 */ /* 0x0001e20000100a00 */
[----:B------:R1:W-:Y:S02]  /*81640*/  STL.64 [R1+0x428], R22 ;  /* 0x0004281601007387 */ /* 0x0003e40000100a00 */
[----:B------:R-:W2:Y:S02]  /*81650*/  LDL.LU.64 R26, [R1+0x4e20] ;  /* 0x004e2000011a7983 */ /* 0x000ea40000300a00 */
[----:B------:R-:W2:Y:S01]  /*81660*/  LDL.LU.64 R24, [R1+0x4e18] ;  /* 0x004e180001187983 */ /* 0x000ea20000300a00 */
        /* <DEDUP_REMOVED lines=31> */
[----:B0-----:R-:W2:Y:S01]  /*81860*/  LDL.LU R7, [R1+0x4dc0] ;  /* 0x004dc00001077983 */ /* 0x001ea20000300800 */
[----:B------:R-:W-:Y:S02]  /*81870*/  STL.64 [R1+0x4cc8], R18 ;  /* 0x004cc81201007387 */ /* 0x000fe40000100a00 */
[----:B------:R0:W-:Y:S02]  /*81880*/  STL.64 [R1+0x4cc0], R16 ;  /* 0x004cc01001007387 */ /* 0x0001e40000100a00 */
[----:B0-----:R-:W2:Y:S01]  /*81890*/  LDL.LU R16, [R1+0x1f0] ;  /* 0x0001f00001107983 */ /* 0x001ea20000300800 */
[----:B------:R-:W2:Y:S02]  /*818a0*/  LDL.LU R17, [R1+0x1f4] ;  /* 0x0001f40001117983 */ /* 0x000ea40000300800 */
[----:B------:R-:W2:Y:S02]  /*818b0*/  LDL.LU R18, [R1+0x1f8] ;  /* 0x0001f80001127983 */ /* 0x000ea40000300800 */
[----:B------:R-:W2:Y:S01]  /*818c0*/  LDL.LU R19, [R1+0x1fc] ;  /* 0x0001fc0001137983 */ /* 0x000ea20000300800 */
[----:B---3--:R0:W-:Y:S01]  /*818d0*/  STL.64 [R1+0x4ce8], R12 ;  /* 0x004ce80c01007387 */ /* 0x0081e20000100a00 */
[----:B------:R1:W-:Y:S01]  /*818e0*/  STL.64 [R1+0x4da8], R14 ;  /* 0x004da80e01007387 */ /* 0x0003e20000100a00 */
[C---:B--2---:R-:W-:Y:S11]  /*818f0*/  HMMA.16816.F32 R16, R24.reuse, R12, R16 ;  /* 0x0000000c1810723c */ /* 0x044ff60000001810 */
[----:B------:R-:W-:Y:S11]  /*81900*/  @!UPT UIADD3 URZ, URZ, URZ, URZ ;  /* 0x0000003f3f3ff290 */ /* 0x000ff6000fffe03f */
[----:B------:R-:W-:Y:S01]  /*81910*/  @!UPT UIADD3 URZ, URZ, URZ, URZ ;  /* 0x0000003f3f3ff290 */ /* 0x000fe2000fffe03f */
[----:B------:R-:W-:Y:S01]  /*81920*/  STL.64 [R1+0x1f0], R16 ;  /* 0x0001f01001007387 */ /* 0x000fe20000100a00 */
[----:B------:R4:W-:Y:S02]  /*81930*/  STL.64 [R1+0x1f8], R18 ;  /* 0x0001f81201007387 */ /* 0x0009e40000100a00 */
[----:B0-----:R-:W2:Y:S02]  /*81940*/  LDL.LU R12, [R1+0x950] ;  /* 0x00095000010c7983 */ /* 0x001ea40000300800 */
[----:B------:R-:W2:Y:S01]  /*81950*/  LDL.LU R13, [R1+0x954] ;  /* 0x00095400010d7983 */ /* 0x000ea20000300800 */
[----:B-1----:R-:W2:Y:S01]  /*81960*/  LDL.LU R14, [R1+0x958] ;  /* 0x00095800010e7983 */ /* 0x002ea20000300800 */
[----:B------:R-:W2:Y:S01]  /*81970*/  LDL.LU R15, [R1+0x95c] ;  /* 0x00095c00010f7983 */ /* 0x000ea20000300800 */
[----:B----4-:R-:W-:Y:S02]  /*81980*/  HMMA.16816.F32 R16, R24, R8, R20 ;  /* 0x000000081810723c */ /* 0x010fe40000001814 */
[----:B------:R-:W-:Y:S04]  /*81990*/  STL.64 [R1+0x4d00], R8 ;  /* 0x004d000801007387 */ /* 0x000fe80000100a00 */
[----:B------:R0:W1:Y:S11]  /*819a0*/  LDSM.16.MT88.4 R20, [R7+0x24080] ;  /* 0x024080000714783b */ /* 0x0000760000004200 */
[----:B------:R-:W-:Y:S06]  /*819b0*/  @!UPT UIADD3 URZ, URZ, URZ, URZ ;  /* 0x0000003f3f3ff290 */ /* 0x000fec000fffe03f */
[----:B------:R-:W-:Y:S01]  /*819c0*/  STL.64 [R1+0x150], R16 ;  /* 0x0001501001007387 */ /* 0x000fe20000100a00 */
[----:B------:R-:W-:Y:S02]  /*819d0*/  STL.64 [R1+0x158], R18 ;  /* 0x0001581201007387 */ /* 0x000fe40000100a00 */
[----:B------:R-:W3:Y:S02]  /*819e0*/  LDL.LU R4, [R1+0xc0] ;  /* 0x0000c00001047983 */ /* 0x000ee40000300800 */
[----:B------:R-:W3:Y:S01]  /*819f0*/  LDL.LU R5, [R1+0xc4] ;  /* 0x0000c40001057983 */ /* 0x000ee20000300800 */
[----:B------:R-:W4:Y:S01]  /*81a00*/  LDL.LU R6, [R1+0xc8] ;  /* 0x0000c80001067983 */ /* 0x000f220000300800 */
[----:B0-----:R-:W4:Y:S03]  /*81a10*/  LDL.LU R7, [R1+0xcc] ;  /* 0x0000cc0001077983 */ /* 0x001f260000300800 */
[----:B----4-:R-:W-:Y:S01]  /*81a20*/  STL.64 [R1+0x4d20], R6 ;  /* 0x004d200601007387 */ /* 0x010fe20000100a00 */
[----:B---3--:R0:W-:Y:S02]  /*81a30*/  STL.64 [R1+0x4d18], R4 ;  /* 0x004d180401007387 */ /* 0x0081e40000100a00 */
[----:B0-----:R-:W-:-:S02]  /*81a40*/  IMAD.MOV.U32 R4, RZ, RZ, R11 ;  /* 0x000000ffff047224 */ /* 0x001fc400078e000b */
[----:B------:R-:W-:Y:S01]  /*81a50*/  IMAD.MOV.U32 R5, RZ, RZ, R0 ;  /* 0x000000ffff057224 */ /* 0x000fe200078e0000 */
[----:B------:R-:W3:Y:S01]  /*81a60*/  LDL.LU R11, [R1+0x4dbc] ;  /* 0x004dbc00010b7983 */ /* 0x000ee20000300800 */
[----:B------:R-:W4:Y:S02]  /*81a70*/  LDL.LU R0, [R1+0x4db8] ;  /* 0x004db80001007983 */ /* 0x000f240000300800 */
[----:B------:R-:W2:Y:S02]  /*81a80*/  LDL.64 R16, [R1+0x1d0] ;  /* 0x0001d00001107983 */ /* 0x000ea40000100a00 */
[----:B--2---:R0:W-:Y:S04]  /*81a90*/  STL.64 [R1+0x4d98], R16 ;  /* 0x004d981001007387 */ /* 0x0041e80000100a00 */
[----:B0-----:R-:W2:Y:S01]  /*81aa0*/  LDL.LU R16, [R1+0x940] ;  /* 0x0009400001107983 */ /* 0x001ea20000300800 */
[----:B------:R-:W2:Y:S02]  /*81ab0*/  LDL.LU R17, [R1+0x944] ;  /* 0x0009440001117983 */ /* 0x000ea40000300800 */
[----:B------:R-:W2:Y:S02]  /*81ac0*/  LDL.LU R18, [R1+0x948] ;  /* 0x0009480001127983 */ /* 0x000ea40000300800 */
[----:B------:R-:W2:Y:S01]  /*81ad0*/  LDL.LU R19, [R1+0x94c] ;  /* 0x00094c0001137983 */ /* 0x000ea20000300800 */
[----:B------:R0:W-:Y:S04]  /*81ae0*/  STL.64 [R1+0x4d38], R4 ;  /* 0x004d380401007387 */ /* 0x0001e80000100a00 */
[----:B0-----:R-:W2:Y:S04]  /*81af0*/  LDL R4, [R1+0x30] ;  /* 0x0000300001047983 */ /* 0x001ea80000100800 */
[----:B------:R-:W2:Y:S01]  /*81b00*/  LDL R5, [R1+0x34] ;  /* 0x0000340001057983 */ /* 0x000ea20000100800 */
[----:B-1----:R-:W-:Y:S02]  /*81b10*/  STL.64 [R1+0x4be8], R22 ;  /* 0x004be81601007387 */ /* 0x002fe40000100a00 */
[----:B------:R0:W-:Y:S02]  /*81b20*/  STL.64 [R1+0x4be0], R20 ;  /* 0x004be01401007387 */ /* 0x0001e40000100a00 */
[----:B0-----:R-:W-:-:S02]  /*81b30*/  IMAD.MOV.U32 R20, RZ, RZ, R2 ;  /* 0x000000ffff147224 */ /* 0x001fc400078e0002 */
[----:B------:R-:W-:Y:S01]  /*81b40*/  IMAD.MOV.U32 R21, RZ, RZ, R10 ;  /* 0x000000ffff157224 */ /* 0x000fe200078e000a */
[----:B------:R-:W4:Y:S01]  /*81b50*/  LDL.LU R2, [R1+0x4db4] ;  /* 0x004db40001027983 */ /* 0x000f220000300800 */
[----:B------:R-:W4:Y:S01]  /*81b60*/  LDL.LU R10, [R1+0x4db0] ;  /* 0x004db000010a7983 */ /* 0x000f220000300800 */
[----:B--2---:R-:W-:Y:S02]  /*81b70*/  HMMA.16816.F32 R4, R24, R4, R12 ;  /* 0x000000041804723c */ /* 0x004fe4000000180c */
[----:B------:R-:W2:Y:S05]  /*81b80*/  LDL.LU.64 R14, [R1+0x4da8] ;  /* 0x004da800010e7983 */ /* 0x000eaa0000300a00 */
[----:B---3--:R-:W-:Y:S11]  /*81b90*/  IMAD.MOV.U32 R13, RZ, RZ, R11 ;  /* 0x000000ffff0d7224 */ /* 0x008ff600078e000b */
[----:B------:R-:W-:Y:S05]  /*81ba0*/  @!UPT UIADD3 URZ, URZ, URZ, URZ ;  /* 0x0000003f3f3ff290 */ /* 0x000fea000fffe03f */
[----:B------:R0:W-:Y:S01]  /*81bb0*/  STL.64 [R1+0x140], R4 ;  /* 0x0001400401007387 */ /* 0x0001e20000100a00 */
[----:B------:R-:W-:Y:S02]  /*81bc0*/  STL.64 [R1+0x148], R6 ;  /* 0x0001480601007387 */ /* 0x000fe40000100a00 */
[----:B0-----:R-:W-:Y:S02]  /*81bd0*/  IMAD.MOV.U32 R4, RZ, RZ, R28 ;  /* 0x000000ffff047224 */ /* 0x001fe400078e001c */
[----:B------:R-:W3:Y:S01]  /*81be0*/  LDL.LU R28, [R1+0x4da0] ;  /* 0x004da000011c7983 */ /* 0x000ee20000300800 */
[----:B--2---:R-:W-:-:S05]  /*81bf0*/  IMAD.MOV.U32 R12, RZ, RZ, R14 ;  /* 0x000000ffff0c7224 */ /* 0x004fca00078e000e */
[----:B------:R4:W-:Y:S01]  /*81c00*/  STL.64 [R1+0x4d68], R12 ;  /* 0x004d680c01007387 */ /* 0x0009e20000100a00 */
[----:B------:R-:W2:Y:S02]  /*81c10*/  LDL.LU R8, [R1+0x900] ;  /* 0x0009000001087983 */ /* 0x000ea40000300800 */
[----:B------:R-:W2:Y:S02]  /*81c20*/  LDL.LU R9, [R1+0x904] ;  /* 0x0009040001097983 */ /* 0x000ea40000300800 */
[----:B----4-:R-:W-:Y:S02]  /*81c30*/  IMAD.MOV.U32 R12, RZ, RZ, R10 ;  /* 0x000000ffff0c7224 */ /* 0x010fe400078e000a */
[----:B------:R-:W4:Y:S01]  /*81c40*/  LDL.LU R10, [R1+0x908] ;  /* 0x00090800010a7983 */ /* 0x000f220000300800 */
[----:B------:R-:W4:Y:S02]  /*81c50*/  LDL.LU R11, [R1+0x90c] ;  /* 0x00090c00010b7983 */ /* 0x000f240000300800 */
[----:B------:R-:W-:-:S02]  /*81c60*/  IMAD.MOV.U32 R13, RZ, RZ, R2 ;  /* 0x000000ffff0d7224 */ /* 0x000fc400078e0002 */
[----:B------:R-:W-:-:S05]  /*81c70*/  IMAD.MOV.U32 R5, RZ, RZ, R15 ;  /* 0x000000ffff057224 */ /* 0x000fca00078e000f */
[C---:B------:R-:W-:Y:S01]  /*81c80*/  HMMA.16816.F32 R12, R24.reuse, R12, R16 ;  /* 0x0000000c180c723c */ /* 0x040fe20000001810 */
[----:B----4-:R-:W-:Y:S01]  /*81c90*/  STL.64 [R1+0x4d78], R10 ;  /* 0x004d780a01007387 */ /* 0x010fe20000100a00 */
[----:B--2---:R0:W-:Y:S03]  /*81ca0*/  STL.64 [R1+0x4d70], R8 ;  /* 0x004d700801007387 */ /* 0x0041e60000100a00 */
[----:B0-----:R-:W2:Y:S01]  /*81cb0*/  LDL.64 R8, [R1+0x1c0] ;  /* 0x0001c00001087983 */ /* 0x001ea20000100a00 */
[----:B------:R0:W-:Y:S03]  /*81cc0*/  STL.64 [R1+0x4d50], R4 ;  /* 0x004d500401007387 */ /* 0x0001e60000100a00 */
[----:B0-----:R-:W4:Y:S01]  /*81cd0*/  LDL.LU R4, [R1+0x930] ;  /* 0x0009300001047983 */ /* 0x001f220000300800 */
[----:B------:R-:W4:Y:S02]  /*81ce0*/  LDL.LU R5, [R1+0x934] ;  /* 0x0009340001057983 */ /* 0x000f240000300800 */
[----:B------:R-:W4:Y:S02]  /*81cf0*/  LDL.LU R6, [R1+0x938] ;  /* 0x0009380001067983 */ /* 0x000f240000300800 */
[----:B------:R-:W4:Y:S01]  /*81d00*/  LDL.LU R7, [R1+0x93c] ;  /* 0x00093c0001077983 */ /* 0x000f220000300800 */
[----:B------:R-:W4:Y:S08]  /*81d10*/  LDL.LU.64 R16, [R1+0x4d98] ;  /* 0x004d980001107983 */ /* 0x000f300000300a00 */
[----:B------:R0:W-:Y:S02]  /*81d20*/  STL.64 [R1+0x130], R12 ;  /* 0x0001300c01007387 */ /* 0x0001e40000100a00 */
[----:B------:R1:W-:Y:S01]  /*81d30*/  STL.64 [R1+0x138], R14 ;  /* 0x0001380e01007387 */ /* 0x0003e20000100a00 */
[----:B0-----:R-:W2:Y:S01]  /*81d40*/  LDL.LU R12, [R1+0x910] ;  /* 0x00091000010c7983 */ /* 0x001ea20000300800 */
[----:B------:R-:W2:Y:S02]  /*81d50*/  LDL.LU R13, [R1+0x914] ;  /* 0x00091400010d7983 */ /* 0x000ea40000300800 */
[----:B-1----:R-:W2:Y:S02]  /*81d60*/  LDL.LU R14, [R1+0x918] ;  /* 0x00091800010e7983 */ /* 0x002ea40000300800 */
[----:B------:R-:W2:Y:S01]  /*81d70*/  LDL.LU R15, [R1+0x91c] ;  /* 0x00091c00010f7983 */ /* 0x000ea20000300800 */
[----:B----4-:R-:W-:Y:S01]  /*81d80*/  HMMA.16816.F32 R4, R24, R16, R4 ;  /* 0x000000101804723c */ /* 0x010fe20000001804 */
        /* <DEDUP_REMOVED lines=8> */
[----:B------:R-:W-:Y:S02]  /*81e10*/  STL.64 [R1+0x128], R6 ;  /* 0x0001280601007387 */ /* 0x000fe40000100a00 */
[----:B------:R-:W-:Y:S02]  /*81e20*/  IMAD.MOV.U32 R22, RZ, RZ, R16 ;  /* 0x000000ffff167224 */ /* 0x000fe400078e0010 */
[----:B------:R-:W-:Y:S02]  /*81e30*/  IMAD.MOV.U32 R2, RZ, RZ, R17 ;  /* 0x000000ffff027224 */ /* 0x000fe400078e0011 */
[----:B0-----:R-:W-:Y:S02]  /*81e40*/  IMAD.MOV.U32 R4, RZ, RZ, R3 ;  /* 0x000000ffff047224 */ /* 0x001fe400078e0003 */
[----:B------:R-:W4:Y:S01]  /*81e50*/  LDL.LU R3, [R1+0x4d90] ;  /* 0x004d900001037983 */ /* 0x000f220000300800 */
[----:B------:R-:W3:Y:S02]  /*81e60*/  LDL.64 R16, [R1] ;  /* 0x0000000001107983 */ /* 0x000ee40000100a00 */
[----:B------:R-:W-:-:S02]  /*81e70*/  IMAD.MOV.U32 R23, RZ, RZ, R9 ;  /* 0x000000ffff177224 */ /* 0x000fc400078e0009 */
[----:B------:R-:W-:Y:S02]  /*81e80*/  IMAD.MOV.U32 R5, RZ, RZ, R29 ;  /* 0x000000ffff057224 */ /* 0x000fe400078e001d */
[----:B------:R-:W-:Y:S01]  /*81e90*/  IMAD.MOV.U32 R29, RZ, RZ, R8 ;  /* 0x000000ffff1d7224 */ /* 0x000fe200078e0008 */
[----:B--2---:R-:W-:Y:S01]  /*81ea0*/  HMMA.16816.F32 R12, R24, R8, R12 ;  /* 0x00000008180c723c */ /* 0x004fe2000000180c */
[----:B---3--:R-:W-:Y:S11]  /*81eb0*/  STL.64 [R1+0x4ce0], R16 ;  /* 0x004ce01001007387 */ /* 0x008ff60000100a00 */
[----:B------:R-:W-:Y:S11]  /*81ec0*/  @!UPT UIADD3 URZ, URZ, URZ, URZ ;  /* 0x0000003f3f3ff290 */ /* 0x000ff6000fffe03f */
[----:B------:R-:W-:Y:S01]  /*81ed0*/  STL.64 [R1+0x110], R12 ;  /* 0x0001100c01007387 */ /* 0x000fe20000100a00 */
[----:B------:R0:W-:Y:S03]  /*81ee0*/  STL.64 [R1+0x118], R14 ;  /* 0x0001180e01007387 */ /* 0x0001e60000100a00 */
[----:B0-----:R-:W2:Y:S01]  /*81ef0*/  LDL.LU.64 R14, [R1+0x4d88] ;  /* 0x004d8800010e7983 */ /* 0x001ea20000300a00 */
[----:B------:R-:W2:Y:S02]  /*81f00*/  LDL.LU.64 R12, [R1+0x4d80] ;  /* 0x004d8000010c7983 */ /* 0x000ea40000300a00 */
[----:B------:R-:W3:Y:S02]  /*81f10*/  LDL.LU.64 R10, [R1+0x4d78] ;  /* 0x004d7800010a7983 */ /* 0x000ee40000300a00 */
[----:B------:R-:W3:Y:S01]  /*81f20*/  LDL.LU.64 R8, [R1+0x4d70] ;  /* 0x004d700001087983 */ /* 0x000ee20000300a00 */
        /* <DEDUP_REMOVED lines=12> */
[----:B------:R-:W-:-:S02]  /*81ff0*/  IMAD.MOV.U32 R16, RZ, RZ, R28 ;  /* 0x000000ffff107224 */ /* 0x000fc400078e001c */
[----:B------:R-:W-:-:S07]  /*82000*/  IMAD.MOV.U32 R17, RZ, RZ, R0 ;  /* 0x000000ffff117224 */ /* 0x000fce00078e0000 */
[C---:B------:R-:W-:Y:S01]  /*82010*/  HMMA.16816.F32 R16, R24.reuse, R16, R12 ;  /* 0x000000101810723c */ /* 0x040fe2000000180c */
[----:B--2---:R-:W-:Y:S01]  /*82020*/  STL.64 [R1+0x4d60], R22 ;  /* 0x004d601601007387 */ /* 0x004fe20000100a00 */
[----:B------:R0:W-:Y:S03]  /*82030*/  STL.64 [R1+0x4d58], R20 ;  /* 0x004d581401007387 */ /* 0x0001e60000100a00 */
[----:B0-----:R-:W2:Y:S01]  /*82040*/  LDL.LU R20, [R1+0x8f0] ;  /* 0x0008f00001147983 */ /* 0x001ea20000300800 */
[----:B------:R-:W2:Y:S02]  /*82050*/  LDL.LU R21, [R1+0x8f4] ;  /* 0x0008f40001157983 */ /* 0x000ea40000300800 */
[----:B------:R-:W2:Y:S02]  /*82060*/  LDL.LU R22, [R1+0x8f8] ;  /* 0x0008f80001167983 */ /* 0x000ea40000300800 */
[----:B------:R-:W2:Y:S01]  /*82070*/  LDL.LU R23, [R1+0x8fc] ;  /* 0x0008fc0001177983 */ /* 0x000ea20000300800 */
[----:B------:R-:W3:Y:S02]  /*82080*/  LDL.LU.64 R12, [R1+0x4d68] ;  /* 0x004d6800010c7983 */ /* 0x000ee40000300a00 */
[C---:B---3--:R-:W-:Y:S02]  /*82090*/  HMMA.16816.F32 R8, R24.reuse, R12, R8 ;  /* 0x0000000c1808723c */ /* 0x048fe40000001808 */
[----:B------:R-:W3:Y:S08]  /*820a0*/  LDL.LU R12, [R1+0x400] ;  /* 0x00040000010c7983 */ /* 0x000ef00000300800 */
[----:B------:R-:W-:Y:S02]  /*820b0*/  STL.64 [R1+0x100], R16 ;  /* 0x0001001001007387 */ /* 0x000fe40000100a00 */
[----:B------:R-:W-:Y:S11]  /*820c0*/  STL.64 [R1+0x108], R18 ;  /* 0x0001081201007387 */ /* 0x000ff60000100a00 */
[----:B------:R0:W-:Y:S01]  /*820d0*/  STL.64 [R1+0xf0], R8 ;  /* 0x0000f00801007387 */ /* 0x0001e20000100a00 */
[----:B------:R1:W-:Y:S02]  /*820e0*/  STL.64 [R1+0xf8], R10 ;  /* 0x0000f80a01007387 */ /* 0x0003e40000100a00 */
[----:B------:R-:W3:Y:S02]  /*820f0*/  LDL.LU R13, [R1+0x404] ;  /* 0x00040400010d7983 */ /* 0x000ee40000300800 */
[----:B------:R-:W3:Y:S01]  /*82100*/  LDL.LU R14, [R1+0x408] ;  /* 0x00040800010e7983 */ /* 0x000ee20000300800 */
[----:B------:R-:W3:Y:S01]  /*82110*/  LDL.LU R15, [R1+0x40c] ;  /* 0x00040c00010f7983 */ /* 0x000ee20000300800 */
[C---:B--2---:R-:W-:Y:S03]  /*82120*/  HMMA.16816.F32 R4, R24.reuse, R4, R20 ;  /* 0x000000041804723c */ /* 0x044fe60000001814 */
[----:B0-----:R-:W2:Y:S01]  /*82130*/  LDL.LU R8, [R1+0x410] ;  /* 0x0004100001087983 */ /* 0x001ea20000300800 */
[----:B------:R-:W2:Y:S02]  /*82140*/  LDL.LU R9, [R1+0x414] ;  /* 0x0004140001097983 */ /* 0x000ea40000300800 */
[----:B-1----:R-:W2:Y:S02]  /*82150*/  LDL.LU R10, [R1+0x418] ;  /* 0x00041800010a7983 */ /* 0x002ea40000300800 */
[----:B------:R-:W2:Y:S01]  /*82160*/  LDL.LU R11, [R1+0x41c] ;  /* 0x00041c00010b7983 */ /* 0x000ea20000300800 */
[----:B---3--:R-:W-:Y:S01]  /*82170*/  STL.64 [R1+0x4cf8], R14 ;  /* 0x004cf80e01007387 */ /* 0x008fe20000100a00 */
[----:B------:R0:W-:Y:S02]  /*82180*/  STL.64 [R1+0x4cf0], R12 ;  /* 0x004cf00c01007387 */ /* 0x0001e40000100a00 */
[----:B------:R-:W3:Y:S01]  /*82190*/  LDL.64 R16, [R1+0x10] ;  /* 0x0000100001107983 */ /* 0x000ee20000100a00 */
[----:B0-----:R-:W2:Y:S01]  /*821a0*/  LDL.64 R12, [R1+0x20] ;  /* 0x00002000010c7983 */ /* 0x001ea20000100a00 */
[----:B------:R-:W2:Y:S02]  /*821b0*/  LDL.LU.64 R22, [R1+0x4d60] ;  /* 0x004d600001167983 */ /* 0x000ea40000300a00 */
[----:B------:R-:W2:Y:S07]  /*821c0*/  LDL.LU.64 R20, [R1+0x4d58] ;  /* 0x004d580001147983 */ /* 0x000eae0000300a00 */
        /* <DEDUP_REMOVED lines=28> */
[----:B--2---:R-:W-:Y:S01]  /*82390*/  STL.64 [R1+0x4ca8], R26 ;  /* 0x004ca81a01007387 */ /* 0x004fe20000100a00 */
[----:B------:R0:W-:Y:S03]  /*823a0*/  STL.64 [R1+0x4ca0], R24 ;  /* 0x004ca01801007387 */ /* 0x0001e60000100a00 */
[----:B0-----:R-:W2:Y:S01]  /*823b0*/  LDL.LU R24, [R1+0x3d0] ;  /* 0x0003d00001187983 */ /* 0x001ea20000300800 */
[----:B------:R-:W2:Y:S02]  /*823c0*/  LDL.LU R25, [R1+0x3d4] ;  /* 0x0003d40001197983 */ /* 0x000ea40000300800 */
[----:B------:R-:W2:Y:S02]  /*823d0*/  LDL.LU R26, [R1+0x3d8] ;  /* 0x0003d800011a7983 */ /* 0x000ea40000300800 */
[----:B------:R-:W2:Y:S01]  /*823e0*/  LDL.LU R27, [R1+0x3dc] ;  /* 0x0003dc00011b7983 */ /* 0x000ea20000300800 */
[----:B------:R-:W-:Y:S01]  /*823f0*/  HMMA.16816.F32 R8, R4, R12, R8 ;  /* 0x0000000c0408723c */ /* 0x000fe20000001808 */
        /* <DEDUP_REMOVED lines=13> */
[----:B------:R0:W-:Y:S02]  /*824d0*/  STL.64 [R1+0x410], R8 ;  /* 0x0004100801007387 */ /* 0x0001e40000100a00 */
[----:B------:R1:W-:Y:S01]  /*824e0*/  STL.64 [R1+0x418], R10 ;  /* 0x0004180a01007387 */ /* 0x0003e20000100a00 */
[----:B0-----:R-:W2:Y:S01]  /*824f0*/  LDL.LU.64 R8, [R1+0x4d00] ;  /* 0x004d000001087983 */ /* 0x001ea20000300a00 */
[----:B-1----:R-:W-:-:S02]  /*82500*/  IMAD.MOV.U32 R11, RZ, RZ, R12 ;  /* 0x000000ffff0b7224 */ /* 0x002fc400078e000c */
[----:B------:R-:W-:Y:S02]  /*82510*/  IMAD.MOV.U32 R10, RZ, RZ, R13 ;  /* 0x000000ffff0a7224 */ /* 0x000fe400078e000d */
[----:B------:R-:W3:Y:S01]  /*82520*/  LDL.LU.64 R14, [R1+0x4cf8] ;  /* 0x004cf800010e7983 */ /* 0x000ee20000300a00 */
[----:B------:R-:W3:Y:S02]  /*82530*/  LDL.LU.64 R12, [R1+0x4cf0] ;  /* 0x004cf000010c7983 */ /* 0x000ee40000300a00 */
[C---:B---3--:R-:W-:Y:S11]  /*82540*/  HMMA.16816.F32 R12, R4.reuse, R16, R12 ;  /* 0x00000010040c723c */ /* 0x048ff6000000180c */
[----:B------:R-:W-:Y:S11]  /*82550*/  @!UPT UIADD3 URZ, URZ, URZ, URZ ;  /* 0x0000003f3f3ff290 */ /* 0x000ff6000fffe03f */
[----:B------:R-:W-:Y:S01]  /*82560*/  @!UPT UIADD3 URZ, URZ, URZ, URZ ;  /* 0x0000003f3f3ff290 */ /* 0x000fe2000fffe03f */
[----:B------:R0:W-:Y:S01]  /*82570*/  STL.64 [R1+0x400], R12 ;  /* 0x0004000c01007387 */ /* 0x0001e20000100a00 */
[----:B------:R1:W-:Y:S03]  /*82580*/  STL.64 [R1+0x408], R14 ;  /* 0x0004080e01007387 */ /* 0x0003e60000100a00 */
[----:B0-----:R-:W3:Y:S01]  /*82590*/  LDL.LU.64 R12, [R1+0x4ce8] ;  /* 0x004ce800010c7983 */ /* 0x001ee20000300a00 */
        /* <DEDUP_REMOVED lines=12> */
[----:B------:R-:W2:Y:S02]  /*82660*/  LDL.LU.64 R16, [R1+0x4cc0] ;  /* 0x004cc00001107983 */ /* 0x000ea40000300a00 */
[C---:B--2---:R-:W-:Y:S11]  /*82670*/  HMMA.16816.F32 R24, R4.reuse, R16, R24 ;  /* 0x000000100418723c */ /* 0x044ff60000001818 */
[----:B------:R-:W-:Y:S11]  /*82680*/  @!UPT UIADD3 URZ, URZ, URZ, URZ ;  /* 0x0000003f3f3ff290 */ /* 0x000ff6000fffe03f */
[----:B------:R-:W-:Y:S01]  /*82690*/  @!UPT UIADD3 URZ, URZ, URZ, URZ ;  /* 0x0000003f3f3ff290 */ /* 0x000fe2000fffe03f */
[----:B------:R-:W-:Y:S01]  /*826a0*/  STL.64 [R1+0x3e0], R24 ;  /* 0x0003e01801007387 */ /* 0x000fe20000100a00 */
[----:B------:R0:W-:Y:S03]  /*826b0*/  STL.64 [R1+0x3e8], R26 ;  /* 0x0003e81a01007387 */ /* 0x0001e60000100a00 */
[----:B0-----:R-:W3:Y:S01]  /*826c0*/  LDL.LU.64 R26, [R1+0x4cb8] ;  /* 0x004cb800011a7983 */ /* 0x001ee20000300a00 */
[----:B------:R-:W3:Y:S02]  /*826d0*/  LDL.LU.64 R24, [R1+0x4cb0] ;  /* 0x004cb00001187983 */ /* 0x000ee40000300a00 */
[----:B------:R-:W-:Y:S02]  /*826e0*/  STL.64 [R1+0x4b98], R18 ;  /* 0x004b981201007387 */ /* 0x000fe40000100a00 */
[----:B------:R0:W-:Y:S02]  /*826f0*/  STL.64 [R1+0x4b90], R16 ;  /* 0x004b901001007387 */ /* 0x0001e40000100a00 */
[----:B0-----:R-:W2:Y:S01]  /*82700*/  LDL.64 R16, [R1+0x30] ;  /* 0x0000300001107983 */ /* 0x001ea20000100a00 */
[C---:B---3--:R-:W-:Y:S11]  /*82710*/  HMMA.16816.F32 R24, R4.reuse, R12, R24 ;  /* 0x0000000c0418723c */ /* 0x048ff60000001818 */
[----:B------:R-:W-:Y:S11]  /*82720*/  @!UPT UIADD3 URZ, URZ, URZ, URZ ;  /* 0x0000003f3f3ff290 */ /* 0x000ff6000fffe03f */
[----:B------:R-:W-:Y:S01]  /*82730*/  @!UPT UIADD3 URZ, URZ, URZ, URZ ;  /* 0x0000003f3f3ff290 */ /* 0x000fe2000fffe03f */
[----:B------:R-:W-:Y:S01]  /*82740*/  STL.64 [R1+0x3d0], R24 ;  /* 0x0003d01801007387 */ /* 0x000fe20000100a00 */
[----:B------:R0:W-:Y:S03]  /*82750*/  STL.64 [R1+0x3d8], R26 ;  /* 0x0003d81a01007387 */ /* 0x0001e60000100a00 */
[----:B0-----:R-:W3:Y:S01]  /*82760*/  LDL.LU.64 R26, [R1+0x4ca8] ;  /* 0x004ca800011a7983 */ /* 0x001ee20000300a00 */
[----:B------:R-:W3:Y:S02]  /*82770*/  LDL.LU.64 R24, [R1+0x4ca0] ;  /* 0x004ca00001187983 */ /* 0x000ee40000300a00 */
[----:B------:R-:W-:Y:S02]  /*82780*/  STL.64 [R1+0x4c30], R12 ;  /* 0x004c300c01007387 */ /* 0x000fe40000100a00 */
[----:B------:R-:W-:Y:S01]  /*82790*/  STL [R1+0x4b78], R8 ;  /* 0x004b780801007387 */ /* 0x000fe20000100800 */
[----:B------:R-:W-:Y:S01]  /*827a0*/  STL [R1+0x4b74], R9 ;  /* 0x004b740901007387 */ /* 0x000fe20000100800 */
[C---:B---3--:R-:W-:Y:S11]  /*827b0*/  HMMA.16816.F32 R24, R4.reuse, R8, R24 ;  /* 0x000000080418723c */ /* 0x048ff60000001818 */
[----:B------:R-:W-:Y:S11]  /*827c0*/  @!UPT UIADD3 URZ, URZ, URZ, URZ ;  /* 0x0000003f3f3ff290 */ /* 0x000ff6000fffe03f */
[----:B------:R-:W-:Y:S01]  /*827d0*/  @!UPT UIADD3 URZ, URZ, URZ, URZ ;  /* 0x0000003f3f3ff290 */ /* 0x000fe2000fffe03f */
[----:B------:R-:W-:Y:S01]  /*827e0*/  STL.64 [R1+0x3c0], R24 ;  /* 0x0003c01801007387 */ /* 0x000fe20000100a00 */
[----:B------:R-:W-:Y:S02]  /*827f0*/  STL.64 [R1+0x3c8], R26 ;  /* 0x0003c81a01007387 */ /* 0x000fe40000100a00 */
[----:B----4-:R-:W0:Y:S04]  /*82800*/  LDSM.16.MT88.4 R24, [R3+0x24000] ;  /* 0x024000000318783b */ /* 0x010e280000004200 */
[----:B------:R-:W-:Y:S01]  /*82810*/  STL [R1+0x4b7c], R3 ;  /* 0x004b7c0301007387 */ /* 0x000fe20000100800 */
[----:B0-----:R-:W-:Y:S01]  /*82820*/  STL.64 [R1+0x4a98], R26 ;  /* 0x004a981a01007387 */ /* 0x001fe20000100a00 */
[----:B------:R0:W-:Y:S03]  /*82830*/  STL.64 [R1+0x4a90], R24 ;  /* 0x004a901801007387 */ /* 0x0001e60000100a00 */
[----:B0-----:R-:W2:Y:S01]  /*82840*/  LDL.LU R24, [R1+0x3b0] ;  /* 0x0003b00001187983 */ /* 0x001ea20000300800 */
[----:B------:R-:W2:Y:S02]  /*82850*/  LDL.LU R25, [R1+0x3b4] ;  /* 0x0003b40001197983 */ /* 0x000ea40000300800 */
[----:B------:R-:W2:Y:S02]  /*82860*/  LDL.LU R26, [R1+0x3b8] ;  /* 0x0003b800011a7983 */ /* 0x000ea40000300800 */
[----:B------:R-:W2:Y:S02]  /*82870*/  LDL.LU R27, [R1+0x3bc] ;  /* 0x0003bc00011b7983 */ /* 0x000ea40000300800 */
[----:B--2---:R-:W-:Y:S11]  /*82880*/  HMMA.16816.F32 R24, R4, R16, R24 ;  /* 0x000000100418723c */ /* 0x004ff60000001818 */
        /* <DEDUP_REMOVED lines=8> */
[----:B------:R-:W-:-:S02]  /*82910*/  IMAD.MOV.U32 R28, RZ, RZ, R16 ;  /* 0x000000ffff1c7224 */ /* 0x000fc400078e0010 */
[----:B------:R-:W-:Y:S02]  /*82920*/  IMAD.MOV.U32 R0, RZ, RZ, R17 ;  /* 0x000000ffff007224 */ /* 0x000fe400078e0011 */
[----:B------:R-:W-:Y:S02]  /*82930*/  IMAD.MOV.U32 R16, RZ, RZ, R21 ;  /* 0x000000ffff107224 */ /* 0x000fe400078e0015 */
[----:B------:R-:W-:Y:S01]  /*82940*/  IMAD.MOV.U32 R17, RZ, RZ, R20 ;  /* 0x000000ffff117224 */ /* 0x000fe200078e0014 */
[----:B---3--:R-:W-:Y:S01]  /*82950*/  STL.64 [R1+0x4ba8], R26 ;  /* 0x004ba81a01007387 */ /* 0x008fe20000100a00 */
[----:B--2---:R-:W-:Y:S03]  /*82960*/  STL.64 [R1+0x4ba0], R24 ;  /* 0x004ba01801007387 */ /* 0x004fe60000100a00 */
[----:B------:R0:W-:Y:S02]  /*82970*/  STL.64 [R1+0x4bb0], R16 ;  /* 0x004bb01001007387 */ /* 0x0001e40000100a00 */
[----:B0-----:R-:W-:-:S02]  /*82980*/  IMAD.MOV.U32 R16, RZ, RZ, R15 ;  /* 0x000000ffff107224 */ /* 0x001fc400078e000f */
[----:B------:R-:W-:-:S05]  /*82990*/  IMAD.MOV.U32 R17, RZ, RZ, R14 ;  /* 0x000000ffff117224 */ /* 0x000fca00078e000e */
[----:B------:R0:W-:Y:S01]  /*829a0*/  STL.64 [R1+0x4bc8], R16 ;  /* 0x004bc81001007387 */ /* 0x0001e20000100a00 */
[----:B------:R-:W2:Y:S02]  /*829b0*/  LDL.LU R24, [R1+0x5d0] ;  /* 0x0005d00001187983 */ /* 0x000ea40000300800 */
[----:B------:R-:W2:Y:S02]  /*829c0*/  LDL.LU R25, [R1+0x5d4] ;  /* 0x0005d40001197983 */ /* 0x000ea40000300800 */
[----:B------:R-:W3:Y:S01]  /*829d0*/  LDL.LU R26, [R1+0x5d8] ;  /* 0x0005d800011a7983 */ /* 0x000ee20000300800 */
[----:B------:R-:W3:Y:S01]  /*829e0*/  LDL.LU R27, [R1+0x5dc] ;  /* 0x0005dc00011b7983 */ /* 0x000ee20000300800 */
[----:B0-----:R-:W-:Y:S02]  /*829f0*/  IMAD.MOV.U32 R16, RZ, RZ, R11 ;  /* 0x000000ffff107224 */ /* 0x001fe400078e000b */
[----:B------:R-:W-:-:S05]  /*82a00*/  IMAD.MOV.U32 R17, RZ, RZ, R10 ;  /* 0x000000ffff117224 */ /* 0x000fca00078e000a */
[----:B------:R0:W-:Y:S04]  /*82a10*/  STL.64 [R1+0x4bf0], R16 ;  /* 0x004bf01001007387 */ /* 0x0001e80000100a00 */
        /* <DEDUP_REMOVED lines=11> */
[----:B------:R-:W2:Y:S02]  /*82ad0*/  LDL.LU R13, [R1+0x6c4] ;  /* 0x0006c400010d7983 */ /* 0x000ea40000300800 */
[----:B------:R-:W2:Y:S02]  /*82ae0*/  LDL.LU R14, [R1+0x6c8] ;  /* 0x0006c800010e7983 */ /* 0x000ea40000300800 */
[----:B------:R-:W2:Y:S01]  /*82af0*/  LDL.LU R15, [R1+0x6cc] ;  /* 0x0006cc00010f7983 */ /* 0x000ea20000300800 */
[----:B------:R-:W2:Y:S01]  /*82b00*/  LDL.LU R8, [R1+0x6e0] ;  /* 0x0006e00001087983 */ /* 0x000ea20000300800 */
[----:B------:R-:W2:Y:S02]  /*82b10*/  LDL.LU R9, [R1+0x6e4] ;  /* 0x0006e40001097983 */ /* 0x000ea40000300800 */
[----:B------:R-:W2:Y:S02]  /*82b20*/  LDL.LU R10, [R1+0x6e8] ;  /* 0x0006e800010a7983 */ /* 0x000ea40000300800 */
[----:B------:R-:W2:Y:S02]  /*82b30*/  LDL.LU R11, [R1+0x6ec] ;  /* 0x0006ec00010b7983 */ /* 0x000ea40000300800 */
[----:B--2---:R-:W-:Y:S01]  /*82b40*/  STL.64 [R1+0x4c60], R10 ;  /* 0x004c600a01007387 */ /* 0x004fe20000100a00 */
[----:B------:R0:W-:Y:S02]  /*82b50*/  STL.64 [R1+0x4c58], R8 ;  /* 0x004c580801007387 */ /* 0x0001e40000100a00 */
[----:B0-----:R-:W-:-:S02]  /*82b60*/  IMAD.MOV.U32 R8, RZ, RZ, R29 ;  /* 0x000000ffff087224 */ /* 0x001fc400078e001d */
[----:B------:R-:W-:-:S05]  /*82b70*/  IMAD.MOV.U32 R9, RZ, RZ, R23 ;  /* 0x000000ffff097224 */ /* 0x000fca00078e0017 */
[----:B------:R-:W-:Y:S01]  /*82b80*/  STL.64 [R1+0x4c70], R8 ;  /* 0x004c700801007387 */ /* 0x000fe20000100a00 */
[----:B------:R-:W-:Y:S02]  /*82b90*/  STL.64 [R1+0x4c40], R14 ;  /* 0x004c400e01007387 */ /* 0x000fe40000100a00 */
[----:B------:R0:W-:Y:S02]  /*82ba0*/  STL.64 [R1+0x4c38], R12 ;  /* 0x004c380c01007387 */ /* 0x0001e40000100a00 */
[----:B0-----:R-:W2:Y:S04]  /*82bb0*/  LDL.64 R12, [R1+0x1a0] ;  /* 0x0001a000010c7983 */ /* 0x001ea80000100a00 */
[----:B--2---:R0:W-:Y:S04]  /*82bc0*/  STL.64 [R1+0x4c50], R12 ;  /* 0x004c500c01007387 */ /* 0x0041e80000100a00 */
[----:B0-----:R-:W2:Y:S04]  /*82bd0*/  LDL.64 R12, [R1+0x1b0] ;  /* 0x0001b000010c7983 */ /* 0x001ea80000100a00 */
[----:B--2---:R0:W-:Y:S04]  /*82be0*/  STL.64 [R1+0x4c68], R12 ;  /* 0x004c680c01007387 */ /* 0x0041e80000100a00 */
[----:B0-----:R-:W2:Y:S01]  /*82bf0*/  LDL.LU R12, [R1+0x6f0] ;  /* 0x0006f000010c7983 */ /* 0x001ea20000300800 */
[----:B------:R-:W2:Y:S02]  /*82c00*/  LDL.LU R13, [R1+0x6f4] ;  /* 0x0006f400010d7983 */ /* 0x000ea40000300800 */
[----:B------:R-:W2:Y:S02]  /*82c10*/  LDL.LU R14, [R1+0x6f8] ;  /* 0x0006f800010e7983 */ /* 0x000ea40000300800 */
[----:B------:R-:W2:Y:S02]  /*82c20*/  LDL.LU R15, [R1+0x6fc] ;  /* 0x0006fc00010f7983 */ /* 0x000ea40000300800 */
[----:B------:R-:W-:-:S02]  /*82c30*/  IMAD.MOV.U32 R8, RZ, RZ, R22 ;  /* 0x000000ffff087224 */ /* 0x000fc400078e0016 */
[----:B------:R-:W-:Y:S01]  /*82c40*/  IMAD.MOV.U32 R9, RZ, RZ, R2 ;  /* 0x000000ffff097224 */ /* 0x000fe200078e0002 */
[----:B--2---:R-:W-:Y:S01]  /*82c50*/  STL.64 [R1+0x4c80], R14 ;  /* 0x004c800e01007387 */ /* 0x004fe20000100a00 */
[----:B------:R0:W-:Y:S03]  /*82c60*/  STL.64 [R1+0x4c78], R12 ;  /* 0x004c780c01007387 */ /* 0x0001e60000100a00 */
[----:B------:R-:W-:Y:S01]  /*82c70*/  STL.64 [R1+0x4c88], R8 ;  /* 0x004c880801007387 */ /* 0x000fe20000100a00 */
        /* <DEDUP_REMOVED lines=10> */
[----:B------:R-:W2:Y:S01]  /*82d20*/  LDL.64 R8, [R1+0x1e0] ;  /* 0x0001e00001087983 */ /* 0x000ea20000100a00 */
[----:B----4-:R-:W-:Y:S02]  /*82d30*/  STL.64 [R1+0x4c18], R18 ;  /* 0x004c181201007387 */ /* 0x010fe40000100a00 */
[----:B------:R0:W-:Y:S02]  /*82d40*/  STL.64 [R1+0x4c10], R16 ;  /* 0x004c101001007387 */ /* 0x0001e40000100a00 */
[----:B0-----:R-:W4:Y:S04]  /*82d50*/  LDL.64 R16, [R1+0x180] ;  /* 0x0001800001107983 */ /* 0x001f280000100a00 */
[----:B----4-:R0:W-:Y:S04]  /*82d60*/  STL.64 [R1+0x4c28], R16 ;  /* 0x004c281001007387 */ /* 0x0101e80000100a00 */
[----:B0-----:R-:W4:Y:S04]  /*82d70*/  LDL.64 R16, [R1+0x190] ;  /* 0x0001900001107983 */ /* 0x001f280000100a00 */
[----:B----4-:R0:W-:Y:S04]  /*82d80*/  STL.64 [R1+0x4c48], R16 ;  /* 0x004c481001007387 */ /* 0x0101e80000100a00 */
[----:B0-----:R-:W4:Y:S01]  /*82d90*/  LDL.LU R16, [R1+0x6d0] ;  /* 0x0006d00001107983 */ /* 0x001f220000300800 */
[----:B------:R-:W4:Y:S02]  /*82da0*/  LDL.LU R17, [R1+0x6d4] ;  /* 0x0006d40001117983 */ /* 0x000f240000300800 */
[----:B------:R-:W4:Y:S02]  /*82db0*/  LDL.LU R18, [R1+0x6d8] ;  /* 0x0006d80001127983 */ /* 0x000f240000300800 */
[----:B------:R-:W4:Y:S01]  /*82dc0*/  LDL.LU R19, [R1+0x6dc] ;  /* 0x0006dc0001137983 */ /* 0x000f220000300800 */
[----:B------:R-:W3:Y:S01]  /*82dd0*/  LDL.64 R20, [R1+0x170] ;  /* 0x0001700001147983 */ /* 0x000ee20000100a00 */
[----:B--2---:R-:W-:Y:S03]  /*82de0*/  HMMA.16816.F32 R12, R4, R8, R12 ;  /* 0x00000008040c723c */ /* 0x004fe6000000180c */
[----:B---3--:R0:W-:Y:S04]  /*82df0*/  STL.64 [R1+0x4c20], R20 ;  /* 0x004c201401007387 */ /* 0x0081e80000100a00 */
        /* <DEDUP_REMOVED lines=11> */
[----:B------:R-:W-:Y:S01]  /*82eb0*/  IMAD.MOV.U32 R29, RZ, RZ, R9 ;  /* 0x000000ffff1d7224 */ /* 0x000fe200078e0009 */
        /* <DEDUP_REMOVED lines=8> */
[----:B------:R-:W-:Y:S02]  /*82f40*/  STL.64 [R1+0x710], R12 ;  /* 0x0007100c01007387 */ /* 0x000fe40000100a00 */
[----:B------:R0:W-:Y:S02]  /*82f50*/  STL.64 [R1+0x718], R14 ;  /* 0x0007180e01007387 */ /* 0x0001e40000100a00 */
[----:B0-----:R-:W3:Y:S01]  /*82f60*/  LDL.LU.64 R14, [R1+0x4c98] ;  /* 0x004c9800010e7983 */ /* 0x001ee20000300a00 */
[----:B------:R-:W3:Y:S02]  /*82f70*/  LDL.LU.64 R12, [R1+0x4c90] ;  /* 0x004c9000010c7983 */ /* 0x000ee40000300a00 */
[----:B------:R-:W3:Y:S02]  /*82f80*/  LDL.LU.64 R8, [R1+0x4c88] ;  /* 0x004c880001087983 */ /* 0x000ee40000300a00 */
[----:B------:R-:W-:Y:S01]  /*82f90*/  STL [R1+0x4b88], R2 ;  /* 0x004b880201007387 */ /* 0x000fe20000100800 */
[C---:B---3--:R-:W-:Y:S01]  /*82fa0*/  HMMA.16816.F32 R8, R4.reuse, R8, R12 ;  /* 0x000000080408723c */ /* 0x048fe2000000180c */
[----:B------:R-:W3:Y:S01]  /*82fb0*/  LDL.LU.64 R14, [R1+0x4c80] ;  /* 0x004c8000010e7983 */ /* 0x000ee20000300a00 */
[----:B------:R-:W3:Y:S11]  /*82fc0*/  LDL.LU.64 R12, [R1+0x4c78] ;  /* 0x004c7800010c7983 */ /* 0x000ef60000300a00 */
[----:B------:R-:W-:Y:S10]  /*82fd0*/  @!UPT UIADD3 URZ, URZ, URZ, URZ ;  /* 0x0000003f3f3ff290 */ /* 0x000ff4000fffe03f */
        /* <DEDUP_REMOVED lines=14> */
[----:B------:R0:W-:Y:S02]  /*830c0*/  STL.64 [R1+0x6e8], R10 ;  /* 0x0006e80a01007387 */ /* 0x0001e40000100a00 */
[----:B0-----:R-:W-:Y:S02]  /*830d0*/  IMAD.MOV.U32 R11, RZ, RZ, R12 ;  /* 0x000000ffff0b7224 */ /* 0x001fe400078e000c */
[----:B------:R-:W-:Y:S02]  /*830e0*/  IMAD.MOV.U32 R10, RZ, RZ, R13 ;  /* 0x000000ffff0a7224 */ /* 0x000fe400078e000d */
[----:B------:R-:W4:Y:S02]  /*830f0*/  LDL.LU.64 R12, [R1+0x4c50] ;  /* 0x004c5000010c7983 */ /* 0x000f240000300a00 */
[----:B----4-:R-:W-:Y:S01]  /*83100*/  HMMA.16816.F32 R16, R4, R12, R16 ;  /* 0x0000000c0410723c */ /* 0x010fe20000001810 */
[----:B------:R-:W-:-:S02]  /*83110*/  IMAD.MOV.U32 R8, RZ, RZ, R12 ;  /* 0x000000ffff087224 */ /* 0x000fc400078e000c */
[----:B------:R-:W-:Y:S11]  /*83120*/  IMAD.MOV.U32 R9, RZ, RZ, R13 ;  /* 0x000000ffff097224 */ /* 0x000ff600078e000d */
[----:B------:R-:W-:Y:S09]  /*83130*/  @!UPT UIADD3 URZ, URZ, URZ, URZ ;  /* 0x0000003f3f3ff290 */ /* 0x000ff2000fffe03f */
[----:B------:R0:W-:Y:S01]  /*83140*/  STL.64 [R1+0x6d0], R16 ;  /* 0x0006d01001007387 */ /* 0x0001e20000100a00 */
[----:B------:R-:W-:Y:S03]  /*83150*/  STL.64 [R1+0x6d8], R18 ;  /* 0x0006d81201007387 */ /* 0x000fe60000100a00 */
[----:B0-----:R-:W3:Y:S01]  /*83160*/  LDL.LU.64 R16, [R1+0x4c48] ;  /* 0x004c480001107983 */ /* 0x001ee20000300a00 */
[----:B------:R-:W3:Y:S02]  /*83170*/  LDL.LU.64 R14, [R1+0x4c40] ;  /* 0x004c4000010e7983 */ /* 0x000ee40000300a00 */
        /* <DEDUP_REMOVED lines=16> */
[----:B0-----:R-:W4:Y:S01]  /*83280*/  LDL.LU.64 R20, [R1+0x4c20] ;  /* 0x004c200001147983 */ /* 0x001f220000300a00 */
[----:B------:R-:W4:Y:S02]  /*83290*/  LDL.LU.64 R18, [R1+0x4c18] ;  /* 0x004c180001127983 */ /* 0x000f240000300a00 */
[----:B------:R-:W4:Y:S02]  /*832a0*/  LDL.LU.64 R16, [R1+0x4c10] ;  /* 0x004c100001107983 */ /* 0x000f240000300a00 */
        /* <DEDUP_REMOVED lines=10> */
[----:B------:R-:W2:Y:S01]  /*83350*/  LDL.LU.64 R16, [R1+0x4bf0] ;  /* 0x004bf00001107983 */ /* 0x000ea20000300a00 */
[----:B------:R-:W2:Y:S02]  /*83360*/  LDL.LU.64 R22, [R1+0x4be8] ;  /* 0x004be80001167983 */ /* 0x000ea40000300a00 */
[----:B------:R-:W2:Y:S11]  /*83370*/  LDL.LU.64 R20, [R1+0x4be0] ;  /* 0x004be00001147983 */ /* 0x000eb60000300a00 */
[----:B------:R-:W-:Y:S08]  /*83380*/  @!UPT UIADD3 URZ, URZ, URZ, URZ ;  /* 0x0000003f3f3ff290 */ /* 0x000ff0000fffe03f */
[----:B------:R0:W-:Y:S01]  /*83390*/  STL.64 [R1+0x3a0], R4 ;  /* 0x0003a00401007387 */ /* 0x0001e20000100a00 */
[----:B------:R1:W-:Y:S03]  /*833a0*/  STL.64 [R1+0x3a8], R6 ;  /* 0x0003a80601007387 */ /* 0x0003e60000100a00 */
[----:B0-----:R-:W3:Y:S01]  /*833b0*/  LDL.LU R4, [R1+0x5b0] ;  /* 0x0005b00001047983 */ /* 0x001ee20000300800 */
[----:B------:R-:W3:Y:S02]  /*833c0*/  LDL.LU R5, [R1+0x5b4] ;  /* 0x0005b40001057983 */ /* 0x000ee40000300800 */
[----:B-1----:R-:W3:Y:S02]  /*833d0*/  LDL.LU R6, [R1+0x5b8] ;  /* 0x0005b80001067983 */ /* 0x002ee40000300800 */
[----:B------:R-:W3:Y:S01]  /*833e0*/  LDL.LU R7, [R1+0x5bc] ;  /* 0x0005bc0001077983 */ /* 0x000ee20000300800 */
        /* <DEDUP_REMOVED lines=31> */
[----:B---3--:R-:W-:Y:S01]  /*835e0*/  HMMA.16816.F32 R4, R20, R12, R4 ;  /* 0x0000000c1404723c */ /* 0x008fe20000001804 */
[----:B--2---:R-:W-:Y:S01]  /*835f0*/  STL.64 [R1+0x4aa8], R26 ;  /* 0x004aa81a01007387 */ /* 0x004fe20000100a00 */
        /* <DEDUP_REMOVED lines=8> */
[----:B0-----:R-:W-:-:S02]  /*83680*/  IMAD.MOV.U32 R24, RZ, RZ, R28 ;  /* 0x000000ffff187224 */ /* 0x001fc400078e001c */
[----:B------:R-:W-:Y:S01]  /*83690*/  IMAD.MOV.U32 R25, RZ, RZ, R3 ;  /* 0x000000ffff197224 */ /* 0x000fe200078e0003 */
[----:B------:R-:W4:Y:S04]  /*836a0*/  LDL.LU R28, [R1+0x4b80] ;  /* 0x004b8000011c7983 */ /* 0x000f280000300800 */
[----:B------:R-:W-:Y:S02]  /*836b0*/  STL.64 [R1+0x5b0], R4 ;  /* 0x0005b00401007387 */ /* 0x000fe40000100a00 */
[----:B------:R-:W-:Y:S02]  /*836c0*/  STL.64 [R1+0x5b8], R6 ;  /* 0x0005b80601007387 */ /* 0x000fe40000100a00 */
[----:B------:R-:W2:Y:S01]  /*836d0*/  LDL.LU R3, [R1+0x4b7c] ;  /* 0x004b7c0001037983 */ /* 0x000ea20000300800 */
[----:B------:R0:W-:Y:S02]  /*836e0*/  STL.64 [R1+0x4ad0], R24 ;  /* 0x004ad01801007387 */ /* 0x0001e40000100a00 */
[----:B0-----:R-:W-:-:S02]  /*836f0*/  IMAD.MOV.U32 R24, RZ, RZ, R15 ;  /* 0x000000ffff187224 */ /* 0x001fc400078e000f */
[----:B------:R-:W-:-:S05]  /*83700*/  IMAD.MOV.U32 R25, RZ, RZ, R14 ;  /* 0x000000ffff197224 */ /* 0x000fca00078e000e */
[----:B------:R-:W-:Y:S01]  /*83710*/  STL.64 [R1+0x4ae8], R24 ;  /* 0x004ae81801007387 */ /* 0x000fe20000100a00 */
[----:B------:R0:W-:Y:S03]  /*83720*/  STL.64 [R1+0x4a78], R12 ;  /* 0x004a780c01007387 */ /* 0x0001e60000100a00 */
[----:B0-----:R-:W2:Y:S01]  /*83730*/  LDL.LU.64 R12, [R1+0x20] ;  /* 0x00002000010c7983 */ /* 0x001ea20000300a00 */
[----:B------:R-:W-:Y:S02]  /*83740*/  IMAD.MOV.U32 R24, RZ, RZ, R8 ;  /* 0x000000ffff187224 */ /* 0x000fe400078e0008 */
[----:B------:R-:W-:Y:S01]  /*83750*/  IMAD.MOV.U32 R25, RZ, RZ, R9 ;  /* 0x000000ffff197224 */ /* 0x000fe200078e0009 */
[----:B--2---:R0:W-:Y:S04]  /*83760*/  STL.64 [R1+0x4ab0], R12 ;  /* 0x004ab00c01007387 */ /* 0x0041e80000100a00 */
[----:B0-----:R-:W2:Y:S01]  /*83770*/  LDL.LU R12, [R1+0x510] ;  /* 0x00051000010c7983 */ /* 0x001ea20000300800 */
[----:B------:R-:W2:Y:S02]  /*83780*/  LDL.LU R13, [R1+0x514] ;  /* 0x00051400010d7983 */ /* 0x000ea40000300800 */
[----:B------:R-:W2:Y:S02]  /*83790*/  LDL.LU R14, [R1+0x518] ;  /* 0x00051800010e7983 */ /* 0x000ea40000300800 */
[----:B------:R-:W2:Y:S01]  /*837a0*/  LDL.LU R15, [R1+0x51c] ;  /* 0x00051c00010f7983 */ /* 0x000ea20000300800 */
[----:B------:R-:W3:Y:S01]  /*837b0*/  LDL.LU R8, [R1+0x4b78] ;  /* 0x004b780001087983 */ /* 0x000ee20000300800 */
[----:B------:R-:W3:Y:S02]  /*837c0*/  LDL.LU R9, [R1+0x4b74] ;  /* 0x004b740001097983 */ /* 0x000ee40000300800 */
[----:B------:R0:W-:Y:S02]  /*837d0*/  STL.64 [R1+0x4b00], R24 ;  /* 0x004b001801007387 */ /* 0x0001e40000100a00 */
[----:B0-----:R-:W-:-:S02]  /*837e0*/  IMAD.MOV.U32 R24, RZ, RZ, R11 ;  /* 0x000000ffff187224 */ /* 0x001fc400078e000b */
[----:B------:R-:W-:Y:S01]  /*837f0*/  IMAD.MOV.U32 R25, RZ, RZ, R10 ;  /* 0x000000ffff197224 */ /* 0x000fe200078e000a */
        /* <DEDUP_REMOVED lines=8> */
[----:B------:R0:W-:Y:S02]  /*83880*/  STL.64 [R1+0x4b18], R24 ;  /* 0x004b181801007387 */ /* 0x0001e40000100a00 */
[----:B0-----:R-:W2:Y:S01]  /*83890*/  LDL.LU.64 R24, [R1+0x1c0] ;  /* 0x0001c00001187983 */ /* 0x001ea20000300a00 */
[----:B------:R-:W-:-:S02]  /*838a0*/  IMAD.MOV.U32 R16, RZ, RZ, R2 ;  /* 0x000000ffff107224 */ /* 0x000fc400078e0002 */
[----:B------:R-:W-:Y:S01]  /*838b0*/  IMAD.MOV.U32 R17, RZ, RZ, R29 ;  /* 0x000000ffff117224 */ /* 0x000fe200078e001d */
[----:B--2---:R-:W-:Y:S01]  /*838c0*/  STL.64 [R1+0x4b30], R24 ;  /* 0x004b301801007387 */ /* 0x004fe20000100a00 */
[----:B------:R-:W-:Y:S02]  /*838d0*/  STL.64 [R1+0x4ae0], R14 ;  /* 0x004ae00e01007387 */ /* 0x000fe40000100a00 */
[----:B------:R0:W-:Y:S02]  /*838e0*/  STL.64 [R1+0x4ad8], R12 ;  /* 0x004ad80c01007387 */ /* 0x0001e40000100a00 */
[----:B0-----:R-:W2:Y:S01]  /*838f0*/  LDL.LU R12, [R1+0x530] ;  /* 0x00053000010c7983 */ /* 0x001ea20000300800 */
[----:B------:R-:W2:Y:S02]  /*83900*/  LDL.LU R13, [R1+0x534] ;  /* 0x00053400010d7983 */ /* 0x000ea40000300800 */
[----:B------:R-:W2:Y:S02]  /*83910*/  LDL.LU R14, [R1+0x538] ;  /* 0x00053800010e7983 */ /* 0x000ea40000300800 */
[----:B------:R-:W2:Y:S01]  /*83920*/  LDL.LU R15, [R1+0x53c] ;  /* 0x00053c00010f7983 */ /* 0x000ea20000300800 */
[----:B------:R-:W2:Y:S01]  /*83930*/  LDL.LU R2, [R1+0x4b68] ;  /* 0x004b680001027983 */ /* 0x000ea20000300800 */
[----:B------:R-:W-:Y:S02]  /*83940*/  STL.64 [R1+0x4b50], R16 ;  /* 0x004b501001007387 */ /* 0x000fe40000100a00 */
[----:B------:R-:W2:Y:S02]  /*83950*/  LDL.64 R24, [R1+0x1d0] ;  /* 0x0001d00001187983 */ /* 0x000ea40000100a00 */
[----:B--2---:R0:W-:Y:S04]  /*83960*/  STL.64 [R1+0x4b48], R24 ;  /* 0x004b481801007387 */ /* 0x0041e80000100a00 */
        /* <DEDUP_REMOVED lines=8> */
[----:B--2---:R-:W-:Y:S01]  /*839f0*/  STL.64 [R1+0x4b60], R26 ;  /* 0x004b601a01007387 */ /* 0x004fe20000100a00 */
[----:B------:R0:W-:Y:S03]  /*83a00*/  STL.64 [R1+0x4b58], R24 ;  /* 0x004b581801007387 */ /* 0x0001e60000100a00 */
[----:B0-----:R-:W2:Y:S01]  /*83a10*/  LDL.LU R24, [R1+0x590] ;  /* 0x0005900001187983 */ /* 0x001ea20000300800 */
[----:B------:R-:W2:Y:S02]  /*83a20*/  LDL.LU R25, [R1+0x594] ;  /* 0x0005940001197983 */ /* 0x000ea40000300800 */
[----:B------:R-:W2:Y:S02]  /*83a30*/  LDL.LU R26, [R1+0x598] ;  /* 0x00059800011a7983 */ /* 0x000ea40000300800 */
[----:B------:R-:W2:Y:S01]  /*83a40*/  LDL.LU R27, [R1+0x59c] ;  /* 0x00059c00011b7983 */ /* 0x000ea20000300800 */
        /* <DEDUP_REMOVED lines=19> */
[----:B----4-:R-:W-:-:S02]  /*83b80*/  IMAD.MOV.U32 R16, RZ, RZ, R28 ;  /* 0x000000ffff107224 */ /* 0x010fc400078e001c */
[----:B------:R-:W-:-:S07]  /*83b90*/  IMAD.MOV.U32 R17, RZ, RZ, R0 ;  /* 0x000000ffff117224 */ /* 0x000fce00078e0000 */
[C---:B------:R-:W-:Y:S01]  /*83ba0*/  HMMA.16816.F32 R16, R20.reuse, R16, R24 ;  /* 0x000000101410723c */ /* 0x040fe20000001818 */
[----:B---3--:R-:W-:Y:S01]  /*83bb0*/  STL.64 [R1+0x4b40], R14 ;  /* 0x004b400e01007387 */ /* 0x008fe20000100a00 */
[----:B--2---:R0:W-:Y:S03]  /*83bc0*/  STL.64 [R1+0x4b38], R12 ;  /* 0x004b380c01007387 */ /* 0x0041e60000100a00 */
[----:B0-----:R-:W2:Y:S01]  /*83bd0*/  LDL.LU R12, [R1+0x570] ;  /* 0x00057000010c7983 */ /* 0x001ea20000300800 */
[----:B------:R-:W2:Y:S02]  /*83be0*/  LDL.LU R13, [R1+0x574] ;  /* 0x00057400010d7983 */ /* 0x000ea40000300800 */
[----:B------:R-:W2:Y:S02]  /*83bf0*/  LDL.LU R14, [R1+0x578] ;  /* 0x00057800010e7983 */ /* 0x000ea40000300800 */
[----:B------:R-:W2:Y:S01]  /*83c00*/  LDL.LU R15, [R1+0x57c] ;  /* 0x00057c00010f7983 */ /* 0x000ea20000300800 */
[----:B------:R-:W-:Y:S01]  /*83c10*/  STL.64 [R1+0x4a70], R10 ;  /* 0x004a700a01007387 */ /* 0x000fe20000100a00 */
[----:B------:R0:W-:Y:S02]  /*83c20*/  STL.64 [R1+0x4a68], R8 ;  /* 0x004a680801007387 */ /* 0x0001e40000100a00 */
[----:B------:R-:W-:Y:S02]  /*83c30*/  STL.64 [R1+0x5a0], R4 ;  /* 0x0005a00401007387 */ /* 0x000fe40000100a00 */
[----:B------:R-:W-:Y:S02]  /*83c40*/  STL.64 [R1+0x5a8], R6 ;  /* 0x0005a80601007387 */ /* 0x000fe40000100a00 */
[----:B------:R-:W1:Y:S04]  /*83c50*/  LDSM.16.MT88.4 R4, [R3+0x24080] ;  /* 0x024080000304783b */ /* 0x000e680000004200 */
[----:B0-----:R-:W3:Y:S04]  /*83c60*/  LDL.LU.64 R8, [R1+0x10] ;  /* 0x0000100001087983 */ /* 0x001ee80000300a00 */
[----:B-1----:R-:W-:Y:S01]  /*83c70*/  STL.64 [R1+0x49a8], R6 ;  /* 0x0049a80601007387 */ /* 0x002fe20000100a00 */
[----:B------:R0:W-:Y:S03]  /*83c80*/  STL.64 [R1+0x49a0], R4 ;  /* 0x0049a00401007387 */ /* 0x0001e60000100a00 */
[----:B0-----:R-:W4:Y:S01]  /*83c90*/  LDL.LU.64 R4, [R1+0x160] ;  /* 0x0001600001047983 */ /* 0x001f220000300a00 */
[----:B------:R-:W2:Y:S02]  /*83ca0*/  LDL.LU.64 R26, [R1+0x4b60] ;  /* 0x004b6000011a7983 */ /* 0x000ea40000300a00 */
[----:B------:R-:W2:Y:S02]  /*83cb0*/  LDL.LU.64 R24, [R1+0x4b58] ;  /* 0x004b580001187983 */ /* 0x000ea40000300a00 */
[----:B------:R0:W-:Y:S01]  /*83cc0*/  STL.64 [R1+0x590], R16 ;  /* 0x0005901001007387 */ /* 0x0001e20000100a00 */
[----:B------:R2:W-:Y:S04]  /*83cd0*/  STL.64 [R1+0x598], R18 ;  /* 0x0005981201007387 */ /* 0x0005e80000100a00 */
        /* <DEDUP_REMOVED lines=68> */
[----:B------:R-:W-:Y:S03]  /*84120*/  STL.64 [R1+0xb8], R22 ;  /* 0x0000b81601007387 */ /* 0x000fe60000100a00 */
[----:B0-----:R-:W3:Y:S01]  /*84130*/  LDL.LU.64 R20, [R1] ;  /* 0x0000000001147983 */ /* 0x001ee20000300a00 */
        /* <DEDUP_REMOVED lines=18> */
[----:B0-----:R-:W4:Y:S01]  /*84260*/  LDL.LU R4, [R1+0x380] ;  /* 0x0003800001047983 */ /* 0x001f220000300800 */
[----:B-1----:R-:W4:Y:S02]  /*84270*/  LDL.LU R5, [R1+0x384] ;  /* 0x0003840001057983 */ /* 0x002f240000300800 */
[----:B------:R-:W4:Y:S02]  /*84280*/  LDL.LU R6, [R1+0x388] ;  /* 0x0003880001067983 */ /* 0x000f240000300800 */
[----:B------:R-:W4:Y:S01]  /*84290*/  LDL.LU R7, [R1+0x38c] ;  /* 0x00038c0001077983 */ /* 0x000f220000300800 */
[C---:B---3--:R-:W-:Y:S08]  /*842a0*/  HMMA.16816.F32 R16, R24.reuse, R20, R16 ;  /* 0x000000141810723c */ /* 0x048ff00000001810 */
[----:B----4-:R-:W-:Y:S11]  /*842b0*/  HMMA.16816.F32 R4, R24, R8, R4 ;  /* 0x000000081804723c */ /* 0x010ff60000001804 */
        /* <DEDUP_REMOVED lines=11> */
[----:B------:R-:W-:-:S02]  /*84370*/  IMAD.MOV.U32 R4, RZ, RZ, R20 ;  /* 0x000000ffff047224 */ /* 0x000fc400078e0014 */
[----:B------:R-:W-:Y:S02]  /*84380*/  IMAD.MOV.U32 R5, RZ, RZ, R21 ;  /* 0x000000ffff057224 */ /* 0x000fe400078e0015 */
[----:B------:R0:W-:Y:S02]  /*84390*/  STL.64 [R1+0x378], R18 ;  /* 0x0003781201007387 */ /* 0x0001e40000100a00 */
[----:B0-----:R-:W4:Y:S01]  /*843a0*/  LDL.LU.64 R18, [R1+0x4a88] ;  /* 0x004a880001127983 */ /* 0x001f220000300a00 */
        /* <DEDUP_REMOVED lines=9> */
[----:B------:R-:W2:Y:S01]  /*84440*/  LDL.LU.64 R20, [R1+0x30] ;  /* 0x0000300001147983 */ /* 0x000ea20000300a00 */
[----:B------:R-:W-:Y:S03]  /*84450*/  HMMA.16816.F32 R12, R24, R16, R12 ;  /* 0x00000010180c723c */ /* 0x000fe6000000180c */
[----:B--2---:R0:W-:Y:S04]  /*84460*/  STL.64 [R1+0x4a60], R20 ;  /* 0x004a601401007387 */ /* 0x0041e80000100a00 */
[----:B0-----:R-:W2:Y:S01]  /*84470*/  LDL.LU R20, [R1+0x340] ;  /* 0x0003400001147983 */ /* 0x001ea20000300800 */
[----:B------:R-:W2:Y:S02]  /*84480*/  LDL.LU R21, [R1+0x344] ;  /* 0x0003440001157983 */ /* 0x000ea40000300800 */
[----:B------:R-:W2:Y:S02]  /*84490*/  LDL.LU R22, [R1+0x348] ;  /* 0x0003480001167983 */ /* 0x000ea40000300800 */
[----:B------:R-:W2:Y:S01]  /*844a0*/  LDL.LU R23, [R1+0x34c] ;  /* 0x00034c0001177983 */ /* 0x000ea20000300800 */
[----:B------:R-:W-:Y:S01]  /*844b0*/  STL.64 [R1+0x4a28], R6 ;  /* 0x004a280601007387 */ /* 0x000fe20000100a00 */
[----:B------:R0:W-:Y:S02]  /*844c0*/  STL.64 [R1+0x4a20], R4 ;  /* 0x004a200401007387 */ /* 0x0001e40000100a00 */
[----:B0-----:R-:W-:-:S02]  /*844d0*/  IMAD.MOV.U32 R4, RZ, RZ, R29 ;  /* 0x000000ffff047224 */ /* 0x001fc400078e001d */
[----:B------:R-:W-:-:S05]  /*844e0*/  IMAD.MOV.U32 R5, RZ, RZ, R28 ;  /* 0x000000ffff057224 */ /* 0x000fca00078e001c */
[----:B------:R0:W-:Y:S04]  /*844f0*/  STL.64 [R1+0x4a40], R4 ;  /* 0x004a400401007387 */ /* 0x0001e80000100a00 */
[----:B0-----:R-:W2:Y:S01]  /*84500*/  LDL.LU.64 R4, [R1+0x1e0] ;  /* 0x0001e00001047983 */ /* 0x001ea20000300a00 */
[----:B------:R0:W-:Y:S02]  /*84510*/  STL.64 [R1+0x360], R12 ;  /* 0x0003600c01007387 */ /* 0x0001e40000100a00 */
[----:B------:R-:W-:Y:S01]  /*84520*/  STL.64 [R1+0x368], R14 ;  /* 0x0003680e01007387 */ /* 0x000fe20000100a00 */
[----:B0-----:R-:W3:Y:S01]  /*84530*/  LDL.LU.64 R12, [R1+0x4a78] ;  /* 0x004a7800010c7983 */ /* 0x001ee20000300a00 */
[----:B----4-:R-:W-:Y:S02]  /*84540*/  STL.64 [R1+0x4958], R18 ;  /* 0x0049581201007387 */ /* 0x010fe40000100a00 */
[----:B------:R0:W-:Y:S02]  /*84550*/  STL.64 [R1+0x4950], R16 ;  /* 0x0049501001007387 */ /* 0x0001e40000100a00 */
        /* <DEDUP_REMOVED lines=32> */
[----:B0-----:R-:W4:Y:S01]  /*84760*/  LDL.LU.64 R20, [R1+0x4a60] ;  /* 0x004a600001147983 */ /* 0x001f220000300a00 */
[----:B---3--:R-:W-:Y:S02]  /*84770*/  STL.64 [R1+0x4938], R10 ;  /* 0x0049380a01007387 */ /* 0x008fe40000100a00 */
[----:B------:R0:W-:Y:S02]  /*84780*/  STL.64 [R1+0x4930], R8 ;  /* 0x0049300801007387 */ /* 0x0001e40000100a00 */
[----:B0-----:R-:W3:Y:S01]  /*84790*/  LDL.LU.64 R8, [R1+0x1a0] ;  /* 0x0001a00001087983 */ /* 0x001ee20000300a00 */
[----:B------:R-:W-:Y:S01]  /*847a0*/  IMAD.MOV.U32 R28, RZ, RZ, R5 ;  /* 0x000000ffff1c7224 */ /* 0x000fe200078e0005 */
[C---:B----4-:R-:W-:Y:S08]  /*847b0*/  HMMA.16816.F32 R16, R24.reuse, R20, R16 ;  /* 0x000000141810723c */ /* 0x050ff00000001810 */
[----:B--2---:R-:W-:Y:S11]  /*847c0*/  HMMA.16816.F32 R12, R24, R4, R12 ;  /* 0x00000004180c723c */ /* 0x004ff6000000180c */
[----:B------:R-:W-:Y:S04]  /*847d0*/  @!UPT UIADD3 URZ, URZ, URZ, URZ ;  /* 0x0000003f3f3ff290 */ /* 0x000fe8000fffe03f */
[----:B------:R-:W-:Y:S01]  /*847e0*/  STL.64 [R1+0x330], R16 ;  /* 0x0003301001007387 */ /* 0x000fe20000100a00 */
[----:B------:R0:W-:Y:S02]  /*847f0*/  STL.64 [R1+0x338], R18 ;  /* 0x0003381201007387 */ /* 0x0001e40000100a00 */
[----:B0-----:R-:W-:Y:S02]  /*84800*/  IMAD.MOV.U32 R19, RZ, RZ, R20 ;  /* 0x000000ffff137224 */ /* 0x001fe400078e0014 */
[----:B------:R-:W-:Y:S02]  /*84810*/  IMAD.MOV.U32 R18, RZ, RZ, R21 ;  /* 0x000000ffff127224 */ /* 0x000fe400078e0015 */
[----:B------:R0:W1:Y:S04]  /*84820*/  LDSM.16.MT88.4 R20, [R2+0x25000] ;  /* 0x025000000214783b */ /* 0x0000680000004200 */
[----:B0-----:R-:W2:Y:S04]  /*84830*/  LDL.LU R2, [R1+0x4a58] ;  /* 0x004a580001027983 */ /* 0x001ea80000300800 */
[----:B-1----:R-:W-:Y:S01]  /*84840*/  STL.64 [R1+0x4858], R22 ;  /* 0x0048581601007387 */ /* 0x002fe20000100a00 */
[----:B------:R0:W-:Y:S02]  /*84850*/  STL.64 [R1+0x4850], R20 ;  /* 0x0048501401007387 */ /* 0x0001e40000100a00 */
[----:B------:R-:W-:Y:S02]  /*84860*/  STL.64 [R1+0x320], R12 ;  /* 0x0003200c01007387 */ /* 0x000fe40000100a00 */
[----:B------:R1:W-:Y:S02]  /*84870*/  STL.64 [R1+0x328], R14 ;  /* 0x0003280e01007387 */ /* 0x0003e40000100a00 */
[----:B0-----:R-:W-:-:S02]  /*84880*/  IMAD.MOV.U32 R20, RZ, RZ, R3 ;  /* 0x000000ffff147224 */ /* 0x001fc400078e0003 */
[----:B------:R-:W-:Y:S01]  /*84890*/  IMAD.MOV.U32 R3, RZ, RZ, R4 ;  /* 0x000000ffff037224 */ /* 0x000fe200078e0004 */
[----:B-1----:R-:W4:Y:S01]  /*848a0*/  LDL.LU.64 R14, [R1+0x4a50] ;  /* 0x004a5000010e7983 */ /* 0x002f220000300a00 */
[----:B------:R-:W4:Y:S02]  /*848b0*/  LDL.LU.64 R12, [R1+0x4a48] ;  /* 0x004a4800010c7983 */ /* 0x000f240000300a00 */
[----:B------:R-:W4:Y:S02]  /*848c0*/  LDL.LU.64 R4, [R1+0x4a40] ;  /* 0x004a400001047983 */ /* 0x000f240000300a00 */
[----:B----4-:R-:W-:Y:S01]  /*848d0*/  HMMA.16816.F32 R4, R24, R4, R12 ;  /* 0x000000041804723c */ /* 0x010fe2000000180c */
[----:B------:R-:W4:Y:S01]  /*848e0*/  LDL.LU.64 R14, [R1+0x4a38] ;  /* 0x004a3800010e7983 */ /* 0x000f220000300a00 */
[----:B------:R-:W4:Y:S11]  /*848f0*/  LDL.LU.64 R12, [R1+0x4a30] ;  /* 0x004a3000010c7983 */ /* 0x000f360000300a00 */
[----:B------:R-:W-:Y:S10]  /*84900*/  @!UPT UIADD3 URZ, URZ, URZ, URZ ;  /* 0x0000003f3f3ff290 */ /* 0x000ff4000fffe03f */
[----:B------:R-:W-:Y:S01]  /*84910*/  STL.64 [R1+0x310], R4 ;  /* 0x0003100401007387 */ /* 0x000fe20000100a00 */
[----:B------:R0:W-:Y:S03]  /*84920*/  STL.64 [R1+0x318], R6 ;  /* 0x0003180601007387 */ /* 0x0001e60000100a00 */
[----:B0-----:R-:W2:Y:S01]  /*84930*/  LDL.LU.64 R6, [R1+0x4a28] ;  /* 0x004a280001067983 */ /* 0x001ea20000300a00 */
[----:B------:R-:W2:Y:S02]  /*84940*/  LDL.LU.64 R4, [R1+0x4a20] ;  /* 0x004a200001047983 */ /* 0x000ea40000300a00 */
[----:B------:R-:W-:-:S07]  /*84950*/  IMAD.MOV.U32 R21, RZ, RZ, R0 ;  /* 0x000000ffff157224 */ /* 0x000fce00078e0000 */
[C---:B--2---:R-:W-:Y:S11]  /*84960*/  HMMA.16816.F32 R4, R24.reuse, R20, R4 ;  /* 0x000000141804723c */ /* 0x044ff60000001804 */
[----:B------:R-:W-:Y:S11]  /*84970*/  @!UPT UIADD3 URZ, URZ, URZ, URZ ;  /* 0x0000003f3f3ff290 */ /* 0x000ff6000fffe03f */
[----:B------:R-:W-:Y:S01]  /*84980*/  @!UPT UIADD3 URZ, URZ, URZ, URZ ;  /* 0x0000003f3f3ff290 */ /* 0x000fe2000fffe03f */
[----:B------:R0:W-:Y:S01]  /*84990*/  STL.64 [R1+0x300], R4 ;  /* 0x0003000401007387 */ /* 0x0001e20000100a00 */
[----:B------:R-:W-:Y:S03]  /*849a0*/  STL.64 [R1+0x308], R6 ;  /* 0x0003080601007387 */ /* 0x000fe60000100a00 */
[----:B0-----:R-:W4:Y:S01]  /*849b0*/  LDL.LU.64 R4, [R1+0x4a18] ;  /* 0x004a180001047983 */ /* 0x001f220000300a00 */
[----:B------:R0:W-:Y:S03]  /*849c0*/  STL.64 [R1+0x4910], R20 ;  /* 0x0049101401007387 */ /* 0x0001e60000100a00 */
[----:B0-----:R-:W2:Y:S01]  /*849d0*/  LDL.LU R20, [R1+0x2e0] ;  /* 0x0002e00001147983 */ /* 0x001ea20000300800 */
[----:B------:R-:W2:Y:S02]  /*849e0*/  LDL.LU R21, [R1+0x2e4] ;  /* 0x0002e40001157983 */ /* 0x000ea40000300800 */
[----:B------:R-:W2:Y:S02]  /*849f0*/  LDL.LU R22, [R1+0x2e8] ;  /* 0x0002e80001167983 */ /* 0x000ea40000300800 */
[----:B------:R-:W2:Y:S01]  /*84a00*/  LDL.LU R23, [R1+0x2ec] ;  /* 0x0002ec0001177983 */ /* 0x000ea20000300800 */
[----:B----4-:R-:W-:Y:S11]  /*84a10*/  HMMA.16816.F32 R12, R24, R4, R12 ;  /* 0x00000004180c723c */ /* 0x010ff6000000180c */
        /* <DEDUP_REMOVED lines=10> */
[----:B------:R-:W-:Y:S02]  /*84ac0*/  STL [R1+0x48f8], R15 ;  /* 0x0048f80f01007387 */ /* 0x000fe40000100800 */
[----:B---3--:R-:W-:-:S02]  /*84ad0*/  IMAD.MOV.U32 R29, RZ, RZ, R8 ;  /* 0x000000ffff1d7224 */ /* 0x008fc400078e0008 */
[----:B------:R-:W-:Y:S01]  /*84ae0*/  IMAD.MOV.U32 R0, RZ, RZ, R9 ;  /* 0x000000ffff007224 */ /* 0x000fe200078e0009 */
[----:B----4-:R2:W-:Y:S02]  /*84af0*/  STL.64 [R1+0x49e8], R12 ;  /* 0x0049e80c01007387 */ /* 0x0105e40000100a00 */
[----:B--2---:R-:W-:Y:S01]  /*84b00*/  HMMA.16816.F32 R12, R24, R8, R20 ;  /* 0x00000008180c723c */ /* 0x004fe20000001814 */
[----:B------:R-:W-:Y:S02]  /*84b10*/  IMAD.MOV.U32 R16, RZ, RZ, R4 ;  /* 0x000000ffff107224 */ /* 0x000fe400078e0004 */
[----:B------:R-:W-:Y:S11]  /*84b20*/  IMAD.MOV.U32 R17, RZ, RZ, R5 ;  /* 0x000000ffff117224 */ /* 0x000ff600078e0005 */
[----:B------:R-:W-:Y:S09]  /*84b30*/  @!UPT UIADD3 URZ, URZ, URZ, URZ ;  /* 0x0000003f3f3ff290 */ /* 0x000ff2000fffe03f */
[----:B------:R-:W-:Y:S01]  /*84b40*/  STL.64 [R1+0x2e0], R12 ;  /* 0x0002e00c01007387 */ /* 0x000fe20000100a00 */
[----:B------:R-:W-:Y:S02]  /*84b50*/  STL.64 [R1+0x2e8], R14 ;  /* 0x0002e80e01007387 */ /* 0x000fe40000100a00 */
[----:B------:R-:W2:Y:S02]  /*84b60*/  LDL.LU R4, [R1+0x49fc] ;  /* 0x0049fc0001047983 */ /* 0x000ea40000300800 */
[----:B------:R-:W3:Y:S01]  /*84b70*/  LDL.LU R5, [R1+0x49f8] ;  /* 0x0049f80001057983 */ /* 0x000ee20000300800 */
[----:B------:R0:W-:Y:S01]  /*84b80*/  STL.64 [R1+0x4970], R16 ;  /* 0x0049701001007387 */ /* 0x0001e20000100a00 */
[----:B------:R-:W4:Y:S02]  /*84b90*/  LDL.LU R8, [R1+0x50] ;  /* 0x0000500001087983 */ /* 0x000f240000300800 */
[----:B------:R-:W4:Y:S02]  /*84ba0*/  LDL.LU R9, [R1+0x54] ;  /* 0x0000540001097983 */ /* 0x000f240000300800 */
[----:B------:R-:W3:Y:S02]  /*84bb0*/  LDL.LU R10, [R1+0x58] ;  /* 0x00005800010a7983 */ /* 0x000ee40000300800 */
[----:B------:R-:W-:-:S02]  /*84bc0*/  IMAD.MOV.U32 R11, RZ, RZ, R2 ;  /* 0x000000ffff0b7224 */ /* 0x000fc400078e0002 */
[----:B------:R-:W4:Y:S01]  /*84bd0*/  LDL.LU R2, [R1+0x49f4] ;  /* 0x0049f40001027983 */ /* 0x000f220000300800 */
[----:B0-----:R-:W-:Y:S02]  /*84be0*/  IMAD.MOV.U32 R16, RZ, RZ, R7 ;  /* 0x000000ffff107224 */ /* 0x001fe400078e0007 */
[----:B------:R-:W-:-:S05]  /*84bf0*/  IMAD.MOV.U32 R17, RZ, RZ, R6 ;  /* 0x000000ffff117224 */ /* 0x000fca00078e0006 */
[----:B------:R2:W-:Y:S02]  /*84c00*/  STL.64 [R1+0x4988], R16 ;  /* 0x0049881001007387 */ /* 0x0005e40000100a00 */
[----:B--2---:R-:W-:Y:S02]  /*84c10*/  IMAD.MOV.U32 R17, RZ, RZ, R4 ;  /* 0x000000ffff117224 */ /* 0x004fe400078e0004 */
[----:B---3--:R-:W-:Y:S01]  /*84c20*/  STL.64 [R1+0x4948], R10 ;  /* 0x0049480a01007387 */ /* 0x008fe20000100a00 */
[----:B----4-:R0:W-:Y:S02]  /*84c30*/  STL.64 [R1+0x4940], R8 ;  /* 0x0049400801007387 */ /* 0x0101e40000100a00 */
[----:B------:R-:W-:Y:S01]  /*84c40*/  IMAD.MOV.U32 R16, RZ, RZ, R5 ;  /* 0x000000ffff107224 */ /* 0x000fe200078e0005 */
[----:B0-----:R-:W2:Y:S01]  /*84c50*/  LDL.LU R8, [R1+0x60] ;  /* 0x0000600001087983 */ /* 0x001ea20000300800 */
[----:B------:R-:W2:Y:S02]  /*84c60*/  LDL.LU R9, [R1+0x64] ;  /* 0x0000640001097983 */ /* 0x000ea40000300800 */
[----:B------:R-:W3:Y:S02]  /*84c70*/  LDL.LU R10, [R1+0x68] ;  /* 0x00006800010a7983 */ /* 0x000ee40000300800 */
[----:B------:R-:W3:Y:S01]  /*84c80*/  LDL.LU R11, [R1+0x6c] ;  /* 0x00006c00010b7983 */ /* 0x000ee20000300800 */
[----:B------:R-:W4:Y:S01]  /*84c90*/  LDL.LU R4, [R1+0x2b0] ;  /* 0x0002b00001047983 */ /* 0x000f220000300800 */
[----:B------:R-:W4:Y:S02]  /*84ca0*/  LDL.LU R5, [R1+0x2b4] ;  /* 0x0002b40001057983 */ /* 0x000f240000300800 */
[----:B------:R-:W2:Y:S02]  /*84cb0*/  LDL.LU R6, [R1+0x2b8] ;  /* 0x0002b80001067983 */ /* 0x000ea40000300800 */
[----:B------:R-:W2:Y:S01]  /*84cc0*/  LDL.LU R7, [R1+0x2bc] ;  /* 0x0002bc0001077983 */ /* 0x000ea20000300800 */
[----:B------:R-:W3:Y:S01]  /*84cd0*/  LDL.LU R12, [R1+0x2d0] ;  /* 0x0002d000010c7983 */ /* 0x000ee20000300800 */
[----:B------:R-:W3:Y:S02]  /*84ce0*/  LDL.LU R13, [R1+0x2d4] ;  /* 0x0002d400010d7983 */ /* 0x000ee40000300800 */
[----:B------:R-:W3:Y:S02]  /*84cf0*/  LDL.LU R14, [R1+0x2d8] ;  /* 0x0002d800010e7983 */ /* 0x000ee40000300800 */
[----:B------:R-:W3:Y:S01]  /*84d00*/  LDL.LU R15, [R1+0x2dc] ;  /* 0x0002dc00010f7983 */ /* 0x000ee20000300800 */
[----:B--2---:R-:W-:Y:S01]  /*84d10*/  STL.64 [R1+0x49d0], R6 ;  /* 0x0049d00601007387 */ /* 0x004fe20000100a00 */
[----:B----4-:R0:W-:Y:S03]  /*84d20*/  STL.64 [R1+0x49c8], R4 ;  /* 0x0049c80401007387 */ /* 0x0101e60000100a00 */
[----:B0-----:R-:W2:Y:S04]  /*84d30*/  LDL.LU.64 R4, [R1+0x180] ;  /* 0x0001800001047983 */ /* 0x001ea80000300a00 */
[----:B--2---:R0:W-:Y:S04]  /*84d40*/  STL.64 [R1+0x49e0], R4 ;  /* 0x0049e00401007387 */ /* 0x0041e80000100a00 */
[----:B0-----:R-:W2:Y:S01]  /*84d50*/  LDL.LU.64 R4, [R1+0x190] ;  /* 0x0001900001047983 */ /* 0x001ea20000300a00 */
[----:B------:R-:W-:Y:S02]  /*84d60*/  STL.64 [R1+0x49c0], R18 ;  /* 0x0049c01201007387 */ /* 0x000fe40000100a00 */
[----:B------:R0:W-:Y:S02]  /*84d70*/  STL.64 [R1+0x49b8], R16 ;  /* 0x0049b81001007387 */ /* 0x0001e40000100a00 */
[----:B0-----:R-:W4:Y:S04]  /*84d80*/  LDL.LU.64 R16, [R1+0x170] ;  /* 0x0001700001107983 */ /* 0x001f280000300a00 */
[----:B----4-:R0:W-:Y:S04]  /*84d90*/  STL.64 [R1+0x49d8], R16 ;  /* 0x0049d81001007387 */ /* 0x0101e80000100a00 */
[----:B0-----:R-:W4:Y:S01]  /*84da0*/  LDL.LU R16, [R1+0x2c0] ;  /* 0x0002c00001107983 */ /* 0x001f220000300800 */
[----:B------:R-:W4:Y:S02]  /*84db0*/  LDL.LU R17, [R1+0x2c4] ;  /* 0x0002c40001117983 */ /* 0x000f240000300800 */
[----:B------:R-:W4:Y:S02]  /*84dc0*/  LDL.LU R18, [R1+0x2c8] ;  /* 0x0002c80001127983 */ /* 0x000f240000300800 */
[----:B------:R-:W4:Y:S01]  /*84dd0*/  LDL.LU R19, [R1+0x2cc] ;  /* 0x0002cc0001137983 */ /* 0x000f220000300800 */
[----:B------:R-:W4:Y:S01]  /*84de0*/  LDL.LU R20, [R1+0xa0] ;  /* 0x0000a00001147983 */ /* 0x000f220000300800 */
        /* <DEDUP_REMOVED lines=8> */
[----:B------:R-:W-:-:S02]  /*84e70*/  IMAD.MOV.U32 R11, RZ, RZ, R2 ;  /* 0x000000ffff0b7224 */ /* 0x000fc400078e0002 */
[----:B------:R-:W4:Y:S01]  /*84e80*/  LDL.LU R2, [R1+0x49f0] ;  /* 0x0049f00001027983 */ /* 0x000f220000300800 */
[----:B--2---:R-:W-:Y:S03]  /*84e90*/  HMMA.16816.F32 R12, R24, R4, R12 ;  /* 0x00000004180c723c */ /* 0x004fe6000000180c */
[----:B---3--:R-:W-:Y:S01]  /*84ea0*/  STL.64 [R1+0x4980], R10 ;  /* 0x0049800a01007387 */ /* 0x008fe20000100a00 */
        /* <DEDUP_REMOVED lines=10> */
[----:B------:R-:W-:Y:S01]  /*84f50*/  STL [R1+0x4904], R0 ;  /* 0x0049040001007387 */ /* 0x000fe20000100800 */
[----:B------:R-:W-:Y:S01]  /*84f60*/  STL [R1+0x4900], R29 ;  /* 0x0049001d01007387 */ /* 0x000fe20000100800 */
[----:B------:R0:W-:Y:S02]  /*84f70*/  STL.64 [R1+0x2d0], R12 ;  /* 0x0002d00c01007387 */ /* 0x0001e40000100a00 */
[----:B------:R1:W-:Y:S01]  /*84f80*/  STL.64 [R1+0x2d8], R14 ;  /* 0x0002d80e01007387 */ /* 0x0003e20000100a00 */
[----:B0-----:R-:W3:Y:S01]  /*84f90*/  LDL.LU.64 R12, [R1+0x49e8] ;  /* 0x0049e800010c7983 */ /* 0x001ee20000300a00 */
[----:B-1----:R-:W-:-:S02]  /*84fa0*/  IMAD.MOV.U32 R14, RZ, RZ, R4 ;  /* 0x000000ffff0e7224 */ /* 0x002fc400078e0004 */
[----:B------:R-:W-:Y:S02]  /*84fb0*/  IMAD.MOV.U32 R15, RZ, RZ, R5 ;  /* 0x000000ffff0f7224 */ /* 0x000fe400078e0005 */
[----:B------:R-:W4:Y:S03]  /*84fc0*/  LDL.LU.64 R4, [R1+0x49e0] ;  /* 0x0049e00001047983 */ /* 0x000f260000300a00 */
[----:B------:R-:W-:Y:S02]  /*84fd0*/  STL [R1+0x490c], R15 ;  /* 0x00490c0f01007387 */ /* 0x000fe40000100800 */
[----:B------:R-:W-:Y:S01]  /*84fe0*/  STL [R1+0x4908], R14 ;  /* 0x0049080e01007387 */ /* 0x000fe20000100800 */
        /* <DEDUP_REMOVED lines=9> */
[----:B-1----:R-:W2:Y:S01]  /*85080*/  LDL.LU.64 R18, [R1+0x49c0] ;  /* 0x0049c00001127983 */ /* 0x002ea20000300a00 */
[----:B----4-:R-:W-:Y:S01]  /*85090*/  HMMA.16816.F32 R4, R24, R16, R4 ;  /* 0x000000101804723c */ /* 0x010fe20000001804 */
[----:B------:R-:W-:-:S02]  /*850a0*/  IMAD.MOV.U32 R15, RZ, RZ, R16 ;  /* 0x000000ffff0f7224 */ /* 0x000fc400078e0010 */
[----:B------:R-:W-:Y:S02]  /*850b0*/  IMAD.MOV.U32 R14, RZ, RZ, R17 ;  /* 0x000000ffff0e7224 */ /* 0x000fe400078e0011 */
[----:B------:R-:W4:Y:S11]  /*850c0*/  LDL.LU.64 R16, [R1+0x49b8] ;  /* 0x0049b80001107983 */ /* 0x000f360000300a00 */
[----:B------:R-:W-:Y:S07]  /*850d0*/  @!UPT UIADD3 URZ, URZ, URZ, URZ ;  /* 0x0000003f3f3ff290 */ /* 0x000fee000fffe03f */
[----:B------:R0:W-:Y:S01]  /*850e0*/  STL.64 [R1+0x2b0], R4 ;  /* 0x0002b00401007387 */ /* 0x0001e20000100a00 */
[----:B------:R-:W-:Y:S03]  /*850f0*/  STL [R1+0x2b8], R6 ;  /* 0x0002b80601007387 */ /* 0x000fe60000100800 */
[----:B0-----:R-:W2:Y:S01]  /*85100*/  LDL.LU.64 R4, [R1+0x49b0] ;  /* 0x0049b00001047983 */ /* 0x001ea20000300a00 */
[----:B------:R-:W-:Y:S02]  /*85110*/  IMAD.MOV.U32 R11, RZ, RZ, R2 ;  /* 0x000000ffff0b7224 */ /* 0x000fe400078e0002 */
[----:B------:R-:W-:-:S05]  /*85120*/  IMAD.MOV.U32 R2, RZ, RZ, R7 ;  /* 0x000000ffff027224 */ /* 0x000fca00078e0007 */
[----:B------:R0:W-:Y:S01]  /*85130*/  STL [R1+0x4218], R2 ;  /* 0x0042180201007387 */ /* 0x0001e20000100800 */
[----:B--2---:R-:W-:Y:S01]  /*85140*/  HMMA.16816.F32 R24, R24, R4, R20 ;  /* 0x000000041818723c */ /* 0x004fe20000001814 */
[----:B0-----:R-:W-:-:S06]  /*85150*/  IMAD.MOV.U32 R2, RZ, RZ, R5 ;  /* 0x000000ffff027224 */ /* 0x001fcc00078e0005 */
[----:B------:R-:W-:Y:S11]  /*85160*/  IMAD.MOV.U32 R22, RZ, RZ, R4 ;  /* 0x000000ffff167224 */ /* 0x000ff600078e0004 */
[----:B------:R-:W-:Y:S05]  /*85170*/  @!UPT UIADD3 URZ, URZ, URZ, URZ ;  /* 0x0000003f3f3ff290 */ /* 0x000fea000fffe03f */
[----:B------:R0:W-:Y:S01]  /*85180*/  STL.64 [R1+0xa0], R24 ;  /* 0x0000a01801007387 */ /* 0x0001e20000100a00 */
[----:B------:R-:W-:Y:S02]  /*85190*/  STL.64 [R1+0xa8], R26 ;  /* 0x0000a81a01007387 */ /* 0x000fe40000100a00 */
[----:B------:R-:W4:Y:S02]  /*851a0*/  LDL.LU.64 R6, [R1+0x49a8] ;  /* 0x0049a80001067983 */ /* 0x000f240000300a00 */
[----:B------:R-:W4:Y:S01]  /*851b0*/  LDL.LU.64 R4, [R1+0x49a0] ;  /* 0x0049a00001047983 */ /* 0x000f220000300a00 */
[----:B------:R-:W2:Y:S01]  /*851c0*/  LDL R23, [R1+0xbd0] ;  /* 0x000bd00001177983 */ /* 0x000ea20000100800 */
[----:B0-----:R-:W-:Y:S02]  /*851d0*/  IMAD.MOV.U32 R24, RZ, RZ, R19 ;  /* 0x000000ffff187224 */ /* 0x001fe400078e0013 */
[----:B------:R-:W-:Y:S02]  /*851e0*/  IMAD.MOV.U32 R25, RZ, RZ, R18 ;  /* 0x000000ffff197224 */ /* 0x000fe400078e0012 */
[C---:B----4-:R-:W-:Y:S01]  /*851f0*/  HMMA.16816.F32 R16, R4.reuse, R16, R8 ;  /* 0x000000100410723c */ /* 0x050fe20000001808 */
[----:B------:R-:W4:Y:S01]  /*85200*/  LDL.LU.64 R10, [R1+0x4998] ;  /* 0x00499800010a7983 */ /* 0x000f220000300a00 */
[----:B------:R-:W4:Y:S11]  /*85210*/  LDL.LU.64 R8, [R1+0x4990] ;  /* 0x0049900001087983 */ /* 0x000f360000300a00 */
[----:B------:R-:W-:Y:S10]  /*85220*/  @!UPT UIADD3 URZ, URZ, URZ, URZ ;  /* 0x0000003f3f3ff290 */ /* 0x000ff4000fffe03f */
[----:B------:R0:W-:Y:S01]  /*85230*/  STL.64 [R1+0x90], R16 ;  /* 0x0000901001007387 */ /* 0x0001e20000100a00 */
[----:B------:R4:W-:Y:S03]  /*85240*/  STL.64 [R1+0x98], R18 ;  /* 0x0000981201007387 */ /* 0x0009e60000100a00 */
[----:B0-----:R-:W4:Y:S02]  /*85250*/  LDL.LU.64 R16, [R1+0x4988] ;  /* 0x0049880001107983 */ /* 0x001f240000300a00 */
[C---:B----4-:R-:W-:Y:S02]  /*85260*/  HMMA.16816.F32 R16, R4.reuse, R16, R8 ;  /* 0x000000100410723c */ /* 0x050fe40000001808 */
[----:B------:R-:W4:Y:S01]  /*85270*/  LDL.LU.64 R10, [R1+0x4980] ;  /* 0x00498000010a7983 */ /* 0x000f220000300a00 */
[----:B------:R-:W4:Y:S11]  /*85280*/  LDL.LU.64 R8, [R1+0x4978] ;  /* 0x0049780001087983 */ /* 0x000f360000300a00 */
[----:B------:R-:W-:Y:S09]  /*85290*/  @!UPT UIADD3 URZ, URZ, URZ, URZ ;  /* 0x0000003f3f3ff290 */ /* 0x000ff2000fffe03f */
[----:B------:R0:W-:Y:S01]  /*852a0*/  STL.64 [R1+0x80], R16 ;  /* 0x0000801001007387 */ /* 0x0001e20000100a00 */
        /* <DEDUP_REMOVED lines=9> */
[----:B------:R-:W4:Y:S02]  /*85340*/  LDL.LU.64 R16, [R1+0x4950] ;  /* 0x0049500001107983 */ /* 0x000f240000300a00 */
[C---:B----4-:R-:W-:Y:S11]  /*85350*/  HMMA.16816.F32 R8, R4.reuse, R16, R8 ;  /* 0x000000100408723c */ /* 0x050ff60000001808 */
[----:B------:R-:W-:Y:S11]  /*85360*/  @!UPT UIADD3 URZ, URZ, URZ, URZ ;  /* 0x0000003f3f3ff290 */ /* 0x000ff6000fffe03f */
[----:B------:R-:W-:Y:S01]  /*85370*/  @!UPT UIADD3 URZ, URZ, URZ, URZ ;  /* 0x0000003f3f3ff290 */ /* 0x000fe2000fffe03f */
[----:B------:R-:W-:Y:S01]  /*85380*/  STL.64 [R1+0x60], R8 ;  /* 0x0000600801007387 */ /* 0x000fe20000100a00 */
[----:B------:R0:W-:Y:S03]  /*85390*/  STL.64 [R1+0x68], R10 ;  /* 0x0000680a01007387 */ /* 0x0001e60000100a00 */
[----:B0-----:R-:W3:Y:S01]  /*853a0*/  LDL.LU.64 R10, [R1+0x4948] ;  /* 0x00494800010a7983 */ /* 0x001ee20000300a00 */
[----:B------:R-:W3:Y:S02]  /*853b0*/  LDL.LU.64 R8, [R1+0x4940] ;  /* 0x0049400001087983 */ /* 0x000ee40000300a00 */
[----:B--2---:R0:W-:Y:S02]  /*853c0*/  STL.64 [R1+0x4920], R18 ;  /* 0x0049201201007387 */ /* 0x0041e40000100a00 */
[----:B------:R-:W2:Y:S01]  /*853d0*/  LDL.LU R16, [R1+0x890] ;  /* 0x0008900001107983 */ /* 0x000ea20000300800 */
[----:B------:R-:W2:Y:S04]  /*853e0*/  LDL.LU R17, [R1+0x894] ;  /* 0x0008940001117983 */ /* 0x000ea80000300800 */
[----:B0-----:R-:W2:Y:S01]  /*853f0*/  LDL.LU R18, [R1+0x898] ;  /* 0x0008980001127983 */ /* 0x001ea20000300800 */
[----:B------:R-:W2:Y:S01]  /*85400*/  LDL.LU R19, [R1+0x89c] ;  /* 0x00089c0001137983 */ /* 0x000ea20000300800 */
[----:B---3--:R-:W-:Y:S11]  /*85410*/  HMMA.16816.F32 R8, R4, R12, R8 ;  /* 0x0000000c0408723c */ /* 0x008ff60000001808 */
[----:B------:R-:W-:Y:S11]  /*85420*/  @!UPT UIADD3 URZ, URZ, URZ, URZ ;  /* 0x0000003f3f3ff290 */ /* 0x000ff6000fffe03f */
[----:B------:R-:W-:Y:S01]  /*85430*/  @!UPT UIADD3 URZ, URZ, URZ, URZ ;  /* 0x0000003f3f3ff290 */ /* 0x000fe2000fffe03f */
[----:B------:R-:W-:Y:S01]  /*85440*/  STL.64 [R1+0x50], R8 ;  /* 0x0000500801007387 */ /* 0x000fe20000100a00 */
[----:B------:R0:W-:Y:S03]  /*85450*/  STL.64 [R1+0x58], R10 ;  /* 0x0000580a01007387 */ /* 0x0001e60000100a00 */
[----:B0-----:R-:W3:Y:S01]  /*85460*/  LDL.LU.64 R10, [R1+0x4938] ;  /* 0x00493800010a7983 */ /* 0x001ee20000300a00 */
[----:B------:R-:W4:Y:S02]  /*85470*/  LDL.LU.64 R8, [R1+0x4930] ;  /* 0x0049300001087983 */ /* 0x000f240000300a00 */
[----:B------:R0:W-:Y:S02]  /*85480*/  STL.64 [R1+0x4918], R14 ;  /* 0x0049180e01007387 */ /* 0x0001e40000100a00 */
[----:B------:R-:W4:Y:S01]  /*85490*/  LDL.LU R12, [R1+0x40] ;  /* 0x00004000010c7983 */ /* 0x000f220000300800 */
[----:B------:R-:W4:Y:S04]  /*854a0*/  LDL.LU R13, [R1+0x44] ;  /* 0x00004400010d7983 */ /* 0x000f280000300800 */
[----:B0-----:R-:W4:Y:S01]  /*854b0*/  LDL.LU R14, [R1+0x48] ;  /* 0x00004800010e7983 */ /* 0x001f220000300800 */
[----:B------:R-:W4:Y:S02]  /*854c0*/  LDL.LU R15, [R1+0x4c] ;  /* 0x00004c00010f7983 */ /* 0x000f240000300800 */
[----:B------:R-:W-:-:S02]  /*854d0*/  IMAD.MOV.U32 R20, RZ, RZ, R3 ;  /* 0x000000ffff147224 */ /* 0x000fc400078e0003 */
[----:B------:R-:W3:Y:S01]  /*854e0*/  LDL.LU R3, [R1+0x492c] ;  /* 0x00492c0001037983 */ /* 0x000ee20000300800 */
[----:B------:R-:W-:Y:S01]  /*854f0*/  IMAD.MOV.U32 R21, RZ, RZ, R28 ;  /* 0x000000ffff157224 */ /* 0x000fe200078e001c */
[C---:B--2---:R-:W-:Y:S08]  /*85500*/  HMMA.16816.F32 R24, R4.reuse, R24, R16 ;  /* 0x000000180418723c */ /* 0x044ff00000001810 */
[----:B----4-:R-:W-:Y:S11]  /*85510*/  HMMA.16816.F32 R12, R4, R8, R12 ;  /* 0x00000008040c723c */ /* 0x010ff6000000180c */
[----:B------:R-:W-:Y:S11]  /*85520*/  @!UPT UIADD3 URZ, URZ, URZ, URZ ;  /* 0x0000003f3f3ff290 */ /* 0x000ff6000fffe03f */
[----:B------:R-:W-:Y:S01]  /*85530*/  @!UPT UIADD3 URZ, URZ, URZ, URZ ;  /* 0x0000003f3f3ff290 */ /* 0x000fe2000fffe03f */
[----:B------:R0:W-:Y:S01]  /*85540*/  STL.64 [R1+0x40], R12 ;  /* 0x0000400c01007387 */ /* 0x0001e20000100a00 */
[----:B------:R1:W-:Y:S02]  /*85550*/  STL.64 [R1+0x48], R14 ;  /* 0x0000480e01007387 */ /* 0x0003e40000100a00 */
[----:B------:R-:W2:Y:S01]  /*85560*/  LDL.LU R28, [R1+0x4928] ;  /* 0x00492800011c7983 */ /* 0x000ea20000300800 */
[----:B0-----:R-:W4:Y:S01]  /*85570*/  LDL.LU R12, [R1+0x8c0] ;  /* 0x0008c000010c7983 */ /* 0x001f220000300800 */
[----:B------:R-:W4:Y:S02]  /*85580*/  LDL.LU R13, [R1+0x8c4] ;  /* 0x0008c400010d7983 */ /* 0x000f240000300800 */
[----:B-1----:R-:W4:Y:S02]  /*85590*/  LDL.LU R14, [R1+0x8c8] ;  /* 0x0008c800010e7983 */ /* 0x002f240000300800 */
[----:B------:R-:W4:Y:S01]  /*855a0*/  LDL.LU R15, [R1+0x8cc] ;  /* 0x0008cc00010f7983 */ /* 0x000f220000300800 */
[----:B---3--:R0:W-:Y:S01]  /*855b0*/  STL.64 [R1+0x4840], R10 ;  /* 0x0048400a01007387 */ /* 0x0081e20000100a00 */
[----:B------:R-:W3:Y:S02]  /*855c0*/  LDL.LU R8, [R1+0x8a0] ;  /* 0x0008a00001087983 */ /* 0x000ee40000300800 */
[----:B------:R-:W3:Y:S02]  /*855d0*/  LDL.LU R9, [R1+0x8a4] ;  /* 0x0008a40001097983 */ /* 0x000ee40000300800 */
[----:B------:R-:W3:Y:S02]  /*855e0*/  LDL.LU.64 R18, [R1+0x4920] ;  /* 0x0049200001127983 */ /* 0x000ee40000300a00 */
[----:B------:R-:W-:-:S02]  /*855f0*/  IMAD.MOV.U32 R17, RZ, RZ, R25 ;  /* 0x000000ffff117224 */ /* 0x000fc400078e0019 */
[----:B------:R-:W-:Y:S02]  /*85600*/  IMAD.MOV.U32 R16, RZ, RZ, R26 ;  /* 0x000000ffff107224 */ /* 0x000fe400078e001a */
[----:B0-----:R-:W-:Y:S02]  /*85610*/  IMAD.MOV.U32 R11, RZ, RZ, R3 ;  /* 0x000000ffff0b7224 */ /* 0x001fe400078e0003 */
[----:B------:R-:W-:Y:S01]  /*85620*/  IMAD.MOV.U32 R3, RZ, RZ, R27 ;  /* 0x000000ffff037224 */ /* 0x000fe200078e001b */
[----:B------:R0:W-:Y:S01]  /*85630*/  STL [R1+0x445c], R16 ;  /* 0x00445c1001007387 */ /* 0x0001e20000100800 */
[----:B------:R1:W-:Y:S02]  /*85640*/  STL [R1+0x4458], R17 ;  /* 0x0044581101007387 */ /* 0x0003e40000100800 */
[----:B--2---:R-:W-:Y:S02]  /*85650*/  IMAD.MOV.U32 R10, RZ, RZ, R28 ;  /* 0x000000ffff0a7224 */ /* 0x004fe400078e001c */
[----:B------:R-:W-:-:S02]  /*85660*/  IMAD.MOV.U32 R28, RZ, RZ, R24 ;  /* 0x000000ffff1c7224 */ /* 0x000fc400078e0018 */
[----:B------:R-:W2:Y:S04]  /*85670*/  LDSM.16.MT88.4 R24, [R23+0x25080] ;  /* 0x025080001718783b */ /* 0x000ea80000004200 */
[----:B---3--:R-:W-:Y:S01]  /*85680*/  STL.64 [R1+0x4808], R18 ;  /* 0x0048081201007387 */ /* 0x008fe20000100a00 */
[----:B0-----:R-:W3:Y:S02]  /*85690*/  LDL.LU R16, [R1+0x1d0] ;  /* 0x0001d00001107983 */ /* 0x001ee40000300800 */
[----:B-1----:R-:W3:Y:S02]  /*856a0*/  LDL.LU R17, [R1+0x1d4] ;  /* 0x0001d40001117983 */ /* 0x002ee40000300800 */
[----:B------:R-:W-:Y:S01]  /*856b0*/  STL [R1+0x4088], R3 ;  /* 0x0040880301007387 */ /* 0x000fe20000100800 */
[----:B------:R-:W-:Y:S04]  /*856c0*/  STL [R1+0x3ff0], R28 ;  /* 0x003ff01c01007387 */ /* 0x000fe80000100800 */
[----:B--2---:R0:W-:Y:S01]  /*856d0*/  STL.64 [R1+0x4738], R26 ;  /* 0x0047381a01007387 */ /* 0x0041e20000100a00 */
[----:B------:R1:W-:Y:S03]  /*856e0*/  STL.64 [R1+0x4730], R24 ;  /* 0x0047301801007387 */ /* 0x0003e60000100a00 */
[----:B0-----:R-:W2:Y:S04]  /*856f0*/  LDL R26, [R1+0x168] ;  /* 0x00016800011a7983 */ /* 0x001ea80000100800 */
[----:B------:R-:W2:Y:S01]  /*85700*/  LDL R27, [R1+0x16c] ;  /* 0x00016c00011b7983 */ /* 0x000ea20000100800 */
[----:B-1----:R-:W-:-:S02]  /*85710*/  IMAD.MOV.U32 R24, RZ, RZ, R22 ;  /* 0x000000ffff187224 */ /* 0x002fc400078e0016 */
[----:B----4-:R-:W-:Y:S01]  /*85720*/  HMMA.16816.F32 R20, R4, R20, R12 ;  /* 0x000000140414723c */ /* 0x010fe2000000180c */
[----:B------:R-:W-:Y:S01]  /*85730*/  IMAD.MOV.U32 R25, RZ, RZ, R2 ;  /* 0x000000ffff197224 */ /* 0x000fe200078e0002 */
[----:B--2---:R-:W-:Y:S04]  /*85740*/  STL.64 [R1+0x4868], R26 ;  /* 0x0048681a01007387 */ /* 0x004fe80000100a00 */
[----:B------:R0:W-:Y:S02]  /*85750*/  STL.64 [R1+0x4860], R24 ;  /* 0x0048601801007387 */ /* 0x0001e40000100a00 */
[----:B0-----:R-:W3:Y:S01]  /*85760*/  LDL.LU R24, [R1+0x8b0] ;  /* 0x0008b00001187983 */ /* 0x001ee20000300800 */
[----:B------:R-:W3:Y:S02]  /*85770*/  LDL.LU R25, [R1+0x8b4] ;  /* 0x0008b40001197983 */ /* 0x000ee40000300800 */
[----:B------:R-:W3:Y:S02]  /*85780*/  LDL.LU R26, [R1+0x8b8] ;  /* 0x0008b800011a7983 */ /* 0x000ee40000300800 */
[----:B------:R-:W3:Y:S01]  /*85790*/  LDL.LU R27, [R1+0x8bc] ;  /* 0x0008bc00011b7983 */ /* 0x000ee20000300800 */
[----:B------:R-:W2:Y:S09]  /*857a0*/  LDL.LU.64 R14, [R1+0x4918] ;  /* 0x00491800010e7983 */ /* 0x000eb20000300a00 */
[----:B------:R0:W-:Y:S02]  /*857b0*/  STL.64 [R1+0xbc0], R20 ;  /* 0x000bc01401007387 */ /* 0x0001e40000100a00 */
[----:B0-----:R-:W4:Y:S01]  /*857c0*/  LDL.LU.64 R20, [R1+0x4910] ;  /* 0x0049100001147983 */ /* 0x001f220000300a00 */
[----:B------:R-:W-:-:S02]  /*857d0*/  IMAD.MOV.U32 R12, RZ, RZ, R23 ;  /* 0x000000ffff0c7224 */ /* 0x000fc400078e0017 */
[----:B------:R-:W-:-:S03]  /*857e0*/  IMAD.MOV.U32 R13, RZ, RZ, R22 ;  /* 0x000000ffff0d7224 */ /* 0x000fc600078e0016 */
[----:B------:R-:W-:Y:S02]  /*857f0*/  STL [R1+0x3f84], R12 ;  /* 0x003f840c01007387 */ /* 0x000fe40000100800 */
[----:B------:R-:W-:Y:S01]  /*85800*/  STL [R1+0x3f80], R13 ;  /* 0x003f800d01007387 */ /* 0x000fe20000100800 */
[C---:B---3--:R-:W-:Y:S08]  /*85810*/  HMMA.16816.F32 R16, R4.reuse, R16, R24 ;  /* 0x000000100410723c */ /* 0x048ff00000001818 */
[----:B----4-:R-:W-:Y:S11]  /*85820*/  HMMA.16816.F32 R8, R4, R20, R8 ;  /* 0x000000140408723c */ /* 0x010ff60000001808 */
[----:B------:R-:W-:Y:S04]  /*85830*/  @!UPT UIADD3 URZ, URZ, URZ, URZ ;  /* 0x0000003f3f3ff290 */ /* 0x000fe8000fffe03f */
[----:B------:R-:W-:Y:S01]  /*85840*/  STL.64 [R1+0xbb0], R16 ;  /* 0x000bb01001007387 */ /* 0x000fe20000100a00 */
[----:B------:R0:W-:Y:S07]  /*85850*/  STL.64 [R1+0xbb8], R18 ;  /* 0x000bb81201007387 */ /* 0x0001ee0000100a00 */
[----:B------:R-:W-:Y:S01]  /*85860*/  STL.64 [R1+0xba0], R8 ;  /* 0x000ba00801007387 */ /* 0x000fe20000100a00 */
[----:B0-----:R-:W3:Y:S02]  /*85870*/  LDL R18, [R1+0x8] ;  /* 0x0000080001127983 */ /* 0x001ee40000100800 */
[----:B------:R-:W3:Y:S02]  /*85880*/  LDL R19, [R1+0xc] ;  /* 0x00000c0001137983 */ /* 0x000ee40000100800 */
[----:B---3--:R0:W-:Y:S04]  /*85890*/  STL.64 [R1+0x4820], R18 ;  /* 0x0048201201007387 */ /* 0x0081e80000100a00 */
[----:B0-----:R-:W3:Y:S04]  /*858a0*/  LDL R18, [R1+0x18] ;  /* 0x0000180001127983 */ /* 0x001ee80000100800 */
[----:B------:R-:W3:Y:S01]  /*858b0*/  LDL R19, [R1+0x1c] ;  /* 0x00001c0001137983 */ /* 0x000ee20000100800 */
[----:B------:R-:W4:Y:S02]  /*858c0*/  LDL.LU R20, [R1+0x500] ;  /* 0x0005000001147983 */ /* 0x000f240000300800 */
[----:B------:R-:W4:Y:S02]  /*858d0*/  LDL.LU R21, [R1+0x504] ;  /* 0x0005040001157983 */ /* 0x000f240000300800 */
[----:B------:R-:W3:Y:S01]  /*858e0*/  LDL.LU R22, [R1+0x508] ;  /* 0x0005080001167983 */ /* 0x000ee20000300800 */
[----:B------:R-:W3:Y:S01]  /*858f0*/  LDL.LU R23, [R1+0x50c] ;  /* 0x00050c0001177983 */ /* 0x000ee20000300800 */
[----:B--2---:R-:W-:-:S02]  /*85900*/  IMAD.MOV.U32 R24, RZ, RZ, R15 ;  /* 0x000000ffff187224 */ /* 0x004fc400078e000f */
[----:B------:R-:W-:Y:S01]  /*85910*/  IMAD.MOV.U32 R25, RZ, RZ, R14 ;  /* 0x000000ffff197224 */ /* 0x000fe200078e000e */
[----:B---3--:R-:W-:Y:S01]  /*85920*/  STL.64 [R1+0x4878], R22 ;  /* 0x0048781601007387 */ /* 0x008fe20000100a00 */
        /* <DEDUP_REMOVED lines=11> */
[----:B----4-:R-:W-:Y:S02]  /*859e0*/  STL.64 [R1+0x4888], R20 ;  /* 0x0048881401007387 */ /* 0x010fe40000100a00 */
[----:B------:R-:W2:Y:S02]  /*859f0*/  LDL.LU R0, [R1+0x4904] ;  /* 0x0049040001007983 */ /* 0x000ea40000300800 */
[----:B------:R-:W4:Y:S01]  /*85a00*/  LDL.LU R29, [R1+0x4900] ;  /* 0x00490000011d7983 */ /* 0x000f220000300800 */
[----:B------:R3:W-:Y:S02]  /*85a10*/  STL.64 [R1+0x4898], R24 ;  /* 0x0048981801007387 */ /* 0x0007e40000100a00 */
[----:B---3--:R-:W-:Y:S02]  /*85a20*/  IMAD.MOV.U32 R24, RZ, RZ, R14 ;  /* 0x000000ffff187224 */ /* 0x008fe400078e000e */
[----:B------:R-:W-:Y:S01]  /*85a30*/  IMAD.MOV.U32 R25, RZ, RZ, R15 ;  /* 0x000000ffff197224 */ /* 0x000fe200078e000f */
[----:B------:R-:W3:Y:S01]  /*85a40*/  LDL.LU R14, [R1+0x48fc] ;  /* 0x0048fc00010e7983 */ /* 0x000ee20000300800 */
[----:B------:R-:W3:Y:S03]  /*85a50*/  LDL.LU R15, [R1+0x48f8] ;  /* 0x0048f800010f7983 */ /* 0x000ee60000300800 */
[----:B------:R2:W-:Y:S01]  /*85a60*/  STL.64 [R1+0x48b0], R24 ;  /* 0x0048b01801007387 */ /* 0x0005e20000100a00 */
[----:B------:R-:W3:Y:S02]  /*85a70*/  LDL.LU R20, [R1+0x850] ;  /* 0x0008500001147983 */ /* 0x000ee40000300800 */
[----:B------:R-:W3:Y:S02]  /*85a80*/  LDL.LU R21, [R1+0x854] ;  /* 0x0008540001157983 */ /* 0x000ee40000300800 */
[----:B------:R-:W3:Y:S01]  /*85a90*/  LDL.LU R22, [R1+0x858] ;  /* 0x0008580001167983 */ /* 0x000ee20000300800 */
[----:B------:R-:W3:Y:S01]  /*85aa0*/  LDL.LU R23, [R1+0x85c] ;  /* 0x00085c0001177983 */ /* 0x000ee20000300800 */
[----:B--2---:R-:W-:-:S02]  /*85ab0*/  IMAD.MOV.U32 R25, RZ, RZ, R0 ;  /* 0x000000ffff197224 */ /* 0x004fc400078e0000 */
[----:B----4-:R-:W-:Y:S02]  /*85ac0*/  IMAD.MOV.U32 R24, RZ, RZ, R29 ;  /* 0x000000ffff187224 */ /* 0x010fe400078e001d */
[----:B------:R-:W2:Y:S01]  /*85ad0*/  LDL.LU R29, [R1+0x48f4] ;  /* 0x0048f400011d7983 */ /* 0x000ea20000300800 */
[----:B------:R-:W4:Y:S02]  /*85ae0*/  LDL.LU R0, [R1+0x48f0] ;  /* 0x0048f00001007983 */ /* 0x000f240000300800 */
[----:B------:R-:W-:Y:S01]  /*85af0*/  STL.64 [R1+0x48c8], R24 ;  /* 0x0048c81801007387 */ /* 0x000fe20000100a00 */
[----:B---3--:R-:W-:Y:S01]  /*85b00*/  STL.64 [R1+0x48a8], R22 ;  /* 0x0048a81601007387 */ /* 0x008fe20000100a00 */
[----:B------:R0:W-:Y:S03]  /*85b10*/  STL.64 [R1+0x48a0], R20 ;  /* 0x0048a01401007387 */ /* 0x0001e60000100a00 */
[----:B0-----:R-:W3:Y:S01]  /*85b20*/  LDL.LU R20, [R1+0x860] ;  /* 0x0008600001147983 */ /* 0x001ee20000300800 */
[----:B------:R-:W3:Y:S02]  /*85b30*/  LDL.LU R21, [R1+0x864] ;  /* 0x0008640001157983 */ /* 0x000ee40000300800 */
[----:B------:R-:W2:Y:S02]  /*85b40*/  LDL.LU R22, [R1+0x868] ;  /* 0x0008680001167983 */ /* 0x000ea40000300800 */
[----:B------:R-:W2:Y:S02]  /*85b50*/  LDL.LU R23, [R1+0x86c] ;  /* 0x00086c0001177983 */ /* 0x000ea40000300800 */
[----:B------:R-:W-:-:S02]  /*85b60*/  IMAD.MOV.U32 R24, RZ, RZ, R15 ;  /* 0x000000ffff187224 */ /* 0x000fc400078e000f */
[----:B------:R-:W-:Y:S01]  /*85b70*/  IMAD.MOV.U32 R25, RZ, RZ, R14 ;  /* 0x000000ffff197224 */ /* 0x000fe200078e000e */
[----:B------:R-:W4:Y:S01]  /*85b80*/  LDL.LU R15, [R1+0x48ec] ;  /* 0x0048ec00010f7983 */ /* 0x000f220000300800 */
[----:B------:R-:W4:Y:S03]  /*85b90*/  LDL.LU R14, [R1+0x48e8] ;  /* 0x0048e800010e7983 */ /* 0x000f260000300800 */
[----:B--2---:R-:W-:Y:S01]  /*85ba0*/  STL.64 [R1+0x48c0], R22 ;  /* 0x0048c01601007387 */ /* 0x004fe20000100a00 */
[----:B---3--:R0:W-:Y:S03]  /*85bb0*/  STL.64 [R1+0x48b8], R20 ;  /* 0x0048b81401007387 */ /* 0x0081e60000100a00 */
[----:B0-----:R-:W2:Y:S01]  /*85bc0*/  LDL.LU R20, [R1+0x870] ;  /* 0x0008700001147983 */ /* 0x001ea20000300800 */
[----:B------:R-:W2:Y:S02]  /*85bd0*/  LDL.LU R21, [R1+0x874] ;  /* 0x0008740001157983 */ /* 0x000ea40000300800 */
[----:B------:R-:W3:Y:S02]  /*85be0*/  LDL.LU R22, [R1+0x878] ;  /* 0x0008780001167983 */ /* 0x000ee40000300800 */
[----:B------:R-:W3:Y:S02]  /*85bf0*/  LDL.LU R23, [R1+0x87c] ;  /* 0x00087c0001177983 */ /* 0x000ee40000300800 */
[----:B----4-:R-:W-:-:S02]  /*85c00*/  IMAD.MOV.U32 R8, RZ, RZ, R15 ;  /* 0x000000ffff087224 */ /* 0x010fc400078e000f */
[----:B------:R-:W-:Y:S02]  /*85c10*/  IMAD.MOV.U32 R12, RZ, RZ, R10 ;  /* 0x000000ffff0c7224 */ /* 0x000fe400078e000a */
[----:B------:R-:W-:Y:S01]  /*85c20*/  IMAD.MOV.U32 R13, RZ, RZ, R11 ;  /* 0x000000ffff0d7224 */ /* 0x000fe200078e000b */
[----:B---3--:R-:W-:Y:S01]  /*85c30*/  STL.64 [R1+0x48d8], R22 ;  /* 0x0048d81601007387 */ /* 0x008fe20000100a00 */
[----:B--2---:R0:W-:Y:S03]  /*85c40*/  STL.64 [R1+0x48d0], R20 ;  /* 0x0048d01401007387 */ /* 0x0041e60000100a00 */
[----:B0-----:R-:W2:Y:S01]  /*85c50*/  LDL.LU R20, [R1+0x880] ;  /* 0x0008800001147983 */ /* 0x001ea20000300800 */
[----:B------:R-:W2:Y:S02]  /*85c60*/  LDL.LU R21, [R1+0x884] ;  /* 0x0008840001157983 */ /* 0x000ea40000300800 */
[----:B------:R-:W2:Y:S02]  /*85c70*/  LDL.LU R22, [R1+0x888] ;  /* 0x0008880001167983 */ /* 0x000ea40000300800 */
[----:B------:R-:W-:-:S02]  /*85c80*/  IMAD.MOV.U32 R23, RZ, RZ, R14 ;  /* 0x000000ffff177224 */ /* 0x000fc400078e000e */
[----:B------:R-:W3:Y:S01]  /*85c90*/  LDL.LU R14, [R1+0x48e4] ;  /* 0x0048e400010e7983 */ /* 0x000ee20000300800 */
[----:B------:R-:W3:Y:S02]  /*85ca0*/  LDL.LU R15, [R1+0x48e0] ;  /* 0x0048e000010f7983 */ /* 0x000ee40000300800 */
[----:B------:R-:W4:Y:S02]  /*85cb0*/  LDL.LU R9, [R1+0x4f4] ;  /* 0x0004f40001097983 */ /* 0x000f240000300800 */
[----:B------:R-:W4:Y:S01]  /*85cc0*/  LDL.LU R10, [R1+0x4f8] ;  /* 0x0004f800010a7983 */ /* 0x000f220000300800 */
[----:B------:R-:W4:Y:S01]  /*85cd0*/  LDL.LU R11, [R1+0x4fc] ;  /* 0x0004fc00010b7983 */ /* 0x000f220000300800 */
[----:B------:R0:W-:Y:S03]  /*85ce0*/  STL.64 [R1+0x4848], R18 ;  /* 0x0048481201007387 */ /* 0x0001e60000100a00 */
[----:B0-----:R-:W2:Y:S01]  /*85cf0*/  LDL.64 R18, [R1+0x28] ;  /* 0x0000280001127983 */ /* 0x001ea20000100a00 */
[----:B------:R0:W-:Y:S03]  /*85d00*/  STL [R1+0x3f8c], R12 ;  /* 0x003f8c0c01007387 */ /* 0x0001e60000100800 */
[----:B0-----:R-:W2:Y:S01]  /*85d10*/  LDL R12, [R1+0x22c0] ;  /* 0x0022c000010c7983 */ /* 0x001ea20000100800 */
[----:B------:R-:W-:Y:S03]  /*85d20*/  STL [R1+0x3f88], R13 ;  /* 0x003f880d01007387 */ /* 0x000fe60000100800 */
[----:B---3--:R-:W-:Y:S04]  /*85d30*/  STL.64 [R1+0x4800], R14 ;  /* 0x0048000e01007387 */ /* 0x008fe80000100a00 */
[----:B--2---:R0:W-:Y:S04]  /*85d40*/  STL [R1+0x47f8], R12 ;  /* 0x0047f80c01007387 */ /* 0x0041e80000100800 */
        /* <DEDUP_REMOVED lines=49> */
[----:B0-----:R-:W2:Y:S01]  /*86060*/  LDL.LU.64 R26, [R1+0x4868] ;  /* 0x00486800011a7983 */ /* 0x001ea20000300a00 */
[----:B------:R-:W3:Y:S02]  /*86070*/  LDL.LU.64 R24, [R1+0x4860] ;  /* 0x0048600001187983 */ /* 0x000ee40000300a00 */
[----:B---3--:R-:W-:Y:S01]  /*86080*/  HMMA.16816.F32 R4, R4, R24, R20 ;  /* 0x000000180404723c */ /* 0x008fe20000001814 */
[----:B------:R-:W4:Y:S01]  /*86090*/  LDL.LU.64 R22, [R1+0x4858] ;  /* 0x0048580001167983 */ /* 0x000f220000300a00 */
[----:B------:R-:W4:Y:S05]  /*860a0*/  LDL.LU.64 R20, [R1+0x4850] ;  /* 0x0048500001147983 */ /* 0x000f2a0000300a00 */
[----:B------:R-:W-:-:S02]  /*860b0*/  IMAD.MOV.U32 R25, RZ, RZ, R18 ;  /* 0x000000ffff197224 */ /* 0x000fc400078e0012 */
[----:B------:R-:W-:Y:S11]  /*860c0*/  IMAD.MOV.U32 R24, RZ, RZ, R19 ;  /* 0x000000ffff187224 */ /* 0x000ff600078e0013 */
[----:B------:R-:W-:Y:S03]  /*860d0*/  @!UPT UIADD3 URZ, URZ, URZ, URZ ;  /* 0x0000003f3f3ff290 */ /* 0x000fe6000fffe03f */
[----:B------:R0:W-:Y:S01]  /*860e0*/  STL.64 [R1+0x8b0], R4 ;  /* 0x0008b00401007387 */ /* 0x0001e20000100a00 */
[----:B------:R1:W-:Y:S03]  /*860f0*/  STL.64 [R1+0x8b8], R6 ;  /* 0x0008b80601007387 */ /* 0x0003e60000100a00 */
[----:B0-----:R-:W3:Y:S01]  /*86100*/  LDL.LU R4, [R1+0x4a0] ;  /* 0x0004a00001047983 */ /* 0x001ee20000300800 */
[----:B------:R-:W3:Y:S02]  /*86110*/  LDL.LU R5, [R1+0x4a4] ;  /* 0x0004a40001057983 */ /* 0x000ee40000300800 */
[----:B-1----:R-:W3:Y:S02]  /*86120*/  LDL.LU R6, [R1+0x4a8] ;  /* 0x0004a80001067983 */ /* 0x002ee40000300800 */
[----:B------:R-:W3:Y:S01]  /*86130*/  LDL.LU R7, [R1+0x4ac] ;  /* 0x0004ac0001077983 */ /* 0x000ee20000300800 */
[----:B--2---:R-:W-:Y:S01]  /*86140*/  STL.64 [R1+0x4748], R26 ;  /* 0x0047481a01007387 */ /* 0x004fe20000100a00 */
[C---:B----4-:R-:W-:Y:S03]  /*86150*/  HMMA.16816.F32 R8, R20.reuse, R18, R8 ;  /* 0x000000121408723c */ /* 0x050fe60000001808 */
[----:B------:R-:W2:Y:S11]  /*86160*/  LDL.LU.64 R18, [R1+0x4848] ;  /* 0x0048480001127983 */ /* 0x000eb60000300a00 */
[----:B------:R-:W-:Y:S09]  /*86170*/  @!UPT UIADD3 URZ, URZ, URZ, URZ ;  /* 0x0000003f3f3ff290 */ /* 0x000ff2000fffe03f */
[----:B------:R0:W-:Y:S01]  /*86180*/  STL.64 [R1+0x8a0], R8 ;  /* 0x0008a00801007387 */ /* 0x0001e20000100a00 */
[----:B------:R1:W-:Y:S02]  /*86190*/  STL [R1+0x8a8], R10 ;  /* 0x0008a80a01007387 */ /* 0x0003e40000100800 */
[----:B0-----:R-:W-:Y:S02]  /*861a0*/  IMAD.MOV.U32 R8, RZ, RZ, R11 ;  /* 0x000000ffff087224 */ /* 0x001fe400078e000b */
[----:B-1----:R-:W4:Y:S01]  /*861b0*/  LDL.LU.64 R10, [R1+0x4840] ;  /* 0x00484000010a7983 */ /* 0x002f220000300a00 */
[----:B------:R0:W-:Y:S03]  /*861c0*/  STL.64 [R1+0x4790], R24 ;  /* 0x0047901801007387 */ /* 0x0001e60000100a00 */
[----:B0-----:R-:W3:Y:S01]  /*861d0*/  LDL.LU R24, [R1+0x4b0] ;  /* 0x0004b00001187983 */ /* 0x001ee20000300800 */
[----:B--2---:R-:W-:Y:S01]  /*861e0*/  HMMA.16816.F32 R16, R20, R18, R12 ;  /* 0x000000121410723c */ /* 0x004fe2000000180c */
[----:B----4-:R-:W-:-:S02]  /*861f0*/  IMAD.MOV.U32 R25, RZ, RZ, R10 ;  /* 0x000000ffff197224 */ /* 0x010fc400078e000a */
[----:B------:R-:W-:Y:S01]  /*86200*/  IMAD.MOV.U32 R26, RZ, RZ, R11 ;  /* 0x000000ffff1a7224 */ /* 0x000fe200078e000b */
[----:B------:R-:W3:Y:S01]  /*86210*/  LDL.LU R10, [R1+0x483c] ;  /* 0x00483c00010a7983 */ /* 0x000ee20000300800 */
[----:B------:R-:W3:Y:S02]  /*86220*/  LDL.LU R11, [R1+0x4838] ;  /* 0x00483800010b7983 */ /* 0x000ee40000300800 */
[----:B------:R-:W-:Y:S02]  /*86230*/  STL [R1+0x3f90], R8 ;  /* 0x003f900801007387 */ /* 0x000fe40000100800 */
[----:B------:R-:W2:Y:S01]  /*86240*/  LDL.LU.64 R14, [R1+0x4830] ;  /* 0x00483000010e7983 */ /* 0x000ea20000300a00 */
[----:B------:R-:W2:Y:S11]  /*86250*/  LDL.LU.64 R12, [R1+0x4828] ;  /* 0x00482800010c7983 */ /* 0x000eb60000300a00 */
[----:B------:R-:W-:Y:S02]  /*86260*/  @!UPT UIADD3 URZ, URZ, URZ, URZ ;  /* 0x0000003f3f3ff290 */ /* 0x000fe4000fffe03f */
[----:B------:R-:W-:Y:S02]  /*86270*/  STL.64 [R1+0x880], R16 ;  /* 0x0008801001007387 */ /* 0x000fe40000100a00 */
[----:B------:R0:W-:Y:S02]  /*86280*/  STL.64 [R1+0x888], R18 ;  /* 0x0008881201007387 */ /* 0x0001e40000100a00 */
[----:B0-----:R-:W2:Y:S01]  /*86290*/  LDL.LU.64 R18, [R1+0x4820] ;  /* 0x0048200001127983 */ /* 0x001ea20000300a00 */
[----:B------:R-:W-:Y:S01]  /*862a0*/  IMAD.MOV.U32 R27, RZ, RZ, R0 ;  /* 0x000000ffff1b7224 */ /* 0x000fe200078e0000 */
[C---:B--2---:R-:W-:Y:S02]  /*862b0*/  HMMA.16816.F32 R16, R20.reuse, R18, R12 ;  /* 0x000000121410723c */ /* 0x044fe4000000180c */
[----:B------:R-:W2:Y:S01]  /*862c0*/  LDL.LU.64 R14, [R1+0x4818] ;  /* 0x00481800010e7983 */ /* 0x000ea20000300a00 */
[----:B------:R-:W2:Y:S11]  /*862d0*/  LDL.LU.64 R12, [R1+0x4810] ;  /* 0x00481000010c7983 */ /* 0x000eb60000300a00 */
[----:B------:R-:W-:Y:S09]  /*862e0*/  @!UPT UIADD3 URZ, URZ, URZ, URZ ;  /* 0x0000003f3f3ff290 */ /* 0x000ff2000fffe03f */
[----:B------:R-:W-:Y:S01]  /*862f0*/  STL.64 [R1+0x870], R16 ;  /* 0x0008701001007387 */ /* 0x000fe20000100a00 */
[----:B------:R0:W-:Y:S02]  /*86300*/  STL [R1+0x878], R18 ;  /* 0x0008781201007387 */ /* 0x0001e40000100800 */
[----:B------:R-:W-:Y:S02]  /*86310*/  IMAD.MOV.U32 R0, RZ, RZ, R19 ;  /* 0x000000ffff007224 */ /* 0x000fe400078e0013 */
[----:B0-----:R-:W2:Y:S03]  /*86320*/  LDL.LU.64 R18, [R1+0x4808] ;  /* 0x0048080001127983 */ /* 0x001ea60000300a00 */
[----:B------:R-:W-:Y:S01]  /*86330*/  STL [R1+0x3f94], R0 ;  /* 0x003f940001007387 */ /* 0x000fe20000100800 */
[C---:B--2---:R-:W-:Y:S11]  /*86340*/  HMMA.16816.F32 R12, R20.reuse, R18, R12 ;  /* 0x00000012140c723c */ /* 0x044ff6000000180c */
[----:B------:R-:W-:Y:S11]  /*86350*/  @!UPT UIADD3 URZ, URZ, URZ, URZ ;  /* 0x0000003f3f3ff290 */ /* 0x000ff6000fffe03f */
[----:B------:R-:W-:Y:S01]  /*86360*/  @!UPT UIADD3 URZ, URZ, URZ, URZ ;  /* 0x0000003f3f3ff290 */ /* 0x000fe2000fffe03f */
[----:B------:R-:W-:Y:S01]  /*86370*/  STL.64 [R1+0x860], R12 ;  /* 0x0008600c01007387 */ /* 0x000fe20000100a00 */
[----:B------:R0:W-:Y:S03]  /*86380*/  STL.64 [R1+0x868], R14 ;  /* 0x0008680e01007387 */ /* 0x0001e60000100a00 */
[----:B0-----:R-:W2:Y:S01]  /*86390*/  LDL.LU.64 R14, [R1+0x4800] ;  /* 0x00480000010e7983 */ /* 0x001ea20000300a00 */
[----:B------:R-:W4:Y:S02]  /*863a0*/  LDL.LU R12, [R1+0x47f8] ;  /* 0x0047f800010c7983 */ /* 0x000f240000300800 */
[----:B------:R2:W-:Y:S01]  /*863b0*/  STL.64 [R1+0x47c0], R18 ;  /* 0x0047c01201007387 */ /* 0x0005e20000100a00 */
[C---:B---3--:R-:W-:Y:S01]  /*863c0*/  HMMA.16816.F32 R4, R20.reuse, R10, R4 ;  /* 0x0000000a1404723c */ /* 0x048fe20000001804 */
[----:B------:R-:W-:Y:S07]  /*863d0*/  STL.64 [R1+0x47d8], R10 ;  /* 0x0047d80a01007387 */ /* 0x000fee0000100a00 */
[C---:B--2---:R-:W-:Y:S11]  /*863e0*/  HMMA.16816.F32 R16, R20.reuse, R14, R24 ;  /* 0x0000000e1410723c */ /* 0x044ff60000001818 */
[----:B------:R-:W-:Y:S11]  /*863f0*/  @!UPT UIADD3 URZ, URZ, URZ, URZ ;  /* 0x0000003f3f3ff290 */ /* 0x000ff6000fffe03f */
[----:B------:R-:W-:Y:S01]  /*86400*/  @!UPT UIADD3 URZ, URZ, URZ, URZ ;  /* 0x0000003f3f3ff290 */ /* 0x000fe2000fffe03f */
[----:B------:R0:W-:Y:S01]  /*86410*/  STL.64 [R1+0x850], R16 ;  /* 0x0008501001007387 */ /* 0x0001e20000100a00 */
[----:B------:R1:W-:Y:S03]  /*86420*/  STL.64 [R1+0x858], R18 ;  /* 0x0008581201007387 */ /* 0x0003e60000100a00 */
[----:B0-----:R-:W2:Y:S01]  /*86430*/  LDL.LU R16, [R1+0x810] ;  /* 0x0008100001107983 */ /* 0x001ea20000300800 */
[----:B------:R-:W-:Y:S02]  /*86440*/  STL.64 [R1+0x840], R4 ;  /* 0x0008400401007387 */ /* 0x000fe40000100a00 */
[----:B------:R-:W-:Y:S02]  /*86450*/  STL.64 [R1+0x848], R6 ;  /* 0x0008480601007387 */ /* 0x000fe40000100a00 */
[----:B------:R-:W2:Y:S01]  /*86460*/  LDL.LU R17, [R1+0x814] ;  /* 0x0008140001117983 */ /* 0x000ea20000300800 */
[----:B-1----:R-:W3:Y:S01]  /*86470*/  LDL.LU R18, [R1+0x818] ;  /* 0x0008180001127983 */ /* 0x002ee20000300800 */
[----:B------:R-:W3:Y:S02]  /*86480*/  LDL.LU R19, [R1+0x81c] ;  /* 0x00081c0001137983 */ /* 0x000ee40000300800 */
[----:B------:R-:W2:Y:S02]  /*86490*/  LDL.LU R8, [R1+0x820] ;  /* 0x0008200001087983 */ /* 0x000ea40000300800 */
[----:B------:R-:W2:Y:S01]  /*864a0*/  LDL.LU R9, [R1+0x824] ;  /* 0x0008240001097983 */ /* 0x000ea20000300800 */
[----:B------:R-:W2:Y:S01]  /*864b0*/  LDL.LU R10, [R1+0x828] ;  /* 0x00082800010a7983 */ /* 0x000ea20000300800 */
[----:B------:R-:W2:Y:S03]  /*864c0*/  LDL.LU R11, [R1+0x82c] ;  /* 0x00082c00010b7983 */ /* 0x000ea60000300800 */
[----:B----4-:R-:W0:Y:S04]  /*864d0*/  LDSM.16.MT88.4 R4, [R12+0x25000] ;  /* 0x025000000c04783b */ /* 0x010e280000004200 */
[----:B--2---:R1:W-:Y:S01]  /*864e0*/  STL.64 [R1+0x47e8], R10 ;  /* 0x0047e80a01007387 */ /* 0x0043e20000100a00 */
[----:B------:R-:W-:Y:S03]  /*864f0*/  STL.64 [R1+0x47e0], R8 ;  /* 0x0047e00801007387 */ /* 0x000fe60000100a00 */
[----:B-1----:R-:W2:Y:S01]  /*86500*/  LDL.64 R10, [R1+0x38] ;  /* 0x00003800010a7983 */ /* 0x002ea20000100a00 */
[----:B---3--:R1:W-:Y:S02]  /*86510*/  STL.64 [R1+0x47d0], R18 ;  /* 0x0047d01201007387 */ /* 0x0083e40000100a00 */
[----:B------:R3:W-:Y:S01]  /*86520*/  STL.64 [R1+0x47c8], R16 ;  /* 0x0047c81001007387 */ /* 0x0007e20000100a00 */
[----:B-1----:R-:W4:Y:S04]  /*86530*/  LDL.64 R18, [R1+0x1e8] ;  /* 0x0001e80001127983 */ /* 0x002f280000100a00 */
[----:B----4-:R1:W-:Y:S01]  /*86540*/  STL.64 [R1+0x47f0], R18 ;  /* 0x0047f01201007387 */ /* 0x0103e20000100a00 */
[----:B---3--:R-:W2:Y:S02]  /*86550*/  LDL.LU R16, [R1+0x830] ;  /* 0x0008300001107983 */ /* 0x008ea40000300800 */
[----:B------:R-:W2:Y:S01]  /*86560*/  LDL.LU R17, [R1+0x834] ;  /* 0x0008340001117983 */ /* 0x000ea20000300800 */
[----:B-1----:R-:W2:Y:S01]  /*86570*/  LDL.LU R18, [R1+0x838] ;  /* 0x0008380001127983 */ /* 0x002ea20000300800 */
[----:B------:R-:W2:Y:S02]  /*86580*/  LDL.LU R19, [R1+0x83c] ;  /* 0x00083c0001137983 */ /* 0x000ea40000300800 */
[----:B------:R-:W3:Y:S02]  /*86590*/  LDL.64 R26, [R1+0x1b8] ;  /* 0x0001b800011a7983 */ /* 0x000ee40000100a00 */
[----:B---3--:R1:W-:Y:S04]  /*865a0*/  STL.64 [R1+0x47a0], R26 ;  /* 0x0047a01a01007387 */ /* 0x0083e80000100a00 */
[----:B-1----:R-:W3:Y:S04]  /*865b0*/  LDL.64 R26, [R1+0x1c8] ;  /* 0x0001c800011a7983 */ /* 0x002ee80000100a00 */
[----:B---3--:R1:W-:Y:S04]  /*865c0*/  STL.64 [R1+0x47b8], R26 ;  /* 0x0047b81a01007387 */ /* 0x0083e80000100a00 */
[----:B-1----:R-:W3:Y:S01]  /*865d0*/  LDL.64 R26, [R1+0x1d8] ;  /* 0x0001d800011a7983 */ /* 0x002ee20000100a00 */
[----:B------:R1:W-:Y:S02]  /*865e0*/  STL.64 [R1+0x46e8], R14 ;  /* 0x0046e80e01007387 */ /* 0x0003e40000100a00 */
[----:B------:R4:W-:Y:S01]  /*865f0*/  STL [R1+0x46e0], R12 ;  /* 0x0046e00c01007387 */ /* 0x0009e20000100800 */
[----:B-1----:R-:W3:Y:S01]  /*86600*/  LDL.64 R14, [R1+0x1a8] ;  /* 0x0001a800010e7983 */ /* 0x002ee20000100a00 */
[----:B--2---:R-:W-:Y:S03]  /*86610*/  HMMA.16816.F32 R16, R20, R10, R16 ;  /* 0x0000000a1410723c */ /* 0x004fe60000001810 */
[----:B---3--:R1:W-:Y:S01]  /*86620*/  STL.64 [R1+0x4798], R14 ;  /* 0x0047980e01007387 */ /* 0x0083e20000100a00 */
[----:B----4-:R-:W2:Y:S02]  /*86630*/  LDL.LU R12, [R1+0x7f0] ;  /* 0x0007f000010c7983 */ /* 0x010ea40000300800 */
[----:B------:R-:W2:Y:S01]  /*86640*/  LDL.LU R13, [R1+0x7f4] ;  /* 0x0007f400010d7983 */ /* 0x000ea20000300800 */
[----:B-1----:R-:W3:Y:S01]  /*86650*/  LDL.LU R14, [R1+0x7f8] ;  /* 0x0007f800010e7983 */ /* 0x002ee20000300800 */
[----:B------:R-:W3:Y:S02]  /*86660*/  LDL.LU R15, [R1+0x7fc] ;  /* 0x0007fc00010f7983 */ /* 0x000ee40000300800 */
[----:B------:R-:W-:-:S02]  /*86670*/  IMAD.MOV.U32 R2, RZ, RZ, R10 ;  /* 0x000000ffff027224 */ /* 0x000fc400078e000a */
[----:B------:R-:W-:Y:S01]  /*86680*/  IMAD.MOV.U32 R0, RZ, RZ, R11 ;  /* 0x000000ffff007224 */ /* 0x000fe200078e000b */
[----:B---3--:R-:W-:Y:S01]  /*86690*/  STL.64 [R1+0x47b0], R14 ;  /* 0x0047b00e01007387 */ /* 0x008fe20000100a00 */
[----:B--2---:R1:W-:Y:S03]  /*866a0*/  STL.64 [R1+0x47a8], R12 ;  /* 0x0047a80c01007387 */ /* 0x0043e60000100a00 */
[----:B-1----:R-:W2:Y:S01]  /*866b0*/  LDL.LU R12, [R1+0x800] ;  /* 0x00080000010c7983 */ /* 0x002ea20000300800 */
[----:B------:R-:W2:Y:S02]  /*866c0*/  LDL.LU R13, [R1+0x804] ;  /* 0x00080400010d7983 */ /* 0x000ea40000300800 */
[----:B------:R-:W2:Y:S02]  /*866d0*/  LDL.LU R14, [R1+0x808] ;  /* 0x00080800010e7983 */ /* 0x000ea40000300800 */
[----:B------:R-:W2:Y:S01]  /*866e0*/  LDL.LU R15, [R1+0x80c] ;  /* 0x00080c00010f7983 */ /* 0x000ea20000300800 */
[----:B0-----:R-:W-:Y:S01]  /*866f0*/  STL.64 [R1+0x45d0], R6 ;  /* 0x0045d00601007387 */ /* 0x001fe20000100a00 */
[----:B------:R0:W-:Y:S03]  /*86700*/  STL.64 [R1+0x45c8], R4 ;  /* 0x0045c80401007387 */ /* 0x0001e60000100a00 */
[----:B0-----:R-:W3:Y:S01]  /*86710*/  LDL.LU R4, [R1+0x7e0] ;  /* 0x0007e00001047983 */ /* 0x001ee20000300800 */
[----:B------:R-:W3:Y:S02]  /*86720*/  LDL.LU R5, [R1+0x7e4] ;  /* 0x0007e40001057983 */ /* 0x000ee40000300800 */
[----:B------:R-:W3:Y:S02]  /*86730*/  LDL.LU R6, [R1+0x7e8] ;  /* 0x0007e80001067983 */ /* 0x000ee40000300800 */
[----:B------:R-:W3:Y:S01]  /*86740*/  LDL.LU R7, [R1+0x7ec] ;  /* 0x0007ec0001077983 */ /* 0x000ee20000300800 */
[----:B------:R-:W-:Y:S01]  /*86750*/  STL.64 [R1+0x8e0], R16 ;  /* 0x0008e01001007387 */ /* 0x000fe20000100a00 */
[----:B------:R0:W-:Y:S03]  /*86760*/  STL.64 [R1+0x8e8], R18 ;  /* 0x0008e81201007387 */ /* 0x0001e60000100a00 */
[----:B0-----:R-:W4:Y:S01]  /*86770*/  LDL.LU.64 R18, [R1+0x47f0] ;  /* 0x0047f00001127983 */ /* 0x001f220000300a00 */
[----:B------:R-:W4:Y:S02]  /*86780*/  LDL.LU.64 R10, [R1+0x47e8] ;  /* 0x0047e800010a7983 */ /* 0x000f240000300a00 */
[----:B------:R-:W4:Y:S02]  /*86790*/  LDL.LU.64 R8, [R1+0x47e0] ;  /* 0x0047e00001087983 */ /* 0x000f240000300a00 */
[----:B------:R-:W-:Y:S01]  /*867a0*/  STL [R1+0x46a4], R0 ;  /* 0x0046a40001007387 */ /* 0x000fe20000100800 */
[----:B------:R-:W-:Y:S01]  /*867b0*/  STL [R1+0x46a0], R2 ;  /* 0x0046a00201007387 */ /* 0x000fe20000100800 */
[C---:B----4-:R-:W-:Y:S01]  /*867c0*/  HMMA.16816.F32 R8, R20.reuse, R18, R8 ;  /* 0x000000121408723c */ /* 0x050fe20000001808 */
[----:B------:R-:W-:Y:S11]  /*867d0*/  IMAD.MOV.U32 R3, RZ, RZ, R19 ;  /* 0x000000ffff037224 */ /* 0x000ff600078e0013 */
[----:B------:R-:W-:Y:S11]  /*867e0*/  @!UPT UIADD3 URZ, URZ, URZ, URZ ;  /* 0x0000003f3f3ff290 */ /* 0x000ff6000fffe03f */
[----:B------:R0:W-:Y:S01]  /*867f0*/  STL.64 [R1+0x8d0], R8 ;  /* 0x0008d00801007387 */ /* 0x0001e20000100a00 */
[----:B------:R1:W-:Y:S02]  /*86800*/  STL.64 [R1+0x8d8], R10 ;  /* 0x0008d80a01007387 */ /* 0x0003e40000100a00 */
[----:B0-----:R-:W-:Y:S01]  /*86810*/  IMAD.MOV.U32 R8, RZ, RZ, R18 ;  /* 0x000000ffff087224 */ /* 0x001fe200078e0012 */
[----:B-1----:R-:W4:Y:S01]  /*86820*/  LDL.LU.64 R10, [R1+0x47d8] ;  /* 0x0047d800010a7983 */ /* 0x002f220000300a00 */
        /* <DEDUP_REMOVED lines=12> */
[----:B------:R-:W2:Y:S03]  /*868f0*/  LDL.LU.64 R26, [R1+0x47b8] ;  /* 0x0047b800011a7983 */ /* 0x000ea60000300a00 */
        /* <DEDUP_REMOVED lines=19> */
[----:B0-----:R-:W3:Y:S01]  /*86a30*/  LDL.LU.64 R14, [R1+0x4798] ;  /* 0x00479800010e7983 */ /* 0x001ee20000300a00 */
[----:B------:R-:W2:Y:S02]  /*86a40*/  LDL.LU.64 R24, [R1+0x4790] ;  /* 0x0047900001187983 */ /* 0x000ea40000300a00 */
[----:B------:R-:W-:Y:S02]  /*86a50*/  STL [R1+0x46c4], R0 ;  /* 0x0046c40001007387 */ /* 0x000fe40000100800 */
[----:B------:R-:W-:Y:S01]  /*86a60*/  STL [R1+0x46c0], R8 ;  /* 0x0046c00801007387 */ /* 0x000fe20000100800 */
[----:B------:R-:W2:Y:S01]  /*86a70*/  LDL R9, [R1+0x22bc] ;  /* 0x0022bc0001097983 */ /* 0x000ea20000100800 */
[----:B----4-:R-:W-:Y:S01]  /*86a80*/  STL.64 [R1+0x4770], R10 ;  /* 0x0047700a01007387 */ /* 0x010fe20000100a00 */
[----:B---3--:R-:W-:Y:S02]  /*86a90*/  HMMA.16816.F32 R4, R20, R14, R4 ;  /* 0x0000000e1404723c */ /* 0x008fe40000001804 */
[----:B--2---:R-:W-:Y:S01]  /*86aa0*/  STL [R1+0x4768], R9 ;  /* 0x0047680901007387 */ /* 0x004fe20000100800 */
[----:B------:R-:W-:-:S02]  /*86ab0*/  IMAD.MOV.U32 R17, RZ, RZ, R14 ;  /* 0x000000ffff117224 */ /* 0x000fc400078e000e */
[----:B------:R-:W-:Y:S11]  /*86ac0*/  IMAD.MOV.U32 R3, RZ, RZ, R15 ;  /* 0x000000ffff037224 */ /* 0x000ff600078e000f */
[----:B------:R-:W-:Y:S07]  /*86ad0*/  @!UPT UIADD3 URZ, URZ, URZ, URZ ;  /* 0x0000003f3f3ff290 */ /* 0x000fee000fffe03f */
[----:B------:R0:W-:Y:S01]  /*86ae0*/  STL.64 [R1+0xb20], R4 ;  /* 0x000b200401007387 */ /* 0x0001e20000100a00 */
[----:B------:R1:W-:Y:S02]  /*86af0*/  STL.64 [R1+0xb28], R6 ;  /* 0x000b280601007387 */ /* 0x0003e40000100a00 */
[----:B------:R-:W2:Y:S02]  /*86b00*/  LDL.LU R12, [R1+0x270] ;  /* 0x00027000010c7983 */ /* 0x000ea40000300800 */
[----:B------:R-:W2:Y:S01]  /*86b10*/  LDL.LU R13, [R1+0x274] ;  /* 0x00027400010d7983 */ /* 0x000ea20000300800 */
[----:B------:R-:W3:Y:S01]  /*86b20*/  LDL.LU R14, [R1+0x278] ;  /* 0x00027800010e7983 */ /* 0x000ee20000300800 */
[----:B------:R-:W3:Y:S03]  /*86b30*/  LDL.LU R15, [R1+0x27c] ;  /* 0x00027c00010f7983 */ /* 0x000ee60000300800 */
[----:B0-----:R-:W4:Y:S01]  /*86b40*/  LDL.LU R4, [R1+0x280] ;  /* 0x0002800001047983 */ /* 0x001f220000300800 */
[----:B------:R-:W4:Y:S02]  /*86b50*/  LDL.LU R5, [R1+0x284] ;  /* 0x0002840001057983 */ /* 0x000f240000300800 */
[----:B-1----:R-:W2:Y:S02]  /*86b60*/  LDL.LU R6, [R1+0x288] ;  /* 0x0002880001067983 */ /* 0x002ea40000300800 */
[----:B------:R-:W2:Y:S02]  /*86b70*/  LDL.LU R7, [R1+0x28c] ;  /* 0x00028c0001077983 */ /* 0x000ea40000300800 */
[----:B--2---:R0:W-:Y:S01]  /*86b80*/  STL.64 [R1+0x4708], R6 ;  /* 0x0047080601007387 */ /* 0x0041e20000100a00 */
[----:B----4-:R-:W-:Y:S03]  /*86b90*/  STL.64 [R1+0x4700], R4 ;  /* 0x0047000401007387 */ /* 0x010fe60000100a00 */
[----:B0-----:R-:W2:Y:S04]  /*86ba0*/  LDL.64 R6, [R1+0x18] ;  /* 0x0000180001067983 */ /* 0x001ea80000100a00 */
[----:B--2---:R-:W-:Y:S01]  /*86bb0*/  STL.64 [R1+0x4718], R6 ;  /* 0x0047180601007387 */ /* 0x004fe20000100a00 */
[----:B------:R-:W2:Y:S02]  /*86bc0*/  LDL.LU R8, [R1+0x7c0] ;  /* 0x0007c00001087983 */ /* 0x000ea40000300800 */
[----:B------:R-:W2:Y:S02]  /*86bd0*/  LDL.LU R9, [R1+0x7c4] ;  /* 0x0007c40001097983 */ /* 0x000ea40000300800 */
[----:B------:R-:W4:Y:S01]  /*86be0*/  LDL.LU R10, [R1+0x7c8] ;  /* 0x0007c800010a7983 */ /* 0x000f220000300800 */
[----:B------:R-:W4:Y:S04]  /*86bf0*/  LDL.LU R11, [R1+0x7cc] ;  /* 0x0007cc00010b7983 */ /* 0x000f280000300800 */
[----:B----4-:R0:W-:Y:S01]  /*86c00*/  STL.64 [R1+0x4780], R10 ;  /* 0x0047800a01007387 */ /* 0x0101e20000100a00 */
[----:B--2---:R-:W-:Y:S02]  /*86c10*/  STL.64 [R1+0x4778], R8 ;  /* 0x0047780801007387 */ /* 0x004fe40000100a00 */
[----:B------:R-:W2:Y:S01]  /*86c20*/  LDL.64 R26, [R1+0x178] ;  /* 0x00017800011a7983 */ /* 0x000ea20000100a00 */
[----:B0-----:R-:W4:Y:S04]  /*86c30*/  LDL.64 R10, [R1+0x198] ;  /* 0x00019800010a7983 */ /* 0x001f280000100a00 */
[----:B--2---:R0:W-:Y:S04]  /*86c40*/  STL.64 [R1+0x4760], R26 ;  /* 0x0047601a01007387 */ /* 0x0041e80000100a00 */
[----:B0-----:R-:W2:Y:S01]  /*86c50*/  LDL.64 R26, [R1+0x188] ;  /* 0x00018800011a7983 */ /* 0x001ea20000100a00 */
[----:B------:R-:W-:-:S02]  /*86c60*/  IMAD.MOV.U32 R6, RZ, RZ, R25 ;  /* 0x000000ffff067224 */ /* 0x000fc400078e0019 */
[----:B------:R-:W-:Y:S01]  /*86c70*/  IMAD.MOV.U32 R7, RZ, RZ, R24 ;  /* 0x000000ffff077224 */ /* 0x000fe200078e0018 */
[----:B--2---:R0:W-:Y:S01]  /*86c80*/  STL.64 [R1+0x4788], R26 ;  /* 0x0047881a01007387 */ /* 0x0041e20000100a00 */
[----:B------:R-:W4:Y:S02]  /*86c90*/  LDL.LU R24, [R1+0x7d0] ;  /* 0x0007d00001187983 */ /* 0x000f240000300800 */
[----:B------:R-:W4:Y:S01]  /*86ca0*/  LDL.LU R25, [R1+0x7d4] ;  /* 0x0007d40001197983 */ /* 0x000f220000300800 */
[----:B0-----:R-:W4:Y:S01]  /*86cb0*/  LDL.LU R26, [R1+0x7d8] ;  /* 0x0007d800011a7983 */ /* 0x001f220000300800 */
[----:B------:R-:W4:Y:S02]  /*86cc0*/  LDL.LU R27, [R1+0x7dc] ;  /* 0x0007dc00011b7983 */ /* 0x000f240000300800 */
[----:B------:R0:W-:Y:S02]  /*86cd0*/  STL.64 [R1+0x4740], R6 ;  /* 0x0047400601007387 */ /* 0x0001e40000100a00 */
[----:B------:R-:W2:Y:S01]  /*86ce0*/  LDL.LU R4, [R1+0x490] ;  /* 0x0004900001047983 */ /* 0x000ea20000300800 */
[----:B------:R-:W2:Y:S04]  /*86cf0*/  LDL.LU R5, [R1+0x494] ;  /* 0x0004940001057983 */ /* 0x000ea80000300800 */
[----:B0-----:R-:W2:Y:S01]  /*86d00*/  LDL.LU R6, [R1+0x498] ;  /* 0x0004980001067983 */ /* 0x001ea20000300800 */
[----:B------:R-:W2:Y:S03]  /*86d10*/  LDL.LU R7, [R1+0x49c] ;  /* 0x00049c0001077983 */ /* 0x000ea60000300800 */
[----:B--2---:R-:W-:Y:S01]  /*86d20*/  STL.64 [R1+0x4758], R6 ;  /* 0x0047580601007387 */ /* 0x004fe20000100a00 */
[----:B------:R0:W-:Y:S03]  /*86d30*/  STL.64 [R1+0x4750], R4 ;  /* 0x0047500401007387 */ /* 0x0001e60000100a00 */
[----:B0-----:R-:W2:Y:S01]  /*86d40*/  LDL.LU R4, [R1+0x7b0] ;  /* 0x0007b00001047983 */ /* 0x001ea20000300800 */
[----:B------:R-:W2:Y:S02]  /*86d50*/  LDL.LU R5, [R1+0x7b4] ;  /* 0x0007b40001057983 */ /* 0x000ea40000300800 */
[----:B------:R-:W2:Y:S02]  /*86d60*/  LDL.LU R6, [R1+0x7b8] ;  /* 0x0007b80001067983 */ /* 0x000ea40000300800 */
[----:B------:R-:W2:Y:S01]  /*86d70*/  LDL.LU R7, [R1+0x7bc] ;  /* 0x0007bc0001077983 */ /* 0x000ea20000300800 */
[----:B---3--:R0:W-:Y:S01]  /*86d80*/  STL.64 [R1+0x46f8], R14 ;  /* 0x0046f80e01007387 */ /* 0x0081e20000100a00 */
[----:B------:R1:W-:Y:S03]  /*86d90*/  STL.64 [R1+0x46f0], R12 ;  /* 0x0046f00c01007387 */ /* 0x0003e60000100a00 */
[----:B0-----:R-:W3:Y:S01]  /*86da0*/  LDL.64 R14, [R1+0x8] ;  /* 0x00000800010e7983 */ /* 0x001ee20000100a00 */
[----:B----4-:R-:W-:Y:S03]  /*86db0*/  HMMA.16816.F32 R24, R20, R10, R24 ;  /* 0x0000000a1418723c */ /* 0x010fe60000001818 */
[----:B---3--:R0:W-:Y:S01]  /*86dc0*/  STL.64 [R1+0x4710], R14 ;  /* 0x0047100e01007387 */ /* 0x0081e20000100a00 */
[----:B-1----:R-:W3:Y:S02]  /*86dd0*/  LDL.LU R12, [R1+0x290] ;  /* 0x00029000010c7983 */ /* 0x002ee40000300800 */
[----:B------:R-:W3:Y:S01]  /*86de0*/  LDL.LU R13, [R1+0x294] ;  /* 0x00029400010d7983 */ /* 0x000ee20000300800 */
[----:B0-----:R-:W4:Y:S01]  /*86df0*/  LDL.LU R14, [R1+0x298] ;  /* 0x00029800010e7983 */ /* 0x001f220000300800 */
[----:B------:R-:W4:Y:S02]  /*86e00*/  LDL.LU R15, [R1+0x29c] ;  /* 0x00029c00010f7983 */ /* 0x000f240000300800 */
[----:B------:R-:W-:-:S02]  /*86e10*/  IMAD.MOV.U32 R2, RZ, RZ, R10 ;  /* 0x000000ffff027224 */ /* 0x000fc400078e000a */
[----:B------:R-:W-:Y:S01]  /*86e20*/  IMAD.MOV.U32 R16, RZ, RZ, R11 ;  /* 0x000000ffff107224 */ /* 0x000fe200078e000b */
[----:B----4-:R-:W-:Y:S01]  /*86e30*/  STL.64 [R1+0x4728], R14 ;  /* 0x0047280e01007387 */ /* 0x010fe20000100a00 */
[----:B---3--:R0:W-:Y:S03]  /*86e40*/  STL.64 [R1+0x4720], R12 ;  /* 0x0047200c01007387 */ /* 0x0081e60000100a00 */
[----:B0-----:R-:W3:Y:S01]  /*86e50*/  LDL.LU R12, [R1+0x2a0] ;  /* 0x0002a000010c7983 */ /* 0x001ee20000300800 */
[----:B------:R-:W3:Y:S02]  /*86e60*/  LDL.LU R13, [R1+0x2a4] ;  /* 0x0002a400010d7983 */ /* 0x000ee40000300800 */
[----:B------:R-:W3:Y:S02]  /*86e70*/  LDL.LU R14, [R1+0x2a8] ;  /* 0x0002a800010e7983 */ /* 0x000ee40000300800 */
[----:B------:R-:W3:Y:S01]  /*86e80*/  LDL.LU R15, [R1+0x2ac] ;  /* 0x0002ac00010f7983 */ /* 0x000ee20000300800 */
[----:B------:R-:W-:Y:S01]  /*86e90*/  STL [R1+0x46cc], R3 ;  /* 0x0046cc0301007387 */ /* 0x000fe20000100800 */
[----:B------:R-:W-:Y:S02]  /*86ea0*/  STL [R1+0x46c8], R17 ;  /* 0x0046c81101007387 */ /* 0x000fe40000100800 */
[----:B------:R-:W-:Y:S02]  /*86eb0*/  STL.64 [R1+0xb10], R24 ;  /* 0x000b101801007387 */ /* 0x000fe40000100a00 */
[----:B------:R0:W-:Y:S02]  /*86ec0*/  STL.64 [R1+0xb18], R26 ;  /* 0x000b181a01007387 */ /* 0x0001e40000100a00 */
[----:B0-----:R-:W4:Y:S01]  /*86ed0*/  LDL.LU.64 R26, [R1+0x4788] ;  /* 0x00478800011a7983 */ /* 0x001f220000300a00 */
[----:B------:R-:W4:Y:S02]  /*86ee0*/  LDL.LU.64 R10, [R1+0x4780] ;  /* 0x00478000010a7983 */ /* 0x000f240000300a00 */
        /* <DEDUP_REMOVED lines=9> */
[----:B------:R-:W2:Y:S02]  /*86f80*/  LDL.LU.64 R26, [R1+0x4760] ;  /* 0x00476000011a7983 */ /* 0x000ea40000300a00 */
[----:B--2---:R-:W-:Y:S01]  /*86f90*/  HMMA.16816.F32 R4, R20, R26, R4 ;  /* 0x0000001a1404723c */ /* 0x004fe20000001804 */
[----:B----4-:R-:W-:Y:S01]  /*86fa0*/  STL.64 [R1+0x46d8], R10 ;  /* 0x0046d80a01007387 */ /* 0x010fe20000100a00 */
[----:B------:R0:W-:Y:S02]  /*86fb0*/  STL.64 [R1+0x46d0], R8 ;  /* 0x0046d00801007387 */ /* 0x0001e40000100a00 */
[----:B------:R-:W-:-:S02]  /*86fc0*/  IMAD.MOV.U32 R3, RZ, RZ, R26 ;  /* 0x000000ffff037224 */ /* 0x000fc400078e001a */
[----:B------:R-:W-:Y:S01]  /*86fd0*/  IMAD.MOV.U32 R17, RZ, RZ, R27 ;  /* 0x000000ffff117224 */ /* 0x000fe200078e001b */
[----:B0-----:R-:W2:Y:S01]  /*86fe0*/  LDL.LU R8, [R1+0x260] ;  /* 0x0002600001087983 */ /* 0x001ea20000300800 */
[----:B------:R-:W2:Y:S02]  /*86ff0*/  LDL.LU R9, [R1+0x264] ;  /* 0x0002640001097983 */ /* 0x000ea40000300800 */
[----:B------:R-:W2:Y:S11]  /*87000*/  LDL.LU R10, [R1+0x268] ;  /* 0x00026800010a7983 */ /* 0x000eb60000300800 */
[----:B------:R-:W-:Y:S02]  /*87010*/  @!UPT UIADD3 URZ, URZ, URZ, URZ ;  /* 0x0000003f3f3ff290 */ /* 0x000fe4000fffe03f */
[----:B------:R-:W-:Y:S01]  /*87020*/  STL.64 [R1+0xaf0], R4 ;  /* 0x000af00401007387 */ /* 0x000fe20000100a00 */
[----:B------:R0:W-:Y:S03]  /*87030*/  STL.64 [R1+0xaf8], R6 ;  /* 0x000af80601007387 */ /* 0x0001e60000100a00 */
[----:B0-----:R-:W4:Y:S01]  /*87040*/  LDL.LU.64 R6, [R1+0x4758] ;  /* 0x0047580001067983 */ /* 0x001f220000300a00 */
[----:B------:R-:W4:Y:S02]  /*87050*/  LDL.LU.64 R4, [R1+0x4750] ;  /* 0x0047500001047983 */ /* 0x000f240000300a00 */
[----:B------:R-:W4:Y:S02]  /*87060*/  LDL.LU.64 R26, [R1+0x4748] ;  /* 0x00474800011a7983 */ /* 0x000f240000300a00 */
[----:B----4-:R-:W-:Y:S01]  /*87070*/  HMMA.16816.F32 R20, R20, R26, R4 ;  /* 0x0000001a1414723c */ /* 0x010fe20000001804 */
[----:B------:R-:W3:Y:S01]  /*87080*/  LDL.LU.64 R6, [R1+0x4740] ;  /* 0x0047400001067983 */ /* 0x000ee20000300a00 */
[----:B------:R-:W3:Y:S02]  /*87090*/  LDL.LU.64 R26, [R1+0x4738] ;  /* 0x00473800011a7983 */ /* 0x000ee40000300a00 */
[----:B------:R-:W3:Y:S02]  /*870a0*/  LDL.LU.64 R24, [R1+0x4730] ;  /* 0x0047300001187983 */ /* 0x000ee40000300a00 */
[----:B------:R-:W-:Y:S11]  /*870b0*/  IMAD.MOV.U32 R11, RZ, RZ, R29 ;  /* 0x000000ffff0b7224 */ /* 0x000ff600078e001d */
[----:B------:R-:W-:Y:S06]  /*870c0*/  @!UPT UIADD3 URZ, URZ, URZ, URZ ;  /* 0x0000003f3f3ff290 */ /* 0x000fec000fffe03f */
[----:B------:R0:W-:Y:S01]  /*870d0*/  STL.64 [R1+0x7b0], R20 ;  /* 0x0007b01401007387 */ /* 0x0001e20000100a00 */
[----:B------:R1:W-:Y:S02]  /*870e0*/  STL [R1+0x7b8], R22 ;  /* 0x0007b81601007387 */ /* 0x0003e40000100800 */
[----:B------:R-:W-:Y:S01]  /*870f0*/  IMAD.MOV.U32 R29, RZ, RZ, R23 ;  /* 0x000000ffff1d7224 */ /* 0x000fe200078e0017 */
[----:B0-----:R-:W4:Y:S01]  /*87100*/  LDL.LU R20, [R1+0x250] ;  /* 0x0002500001147983 */ /* 0x001f220000300800 */
[----:B------:R-:W4:Y:S02]  /*87110*/  LDL.LU R21, [R1+0x254] ;  /* 0x0002540001157983 */ /* 0x000f240000300800 */
[----:B-1----:R-:W4:Y:S02]  /*87120*/  LDL.LU R22, [R1+0x258] ;  /* 0x0002580001167983 */ /* 0x002f240000300800 */
[----:B------:R-:W4:Y:S01]  /*87130*/  LDL.LU R23, [R1+0x25c] ;  /* 0x00025c0001177983 */ /* 0x000f220000300800 */
[----:B------:R-:W-:Y:S01]  /*87140*/  STL [R1+0x3e68], R29 ;  /* 0x003e681d01007387 */ /* 0x000fe20000100800 */
[C---:B---3--:R-:W-:Y:S03]  /*87150*/  HMMA.16816.F32 R4, R24.reuse, R6, R12 ;  /* 0x000000061804723c */ /* 0x048fe6000000180c */
[----:B------:R-:W3:Y:S01]  /*87160*/  LDL.LU.64 R14, [R1+0x4728] ;  /* 0x00472800010e7983 */ /* 0x000ee20000300a00 */
[----:B------:R-:W3:Y:S11]  /*87170*/  LDL.LU.64 R12, [R1+0x4720] ;  /* 0x00472000010c7983 */ /* 0x000ef60000300a00 */
[----:B------:R-:W-:Y:S08]  /*87180*/  @!UPT UIADD3 URZ, URZ, URZ, URZ ;  /* 0x0000003f3f3ff290 */ /* 0x000ff0000fffe03f */
        /* <DEDUP_REMOVED lines=12> */
[C---:B---3--:R-:W-:Y:S11]  /*87250*/  HMMA.16816.F32 R4, R24.reuse, R14, R4 ;  /* 0x0000000e1804723c */ /* 0x048ff60000001804 */
[----:B------:R-:W-:Y:S11]  /*87260*/  @!UPT UIADD3 URZ, URZ, URZ, URZ ;  /* 0x0000003f3f3ff290 */ /* 0x000ff6000fffe03f */
[----:B------:R-:W-:Y:S01]  /*87270*/  @!UPT UIADD3 URZ, URZ, URZ, URZ ;  /* 0x0000003f3f3ff290 */ /* 0x000fe2000fffe03f */
[----:B------:R0:W-:Y:S01]  /*87280*/  STL.64 [R1+0x2a0], R4 ;  /* 0x0002a00401007387 */ /* 0x0001e20000100a00 */
[----:B------:R-:W-:Y:S02]  /*87290*/  STL.64 [R1+0x2a8], R6 ;  /* 0x0002a80601007387 */ /* 0x000fe40000100a00 */
[----:B0-----:R-:W-:Y:S02]  /*872a0*/  IMAD.MOV.U32 R5, RZ, RZ, R14 ;  /* 0x000000ffff057224 */ /* 0x001fe400078e000e */
[----:B------:R-:W-:Y:S02]  /*872b0*/  IMAD.MOV.U32 R4, RZ, RZ, R15 ;  /* 0x000000ffff047224 */ /* 0x000fe400078e000f */
[----:B------:R-:W3:Y:S01]  /*872c0*/  LDL.LU.64 R14, [R1+0x46f8] ;  /* 0x0046f800010e7983 */ /* 0x000ee20000300a00 */
[----:B------:R-:W3:Y:S02]  /*872d0*/  LDL.LU.64 R12, [R1+0x46f0] ;  /* 0x0046f000010c7983 */ /* 0x000ee40000300a00 */
[C---:B---3--:R-:W-:Y:S11]  /*872e0*/  HMMA.16816.F32 R12, R24.reuse, R18, R12 ;  /* 0x00000012180c723c */ /* 0x048ff6000000180c */
[----:B------:R-:W-:Y:S11]  /*872f0*/  @!UPT UIADD3 URZ, URZ, URZ, URZ ;  /* 0x0000003f3f3ff290 */ /* 0x000ff6000fffe03f */
[----:B------:R-:W-:Y:S01]  /*87300*/  @!UPT UIADD3 URZ, URZ, URZ, URZ ;  /* 0x0000003f3f3ff290 */ /* 0x000fe2000fffe03f */
[----:B------:R-:W-:Y:S01]  /*87310*/  STL.64 [R1+0x290], R12 ;  /* 0x0002900c01007387 */ /* 0x000fe20000100a00 */
[----:B------:R0:W-:Y:S03]  /*87320*/  STL.64 [R1+0x298], R14 ;  /* 0x0002980e01007387 */ /* 0x0001e60000100a00 */
[----:B0-----:R-:W2:Y:S01]  /*87330*/  LDL.LU.64 R14, [R1+0x46e8] ;  /* 0x0046e800010e7983 */ /* 0x001ea20000300a00 */
[----:B------:R-:W3:Y:S02]  /*87340*/  LDL.LU R12, [R1+0x46e0] ;  /* 0x0046e000010c7983 */ /* 0x000ee40000300800 */
[----:B------:R-:W-:Y:S01]  /*87350*/  STL.64 [R1+0x4580], R18 ;  /* 0x0045801201007387 */ /* 0x000fe20000100a00 */
[C---:B--2---:R-:W-:Y:S11]  /*87360*/  HMMA.16816.F32 R8, R24.reuse, R14, R8 ;  /* 0x0000000e1808723c */ /* 0x044ff60000001808 */
[----:B------:R-:W-:Y:S11]  /*87370*/  @!UPT UIADD3 URZ, URZ, URZ, URZ ;  /* 0x0000003f3f3ff290 */ /* 0x000ff6000fffe03f */
[----:B------:R-:W-:Y:S01]  /*87380*/  @!UPT UIADD3 URZ, URZ, URZ, URZ ;  /* 0x0000003f3f3ff290 */ /* 0x000fe2000fffe03f */
[----:B------:R-:W-:Y:S01]  /*87390*/  STL.64 [R1+0x280], R8 ;  /* 0x0002800801007387 */ /* 0x000fe20000100a00 */
[----:B------:R0:W-:Y:S03]  /*873a0*/  STL.64 [R1+0x288], R10 ;  /* 0x0002880a01007387 */ /* 0x0001e60000100a00 */
[----:B0-----:R-:W4:Y:S01]  /*873b0*/  LDL.LU.64 R10, [R1+0x46d8] ;  /* 0x0046d800010a7983 */ /* 0x001f220000300a00 */
[----:B------:R-:W2:Y:S02]  /*873c0*/  LDL.LU.64 R8, [R1+0x46d0] ;  /* 0x0046d00001087983 */ /* 0x000ea40000300a00 */
[----:B------:R-:W-:Y:S01]  /*873d0*/  STL.64 [R1+0x4578], R14 ;  /* 0x0045780e01007387 */ /* 0x000fe20000100a00 */
[----:B----4-:R-:W-:Y:S01]  /*873e0*/  HMMA.16816.F32 R20, R24, R10, R20 ;  /* 0x0000000a1814723c */ /* 0x010fe20000001814 */
[----:B------:R-:W-:Y:S01]  /*873f0*/  STL.64 [R1+0x4570], R10 ;  /* 0x0045700a01007387 */ /* 0x000fe20000100a00 */
[----:B--2---:R-:W-:Y:S11]  /*87400*/  STL [R1+0x4568], R9 ;  /* 0x0045680901007387 */ /* 0x004ff60000100800 */
[----:B------:R-:W-:Y:S10]  /*87410*/  @!UPT UIADD3 URZ, URZ, URZ, URZ ;  /* 0x0000003f3f3ff290 */ /* 0x000ff4000fffe03f */
[----:B------:R-:W-:Y:S01]  /*87420*/  STL.64 [R1+0x270], R20 ;  /* 0x0002701401007387 */ /* 0x000fe20000100a00 */
[----:B------:R-:W-:Y:S02]  /*87430*/  STL.64 [R1+0x278], R22 ;  /* 0x0002781601007387 */ /* 0x000fe40000100a00 */
[----:B---3--:R0:W1:Y:S02]  /*87440*/  LDSM.16.MT88.4 R20, [R12+0x25080] ;  /* 0x025080000c14783b */ /* 0x0080640000004200 */
[----:B0-----:R-:W2:Y:S02]  /*87450*/  LDL.LU R12, [R1+0x450] ;  /* 0x00045000010c7983 */ /* 0x001ea40000300800 */
[----:B------:R-:W2:Y:S02]  /*87460*/  LDL.LU R13, [R1+0x454] ;  /* 0x00045400010d7983 */ /* 0x000ea40000300800 */
[----:B------:R-:W3:Y:S02]  /*87470*/  LDL.LU R14, [R1+0x458] ;  /* 0x00045800010e7983 */ /* 0x000ee40000300800 */
[----:B------:R-:W3:Y:S02]  /*87480*/  LDL.LU R15, [R1+0x45c] ;  /* 0x00045c00010f7983 */ /* 0x000ee40000300800 */
[----:B------:R-:W-:-:S02]  /*87490*/  IMAD.MOV.U32 R18, RZ, RZ, R5 ;  /* 0x000000ffff127224 */ /* 0x000fc400078e0005 */
[----:B------:R-:W-:Y:S01]  /*874a0*/  IMAD.MOV.U32 R19, RZ, RZ, R4 ;  /* 0x000000ffff137224 */ /* 0x000fe200078e0004 */
[----:B---3--:R-:W-:Y:S01]  /*874b0*/  STL.64 [R1+0x4590], R14 ;  /* 0x0045900e01007387 */ /* 0x008fe20000100a00 */
[----:B--2---:R0:W-:Y:S03]  /*874c0*/  STL.64 [R1+0x4588], R12 ;  /* 0x0045880c01007387 */ /* 0x0041e60000100a00 */
[----:B------:R2:W-:Y:S01]  /*874d0*/  STL.64 [R1+0x4598], R18 ;  /* 0x0045981201007387 */ /* 0x0005e20000100a00 */
[----:B0-----:R-:W3:Y:S01]  /*874e0*/  LDL.LU R12, [R1+0x460] ;  /* 0x00046000010c7983 */ /* 0x001ee20000300800 */
[----:B------:R-:W3:Y:S02]  /*874f0*/  LDL.LU R13, [R1+0x464] ;  /* 0x00046400010d7983 */ /* 0x000ee40000300800 */
[----:B------:R-:W4:Y:S02]  /*87500*/  LDL.LU R14, [R1+0x468] ;  /* 0x00046800010e7983 */ /* 0x000f240000300800 */
[----:B------:R-:W4:Y:S01]  /*87510*/  LDL.LU R15, [R1+0x46c] ;  /* 0x00046c00010f7983 */ /* 0x000f220000300800 */
[----:B------:R-:W3:Y:S01]  /*87520*/  LDL.LU R4, [R1+0x240] ;  /* 0x0002400001047983 */ /* 0x000ee20000300800 */
[----:B------:R-:W3:Y:S02]  /*87530*/  LDL.LU R5, [R1+0x244] ;  /* 0x0002440001057983 */ /* 0x000ee40000300800 */
[----:B------:R-:W3:Y:S02]  /*87540*/  LDL.LU R6, [R1+0x248] ;  /* 0x0002480001067983 */ /* 0x000ee40000300800 */
[----:B------:R-:W3:Y:S02]  /*87550*/  LDL.LU R7, [R1+0x24c] ;  /* 0x00024c0001077983 */ /* 0x000ee40000300800 */
[----:B--2---:R-:W-:-:S02]  /*87560*/  IMAD.MOV.U32 R18, RZ, RZ, R0 ;  /* 0x000000ffff127224 */ /* 0x004fc400078e0000 */
[----:B------:R-:W-:Y:S02]  /*87570*/  IMAD.MOV.U32 R10, RZ, RZ, R2 ;  /* 0x000000ffff0a7224 */ /* 0x000fe400078e0002 */
[----:B------:R-:W-:Y:S01]  /*87580*/  IMAD.MOV.U32 R11, RZ, RZ, R16 ;  /* 0x000000ffff0b7224 */ /* 0x000fe200078e0010 */
[----:B---3--:R0:W-:Y:S01]  /*87590*/  STL.64 [R1+0x45e0], R6 ;  /* 0x0045e00601007387 */ /* 0x0081e20000100a00 */
[----:B------:R-:W-:Y:S02]  /*875a0*/  STL.64 [R1+0x45d8], R4 ;  /* 0x0045d80401007387 */ /* 0x000fe40000100a00 */
[----:B0-----:R-:W-:Y:S02]  /*875b0*/  IMAD.MOV.U32 R6, RZ, RZ, R3 ;  /* 0x000000ffff067224 */ /* 0x001fe400078e0003 */
[----:B------:R-:W-:Y:S01]  /*875c0*/  IMAD.MOV.U32 R7, RZ, RZ, R17 ;  /* 0x000000ffff077224 */ /* 0x000fe200078e0011 */
[----:B------:R-:W2:Y:S01]  /*875d0*/  LDL.LU R3, [R1+0x46cc] ;  /* 0x0046cc0001037983 */ /* 0x000ea20000300800 */
[----:B------:R-:W3:Y:S03]  /*875e0*/  LDL.LU R17, [R1+0x46c8] ;  /* 0x0046c80001117983 */ /* 0x000ee60000300800 */
[----:B------:R0:W-:Y:S01]  /*875f0*/  STL.64 [R1+0x45f0], R6 ;  /* 0x0045f00601007387 */ /* 0x0001e20000100a00 */
[----:B----4-:R-:W-:Y:S02]  /*87600*/  STL.64 [R1+0x45a8], R14 ;  /* 0x0045a80e01007387 */ /* 0x010fe40000100a00 */
[----:B------:R-:W-:Y:S02]  /*87610*/  STL.64 [R1+0x45a0], R12 ;  /* 0x0045a00c01007387 */ /* 0x000fe40000100a00 */
[----:B------:R-:W4:Y:S02]  /*87620*/  LDL.LU R0, [R1+0x46c4] ;  /* 0x0046c40001007983 */ /* 0x000f240000300800 */
[----:B0-----:R-:W-:-:S02]  /*87630*/  IMAD.MOV.U32 R6, RZ, RZ, R8 ;  /* 0x000000ffff067224 */ /* 0x001fc400078e0008 */
[----:B------:R-:W-:Y:S01]  /*87640*/  IMAD.MOV.U32 R7, RZ, RZ, R28 ;  /* 0x000000ffff077224 */ /* 0x000fe200078e001c */
[----:B------:R-:W4:Y:S01]  /*87650*/  LDL.LU R8, [R1+0x46c0] ;  /* 0x0046c00001087983 */ /* 0x000f220000300800 */
[----:B------:R-:W4:Y:S03]  /*87660*/  LDL.LU R28, [R1+0x46bc] ;  /* 0x0046bc00011c7983 */ /* 0x000f260000300800 */
[----:B------:R0:W-:Y:S01]  /*87670*/  STL.64 [R1+0x4608], R6 ;  /* 0x0046080601007387 */ /* 0x0001e20000100a00 */
[----:B------:R-:W4:Y:S02]  /*87680*/  LDL.LU R2, [R1+0x46b8] ;  /* 0x0046b80001027983 */ /* 0x000f240000300800 */
[----:B------:R-:W4:Y:S02]  /*87690*/  LDL.LU R16, [R1+0x46b4] ;  /* 0x0046b40001107983 */ /* 0x000f240000300800 */
[----:B------:R2:W-:Y:S01]  /*876a0*/  STL.64 [R1+0x4610], R10 ;  /* 0x0046100a01007387 */ /* 0x0005e20000100a00 */
[----:B------:R-:W4:Y:S01]  /*876b0*/  LDL.LU R4, [R1+0x630] ;  /* 0x0006300001047983 */ /* 0x000f220000300800 */
[----:B------:R-:W4:Y:S03]  /*876c0*/  LDL.LU R5, [R1+0x634] ;  /* 0x0006340001057983 */ /* 0x000f260000300800 */
[----:B0-----:R-:W4:Y:S01]  /*876d0*/  LDL.LU R6, [R1+0x638] ;  /* 0x0006380001067983 */ /* 0x001f220000300800 */
[----:B------:R-:W4:Y:S02]  /*876e0*/  LDL.LU R7, [R1+0x63c] ;  /* 0x00063c0001077983 */ /* 0x000f240000300800 */
[----:B--2---:R-:W-:-:S02]  /*876f0*/  IMAD.MOV.U32 R11, RZ, RZ, R3 ;  /* 0x000000ffff0b7224 */ /* 0x004fc400078e0003 */
[----:B---3--:R-:W-:Y:S01]  /*87700*/  IMAD.MOV.U32 R10, RZ, RZ, R17 ;  /* 0x000000ffff0a7224 */ /* 0x008fe200078e0011 */
[----:B----4-:R-:W-:Y:S01]  /*87710*/  STL.64 [R1+0x4620], R6 ;  /* 0x0046200601007387 */ /* 0x010fe20000100a00 */
[----:B------:R0:W-:Y:S02]  /*87720*/  STL.64 [R1+0x4618], R4 ;  /* 0x0046180401007387 */ /* 0x0001e40000100a00 */
[----:B------:R-:W2:Y:S02]  /*87730*/  LDL.LU R17, [R1+0x46b0] ;  /* 0x0046b00001117983 */ /* 0x000ea40000300800 */
[----:B------:R-:W3:Y:S01]  /*87740*/  LDL.LU R3, [R1+0x46ac] ;  /* 0x0046ac0001037983 */ /* 0x000ee20000300800 */
[----:B------:R4:W-:Y:S04]  /*87750*/  STL.64 [R1+0x4628], R10 ;  /* 0x0046280a01007387 */ /* 0x0009e80000100a00 */
[----:B0-----:R-:W2:Y:S01]  /*87760*/  LDL.LU R4, [R1+0x640] ;  /* 0x0006400001047983 */ /* 0x001ea20000300800 */
[----:B------:R-:W2:Y:S02]  /*87770*/  LDL.LU R5, [R1+0x644] ;  /* 0x0006440001057983 */ /* 0x000ea40000300800 */
[----:B------:R-:W2:Y:S02]  /*87780*/  LDL.LU R6, [R1+0x648] ;  /* 0x0006480001067983 */ /* 0x000ea40000300800 */
[----:B------:R-:W2:Y:S02]  /*87790*/  LDL.LU R7, [R1+0x64c] ;  /* 0x00064c0001077983 */ /* 0x000ea40000300800 */
[----:B----4-:R-:W-:-:S02]  /*877a0*/  IMAD.MOV.U32 R10, RZ, RZ, R8 ;  /* 0x000000ffff0a7224 */ /* 0x010fc400078e0008 */
[----:B------:R-:W-:Y:S01]  /*877b0*/  IMAD.MOV.U32 R11, RZ, RZ, R0 ;  /* 0x000000ffff0b7224 */ /* 0x000fe200078e0000 */
[----:B--2---:R-:W-:Y:S01]  /*877c0*/  STL.64 [R1+0x4638], R6 ;  /* 0x0046380601007387 */ /* 0x004fe20000100a00 */
[----:B------:R-:W-:Y:S02]  /*877d0*/  STL.64 [R1+0x4630], R4 ;  /* 0x0046300401007387 */ /* 0x000fe40000100a00 */
[----:B------:R-:W2:Y:S02]  /*877e0*/  LDL.LU R8, [R1+0x46a8] ;  /* 0x0046a80001087983 */ /* 0x000ea40000300800 */
[----:B------:R-:W4:Y:S01]  /*877f0*/  LDL.LU R0, [R1+0x46a4] ;  /* 0x0046a40001007983 */ /* 0x000f220000300800 */
[----:B------:R0:W-:Y:S02]  /*87800*/  STL.64 [R1+0x4640], R10 ;  /* 0x0046400a01007387 */ /* 0x0001e40000100a00 */
[----:B0-----:R-:W-:Y:S02]  /*87810*/  IMAD.MOV.U32 R10, RZ, RZ, R2 ;  /* 0x000000ffff0a7224 */ /* 0x001fe400078e0002 */
[----:B------:R-:W-:Y:S01]  /*87820*/  IMAD.MOV.U32 R11, RZ, RZ, R28 ;  /* 0x000000ffff0b7224 */ /* 0x000fe200078e001c */
[----:B------:R-:W2:Y:S04]  /*87830*/  LDL.LU R2, [R1+0x46a0] ;  /* 0x0046a00001027983 */ /* 0x000ea80000300800 */
[----:B------:R0:W-:Y:S01]  /*87840*/  STL.64 [R1+0x4658], R10 ;  /* 0x0046580a01007387 */ /* 0x0001e20000100a00 */
[----:B------:R-:W2:Y:S02]  /*87850*/  LDL.LU R4, [R1+0x650] ;  /* 0x0006500001047983 */ /* 0x000ea40000300800 */
[----:B------:R-:W2:Y:S02]  /*87860*/  LDL.LU R5, [R1+0x654] ;  /* 0x0006540001057983 */ /* 0x000ea40000300800 */
[----:B------:R-:W2:Y:S01]  /*87870*/  LDL.LU R6, [R1+0x658] ;  /* 0x0006580001067983 */ /* 0x000ea20000300800 */
[----:B------:R-:W2:Y:S01]  /*87880*/  LDL.LU R7, [R1+0x65c] ;  /* 0x00065c0001077983 */ /* 0x000ea20000300800 */
[----:B0-----:R-:W-:-:S02]  /*87890*/  IMAD.MOV.U32 R10, RZ, RZ, R17 ;  /* 0x000000ffff0a7224 */ /* 0x001fc400078e0011 */
[----:B------:R-:W-:-:S05]  /*878a0*/  IMAD.MOV.U32 R11, RZ, RZ, R16 ;  /* 0x000000ffff0b7224 */ /* 0x000fca00078e0010 */
[----:B------:R-:W-:Y:S04]  /*878b0*/  STL.64 [R1+0x4670], R10 ;  /* 0x0046700a01007387 */ /* 0x000fe80000100a00 */
[----:B--2---:R-:W-:Y:S01]  /*878c0*/  STL.64 [R1+0x4650], R6 ;  /* 0x0046500601007387 */ /* 0x004fe20000100a00 */
[----:B------:R0:W-:Y:S03]  /*878d0*/  STL.64 [R1+0x4648], R4 ;  /* 0x0046480401007387 */ /* 0x0001e60000100a00 */
[----:B0-----:R-:W2:Y:S01]  /*878e0*/  LDL.LU R4, [R1+0x660] ;  /* 0x0006600001047983 */ /* 0x001ea20000300800 */
[----:B------:R-:W2:Y:S02]  /*878f0*/  LDL.LU R5, [R1+0x664] ;  /* 0x0006640001057983 */ /* 0x000ea40000300800 */
[----:B------:R-:W2:Y:S02]  /*87900*/  LDL.LU R6, [R1+0x668] ;  /* 0x0006680001067983 */ /* 0x000ea40000300800 */
[----:B------:R-:W2:Y:S02]  /*87910*/  LDL.LU R7, [R1+0x66c] ;  /* 0x00066c0001077983 */ /* 0x000ea40000300800 */
[----:B------:R-:W-:-:S02]  /*87920*/  IMAD.MOV.U32 R10, RZ, RZ, R8 ;  /* 0x000000ffff0a7224 */ /* 0x000fc400078e0008 */
[----:B---3--:R-:W-:-:S05]  /*87930*/  IMAD.MOV.U32 R11, RZ, RZ, R3 ;  /* 0x000000ffff0b7224 */ /* 0x008fca00078e0003 */
[----:B------:R-:W-:Y:S04]  /*87940*/  STL.64 [R1+0x4688], R10 ;  /* 0x0046880a01007387 */ /* 0x000fe80000100a00 */
        /* <DEDUP_REMOVED lines=19> */
[----:B------:R0:W-:Y:S04]  /*87a80*/  STL.64 [R1+0x45b0], R18 ;  /* 0x0045b01201007387 */ /* 0x0001e80000100a00 */
[----:B0-----:R-:W3:Y:S04]  /*87a90*/  LDL.64 R18, [R1+0x28] ;  /* 0x0000280001127983 */ /* 0x001ee80000100a00 */
[----:B---3--:R0:W-:Y:S01]  /*87aa0*/  STL.64 [R1+0x45e8], R18 ;  /* 0x0045e81201007387 */ /* 0x0081e20000100a00 */
[----:B------:R-:W3:Y:S02]  /*87ab0*/  LDL.LU R16, [R1+0x610] ;  /* 0x0006100001107983 */ /* 0x000ee40000300800 */
[----:B------:R-:W3:Y:S01]  /*87ac0*/  LDL.LU R17, [R1+0x614] ;  /* 0x0006140001117983 */ /* 0x000ee20000300800 */
[----:B0-----:R-:W2:Y:S01]  /*87ad0*/  LDL.LU R18, [R1+0x618] ;  /* 0x0006180001127983 */ /* 0x001ea20000300800 */
[----:B------:R-:W2:Y:S02]  /*87ae0*/  LDL.LU R19, [R1+0x61c] ;  /* 0x00061c0001137983 */ /* 0x000ea40000300800 */
[----:B------:R-:W-:-:S02]  /*87af0*/  IMAD.MOV.U32 R10, RZ, RZ, R2 ;  /* 0x000000ffff0a7224 */ /* 0x000fc400078e0002 */
[----:B----4-:R-:W-:Y:S01]  /*87b00*/  IMAD.MOV.U32 R11, RZ, RZ, R0 ;  /* 0x000000ffff0b7224 */ /* 0x010fe200078e0000 */
[----:B--2---:R-:W-:Y:S01]  /*87b10*/  STL.64 [R1+0x4600], R18 ;  /* 0x0046001201007387 */ /* 0x004fe20000100a00 */
[----:B---3--:R0:W-:Y:S03]  /*87b20*/  STL.64 [R1+0x45f8], R16 ;  /* 0x0045f81001007387 */ /* 0x0081e60000100a00 */
[----:B0-----:R-:W2:Y:S01]  /*87b30*/  LDL.LU R16, [R1+0x620] ;  /* 0x0006200001107983 */ /* 0x001ea20000300800 */
[----:B------:R-:W2:Y:S02]  /*87b40*/  LDL.LU R17, [R1+0x624] ;  /* 0x0006240001117983 */ /* 0x000ea40000300800 */
[----:B------:R-:W2:Y:S02]  /*87b50*/  LDL.LU R18, [R1+0x628] ;  /* 0x0006280001127983 */ /* 0x000ea40000300800 */
[----:B------:R-:W2:Y:S01]  /*87b60*/  LDL.LU R19, [R1+0x62c] ;  /* 0x00062c0001137983 */ /* 0x000ea20000300800 */
[----:B------:R-:W3:Y:S01]  /*87b70*/  LDL.LU R12, [R1+0x470] ;  /* 0x00047000010c7983 */ /* 0x000ee20000300800 */
        /* <DEDUP_REMOVED lines=10> */
[----:B-1----:R0:W-:Y:S01]  /*87c20*/  STL.64 [R1+0x44b8], R22 ;  /* 0x0044b81601007387 */ /* 0x0021e20000100a00 */
[----:B------:R-:W-:Y:S03]  /*87c30*/  STL.64 [R1+0x44b0], R20 ;  /* 0x0044b01401007387 */ /* 0x000fe60000100a00 */
[----:B0-----:R-:W4:Y:S01]  /*87c40*/  LDL.64 R22, [R1+0x168] ;  /* 0x0001680001167983 */ /* 0x001f220000100a00 */
[----:B------:R-:W2:Y:S02]  /*87c50*/  LDL.LU.64 R6, [R1+0x4698] ;  /* 0x0046980001067983 */ /* 0x000ea40000300a00 */
[----:B------:R-:W2:Y:S05]  /*87c60*/  LDL.LU.64 R4, [R1+0x4690] ;  /* 0x0046900001047983 */ /* 0x000eaa0000300a00 */
[----:B------:R-:W-:Y:S01]  /*87c70*/  STL.64 [R1+0x970], R8 ;  /* 0x0009700801007387 */ /* 0x000fe20000100a00 */
[----:B------:R0:W-:Y:S04]  /*87c80*/  STL.64 [R1+0x978], R10 ;  /* 0x0009780a01007387 */ /* 0x0001e80000100a00 */
        /* <DEDUP_REMOVED lines=49> */
[----:B------:R-:W-:Y:S01]  /*87fa0*/  STL.64 [R1+0x7d0], R4 ;  /* 0x0007d00401007387 */ /* 0x000fe20000100a00 */
[----:B------:R0:W-:Y:S03]  /*87fb0*/  STL.64 [R1+0x7d8], R6 ;  /* 0x0007d80601007387 */ /* 0x0001e60000100a00 */
[----:B0-----:R-:W2:Y:S02]  /*87fc0*/  LDL.LU.64 R6, [R1+0x45f0] ;  /* 0x0045f00001067983 */ /* 0x001ea40000300a00 */
[C---:B--2---:R-:W-:Y:S02]  /*87fd0*/  HMMA.16816.F32 R4, R24.reuse, R6, R16 ;  /* 0x000000061804723c */ /* 0x044fe40000001810 */
        /* <DEDUP_REMOVED lines=14> */
[----:B-1----:R-:W2:Y:S02]  /*880c0*/  LDL.LU R26, [R1+0x438] ;  /* 0x00043800011a7983 */ /* 0x002ea40000300800 */
[----:B------:R-:W2:Y:S01]  /*880d0*/  LDL.LU R27, [R1+0x43c] ;  /* 0x00043c00011b7983 */ /* 0x000ea20000300800 */
[----:B------:R0:W-:Y:S04]  /*880e0*/  STL.64 [R1+0x44d0], R22 ;  /* 0x0044d01601007387 */ /* 0x0001e80000100a00 */
[----:B0-----:R-:W4:Y:S04]  /*880f0*/  LDL.64 R22, [R1+0x1c8] ;  /* 0x0001c80001167983 */ /* 0x001f280000100a00 */
[----:B----4-:R0:W-:Y:S04]  /*88100*/  STL.64 [R1+0x4540], R22 ;  /* 0x0045401601007387 */ /* 0x0101e80000100a00 */
[----:B0-----:R-:W4:Y:S01]  /*88110*/  LDL.64 R22, [R1+0x1e8] ;  /* 0x0001e80001167983 */ /* 0x001f220000100a00 */
[----:B---3--:R-:W-:Y:S01]  /*88120*/  HMMA.16816.F32 R12, R4, R18, R12 ;  /* 0x00000012040c723c */ /* 0x008fe2000000180c */
[----:B------:R-:W-:-:S02]  /*88130*/  IMAD.MOV.U32 R2, RZ, RZ, R18 ;  /* 0x000000ffff027224 */ /* 0x000fc400078e0012 */
[----:B------:R-:W-:Y:S01]  /*88140*/  IMAD.MOV.U32 R0, RZ, RZ, R19 ;  /* 0x000000ffff007224 */ /* 0x000fe200078e0013 */
[----:B----4-:R0:W-:Y:S04]  /*88150*/  STL.64 [R1+0x4550], R22 ;  /* 0x0045501601007387 */ /* 0x0101e80000100a00 */
[----:B0-----:R-:W3:Y:S11]  /*88160*/  LDL.64 R22, [R1+0x38] ;  /* 0x0000380001167983 */ /* 0x001ef60000100a00 */
[----:B------:R-:W-:Y:S04]  /*88170*/  @!UPT UIADD3 URZ, URZ, URZ, URZ ;  /* 0x0000003f3f3ff290 */ /* 0x000fe8000fffe03f */
[----:B------:R-:W-:Y:S02]  /*88180*/  STL.64 [R1+0x620], R12 ;  /* 0x0006200c01007387 */ /* 0x000fe40000100a00 */
[----:B------:R0:W-:Y:S02]  /*88190*/  STL.64 [R1+0x628], R14 ;  /* 0x0006280e01007387 */ /* 0x0001e40000100a00 */
        /* <DEDUP_REMOVED lines=17> */
[C---:B----4-:R-:W-:Y:S11]  /*882b0*/  HMMA.16816.F32 R12, R4.reuse, R18, R12 ;  /* 0x00000012040c723c */ /* 0x050ff6000000180c */
[----:B------:R-:W-:Y:S11]  /*882c0*/  @!UPT UIADD3 URZ, URZ, URZ, URZ ;  /* 0x0000003f3f3ff290 */ /* 0x000ff6000fffe03f */
[----:B------:R-:W-:Y:S01]  /*882d0*/  @!UPT UIADD3 URZ, URZ, URZ, URZ ;  /* 0x0000003f3f3ff290 */ /* 0x000fe2000fffe03f */
[----:B------:R-:W-:Y:S01]  /*882e0*/  STL.64 [R1+0x4f0], R12 ;  /* 0x0004f00c01007387 */ /* 0x000fe20000100a00 */
[----:B------:R0:W-:Y:S03]  /*882f0*/  STL.64 [R1+0x4f8], R14 ;  /* 0x0004f80e01007387 */ /* 0x0001e60000100a00 */
[----:B0-----:R-:W4:Y:S01]  /*88300*/  LDL.LU.64 R14, [R1+0x4578] ;  /* 0x00457800010e7983 */ /* 0x001f220000300a00 */
[----:B------:R0:W-:Y:S02]  /*88310*/  STL.64 [R1+0x4548], R18 ;  /* 0x0045481201007387 */ /* 0x0001e40000100a00 */
[----:B------:R-:W2:Y:S02]  /*88320*/  LDL.LU R16, [R1+0x790] ;  /* 0x0007900001107983 */ /* 0x000ea40000300800 */
[----:B------:R-:W2:Y:S01]  /*88330*/  LDL.LU R17, [R1+0x794] ;  /* 0x0007940001117983 */ /* 0x000ea20000300800 */
[----:B0-----:R-:W2:Y:S01]  /*88340*/  LDL.LU R18, [R1+0x798] ;  /* 0x0007980001127983 */ /* 0x001ea20000300800 */
[----:B------:R-:W2:Y:S01]  /*88350*/  LDL.LU R19, [R1+0x79c] ;  /* 0x00079c0001137983 */ /* 0x000ea20000300800 */
[----:B----4-:R-:W-:Y:S02]  /*88360*/  HMMA.16816.F32 R8, R4, R14, R8 ;  /* 0x0000000e0408723c */ /* 0x010fe40000001808 */
[----:B--2---:R-:W-:Y:S01]  /*88370*/  STL.64 [R1+0x4560], R18 ;  /* 0x0045601201007387 */ /* 0x004fe20000100a00 */
[----:B------:R0:W-:Y:S03]  /*88380*/  STL.64 [R1+0x4558], R16 ;  /* 0x0045581001007387 */ /* 0x0001e60000100a00 */
[----:B0-----:R-:W2:Y:S01]  /*88390*/  LDL.LU R16, [R1+0x7a0] ;  /* 0x0007a00001107983 */ /* 0x001ea20000300800 */
[----:B------:R-:W2:Y:S02]  /*883a0*/  LDL.LU R17, [R1+0x7a4] ;  /* 0x0007a40001117983 */ /* 0x000ea40000300800 */
[----:B------:R-:W2:Y:S02]  /*883b0*/  LDL.LU R18, [R1+0x7a8] ;  /* 0x0007a80001127983 */ /* 0x000ea40000300800 */
[----:B------:R-:W2:Y:S11]  /*883c0*/  LDL.LU R19, [R1+0x7ac] ;  /* 0x0007ac0001137983 */ /* 0x000eb60000300800 */
[----:B------:R-:W-:Y:S01]  /*883d0*/  @!UPT UIADD3 URZ, URZ, URZ, URZ ;  /* 0x0000003f3f3ff290 */ /* 0x000fe2000fffe03f */
[----:B------:R-:W-:Y:S01]  /*883e0*/  STL.64 [R1+0x4e0], R8 ;  /* 0x0004e00801007387 */ /* 0x000fe20000100a00 */
[----:B------:R0:W-:Y:S03]  /*883f0*/  STL.64 [R1+0x4e8], R10 ;  /* 0x0004e80a01007387 */ /* 0x0001e60000100a00 */
[----:B0-----:R-:W4:Y:S01]  /*88400*/  LDL.LU.64 R10, [R1+0x4570] ;  /* 0x00457000010a7983 */ /* 0x001f220000300a00 */
[----:B------:R-:W2:Y:S02]  /*88410*/  LDL.LU R9, [R1+0x4568] ;  /* 0x0045680001097983 */ /* 0x000ea40000300800 */
[----:B------:R0:W-:Y:S02]  /*88420*/  STL [R1+0x4464], R14 ;  /* 0x0044640e01007387 */ /* 0x0001e40000100800 */
[----:B------:R1:W-:Y:S01]  /*88430*/  STL [R1+0x4460], R15 ;  /* 0x0044600f01007387 */ /* 0x0003e20000100800 */
[----:B------:R-:W2:Y:S01]  /*88440*/  LDL.LU R12, [R1+0x780] ;  /* 0x00078000010c7983 */ /* 0x000ea20000300800 */
[----:B------:R-:W2:Y:S03]  /*88450*/  LDL.LU R13, [R1+0x784] ;  /* 0x00078400010d7983 */ /* 0x000ea60000300800 */
[----:B0-----:R-:W2:Y:S01]  /*88460*/  LDL.LU R14, [R1+0x788] ;  /* 0x00078800010e7983 */ /* 0x001ea20000300800 */
[----:B-1----:R-:W2:Y:S02]  /*88470*/  LDL.LU R15, [R1+0x78c] ;  /* 0x00078c00010f7983 */ /* 0x002ea40000300800 */
[----:B---3--:R-:W-:-:S02]  /*88480*/  IMAD.MOV.U32 R29, RZ, RZ, R22 ;  /* 0x000000ffff1d7224 */ /* 0x008fc400078e0016 */
[----:B------:R-:W-:Y:S01]  /*88490*/  IMAD.MOV.U32 R28, RZ, RZ, R23 ;  /* 0x000000ffff1c7224 */ /* 0x000fe200078e0017 */
[C---:B----4-:R-:W-:Y:S08]  /*884a0*/  HMMA.16816.F32 R24, R4.reuse, R10, R24 ;  /* 0x0000000a0418723c */ /* 0x050ff00000001818 */
[C---:B--2---:R-:W-:Y:S11]  /*884b0*/  HMMA.16816.F32 R16, R4.reuse, R22, R16 ;  /* 0x000000160410723c */ /* 0x044ff60000001810 */
[----:B------:R-:W-:Y:S04]  /*884c0*/  @!UPT UIADD3 URZ, URZ, URZ, URZ ;  /* 0x0000003f3f3ff290 */ /* 0x000fe8000fffe03f */
[----:B------:R-:W-:Y:S01]  /*884d0*/  STL.64 [R1+0x4d0], R24 ;  /* 0x0004d01801007387 */ /* 0x000fe20000100a00 */
[----:B------:R-:W-:Y:S02]  /*884e0*/  STL.64 [R1+0x4d8], R26 ;  /* 0x0004d81a01007387 */ /* 0x000fe40000100a00 */
[----:B------:R-:W0:Y:S04]  /*884f0*/  LDSM.16.MT88.4 R24, [R9+0x25000] ;  /* 0x025000000918783b */ /* 0x000e280000004200 */
[----:B------:R-:W-:Y:S01]  /*88500*/  STL.64 [R1+0x44e0], R10 ;  /* 0x0044e00a01007387 */ /* 0x000fe20000100a00 */
[----:B------:R1:W-:Y:S01]  /*88510*/  STL [R1+0x44d8], R9 ;  /* 0x0044d80901007387 */ /* 0x0003e20000100800 */
[----:B------:R-:W2:Y:S03]  /*88520*/  LDL.LU R8, [R1+0x770] ;  /* 0x0007700001087983 */ /* 0x000ea60000300800 */
[----:B-1----:R-:W2:Y:S01]  /*88530*/  LDL.LU R9, [R1+0x774] ;  /* 0x0007740001097983 */ /* 0x002ea20000300800 */
[----:B------:R-:W2:Y:S02]  /*88540*/  LDL.LU R10, [R1+0x778] ;  /* 0x00077800010a7983 */ /* 0x000ea40000300800 */
[----:B------:R-:W2:Y:S01]  /*88550*/  LDL.LU R11, [R1+0x77c] ;  /* 0x00077c00010b7983 */ /* 0x000ea20000300800 */
[----:B0-----:R0:W-:Y:S01]  /*88560*/  STL.64 [R1+0x4398], R26 ;  /* 0x0043981a01007387 */ /* 0x0011e20000100a00 */
[----:B------:R-:W-:Y:S03]  /*88570*/  STL.64 [R1+0x4390], R24 ;  /* 0x0043901801007387 */ /* 0x000fe60000100a00 */
[----:B0-----:R-:W3:Y:S01]  /*88580*/  LDL.64 R26, [R1+0x1d8] ;  /* 0x0001d800011a7983 */ /* 0x001ee20000100a00 */
[----:B------:R-:W-:Y:S02]  /*88590*/  STL.64 [R1+0xae0], R16 ;  /* 0x000ae01001007387 */ /* 0x000fe40000100a00 */
[----:B------:R0:W-:Y:S02]  /*885a0*/  STL.64 [R1+0xae8], R18 ;  /* 0x000ae81201007387 */ /* 0x0001e40000100a00 */
        /* <DEDUP_REMOVED lines=11> */
[----:B------:R-:W-:Y:S02]  /*88660*/  IMAD.MOV.U32 R16, RZ, RZ, R22 ;  /* 0x000000ffff107224 */ /* 0x000fe400078e0016 */
[----:B------:R-:W-:Y:S02]  /*88670*/  IMAD.MOV.U32 R17, RZ, RZ, R23 ;  /* 0x000000ffff117224 */ /* 0x000fe400078e0017 */
[----:B------:R-:W2:Y:S04]  /*88680*/  LDL.LU.64 R22, [R1+0x4540] ;  /* 0x0045400001167983 */ /* 0x000ea80000300a00 */
[----:B----4-:R-:W-:Y:S01]  /*88690*/  STL.64 [R1+0x4470], R18 ;  /* 0x0044701201007387 */ /* 0x010fe20000100a00 */
[----:B------:R3:W-:Y:S01]  /*886a0*/  STL.64 [R1+0x4468], R16 ;  /* 0x0044681001007387 */ /* 0x0007e20000100a00 */
[C---:B--2---:R-:W-:Y:S08]  /*886b0*/  HMMA.16816.F32 R8, R4.reuse, R22, R8 ;  /* 0x000000160408723c */ /* 0x044ff00000001808 */
[----:B---3--:R-:W-:Y:S01]  /*886c0*/  HMMA.16816.F32 R16, R4, R26, R12 ;  /* 0x0000001a0410723c */ /* 0x008fe2000000180c */
[----:B------:R-:W-:-:S02]  /*886d0*/  IMAD.MOV.U32 R25, RZ, RZ, R22 ;  /* 0x000000ffff197224 */ /* 0x000fc400078e0016 */
[----:B------:R-:W-:-:S04]  /*886e0*/  IMAD.MOV.U32 R24, RZ, RZ, R23 ;  /* 0x000000ffff187224 */ /* 0x000fc800078e0017 */
[----:B------:R-:W-:Y:S02]  /*886f0*/  IMAD.MOV.U32 R14, RZ, RZ, R26 ;  /* 0x000000ffff0e7224 */ /* 0x000fe400078e001a */
[----:B------:R-:W-:Y:S11]  /*88700*/  IMAD.MOV.U32 R15, RZ, RZ, R27 ;  /* 0x000000ffff0f7224 */ /* 0x000ff600078e001b */
[----:B------:R-:W-:Y:S03]  /*88710*/  @!UPT UIADD3 URZ, URZ, URZ, URZ ;  /* 0x0000003f3f3ff290 */ /* 0x000fe6000fffe03f */
[----:B------:R0:W-:Y:S01]  /*88720*/  STL.64 [R1+0xac0], R16 ;  /* 0x000ac01001007387 */ /* 0x0001e20000100a00 */
[----:B------:R1:W-:Y:S02]  /*88730*/  STL.64 [R1+0xac8], R18 ;  /* 0x000ac81201007387 */ /* 0x0003e40000100a00 */
[----:B------:R-:W-:Y:S02]  /*88740*/  STL.64 [R1+0x4520], R14 ;  /* 0x0045200e01007387 */ /* 0x000fe40000100a00 */
[----:B------:R2:W-:Y:S01]  /*88750*/  STL.64 [R1+0xab0], R8 ;  /* 0x000ab00801007387 */ /* 0x0005e20000100a00 */
[----:B------:R3:W-:Y:S01]  /*88760*/  STL.64 [R1+0xab8], R10 ;  /* 0x000ab80a01007387 */ /* 0x0007e20000100a00 */
[----:B------:R3:W-:Y:S03]  /*88770*/  STL.64 [R1+0x4538], R24 ;  /* 0x0045381801007387 */ /* 0x0007e60000100a00 */
[----:B0-----:R-:W4:Y:S01]  /*88780*/  LDL.LU R16, [R1+0x210] ;  /* 0x0002100001107983 */ /* 0x001f220000300800 */
[----:B------:R-:W4:Y:S02]  /*88790*/  LDL.LU R17, [R1+0x214] ;  /* 0x0002140001117983 */ /* 0x000f240000300800 */
[----:B-1----:R-:W4:Y:S02]  /*887a0*/  LDL.LU R18, [R1+0x218] ;  /* 0x0002180001127983 */ /* 0x002f240000300800 */
[----:B------:R-:W4:Y:S01]  /*887b0*/  LDL.LU R19, [R1+0x21c] ;  /* 0x00021c0001137983 */ /* 0x000f220000300800 */
[----:B--2---:R-:W2:Y:S01]  /*887c0*/  LDL.LU R8, [R1+0x720] ;  /* 0x0007200001087983 */ /* 0x004ea20000300800 */
[----:B------:R-:W2:Y:S02]  /*887d0*/  LDL.LU R9, [R1+0x724] ;  /* 0x0007240001097983 */ /* 0x000ea40000300800 */
[----:B---3--:R-:W3:Y:S02]  /*887e0*/  LDL.LU R10, [R1+0x728] ;  /* 0x00072800010a7983 */ /* 0x008ee40000300800 */
[----:B------:R-:W3:Y:S01]  /*887f0*/  LDL.LU R11, [R1+0x72c] ;  /* 0x00072c00010b7983 */ /* 0x000ee20000300800 */
[----:B------:R-:W2:Y:S01]  /*88800*/  LDL.LU R24, [R1+0x760] ;  /* 0x0007600001187983 */ /* 0x000ea20000300800 */
[----:B------:R-:W4:Y:S02]  /*88810*/  LDL.LU R25, [R1+0x764] ;  /* 0x0007640001197983 */ /* 0x000f240000300800 */
[----:B------:R-:W4:Y:S02]  /*88820*/  LDL.LU R26, [R1+0x768] ;  /* 0x00076800011a7983 */ /* 0x000f240000300800 */
[----:B------:R-:W4:Y:S01]  /*88830*/  LDL.LU R27, [R1+0x76c] ;  /* 0x00076c00011b7983 */ /* 0x000f220000300800 */
[----:B---3--:R0:W-:Y:S01]  /*88840*/  STL.64 [R1+0x44f0], R10 ;  /* 0x0044f00a01007387 */ /* 0x0081e20000100a00 */
[----:B--2---:R-:W-:Y:S03]  /*88850*/  STL.64 [R1+0x44e8], R8 ;  /* 0x0044e80801007387 */ /* 0x004fe60000100a00 */
[----:B0-----:R-:W2:Y:S04]  /*88860*/  LDL.64 R10, [R1+0x188] ;  /* 0x00018800010a7983 */ /* 0x001ea80000100a00 */
[----:B--2---:R0:W-:Y:S04]  /*88870*/  STL.64 [R1+0x4500], R10 ;  /* 0x0045000a01007387 */ /* 0x0041e80000100a00 */
[----:B0-----:R-:W2:Y:S04]  /*88880*/  LDL.64 R10, [R1+0x198] ;  /* 0x00019800010a7983 */ /* 0x001ea80000100a00 */
[----:B--2---:R-:W-:Y:S01]  /*88890*/  STL.64 [R1+0x4518], R10 ;  /* 0x0045180a01007387 */ /* 0x004fe20000100a00 */
[----:B------:R-:W2:Y:S03]  /*888a0*/  LDL.64 R22, [R1+0x178] ;  /* 0x0001780001167983 */ /* 0x000ea60000100a00 */
[----:B--2---:R0:W-:Y:S01]  /*888b0*/  STL.64 [R1+0x44f8], R22 ;  /* 0x0044f81601007387 */ /* 0x0041e20000100a00 */
[----:B------:R-:W2:Y:S02]  /*888c0*/  LDL.LU R20, [R1+0x730] ;  /* 0x0007300001147983 */ /* 0x000ea40000300800 */
[----:B------:R-:W2:Y:S01]  /*888d0*/  LDL.LU R21, [R1+0x734] ;  /* 0x0007340001157983 */ /* 0x000ea20000300800 */
[----:B0-----:R-:W3:Y:S01]  /*888e0*/  LDL.LU R22, [R1+0x738] ;  /* 0x0007380001167983 */ /* 0x001ee20000300800 */
[----:B------:R-:W3:Y:S02]  /*888f0*/  LDL.LU R23, [R1+0x73c] ;  /* 0x00073c0001177983 */ /* 0x000ee40000300800 */
[----:B------:R-:W2:Y:S02]  /*88900*/  LDL.LU R12, [R1+0x750] ;  /* 0x00075000010c7983 */ /* 0x000ea40000300800 */
[----:B------:R-:W2:Y:S01]  /*88910*/  LDL.LU R13, [R1+0x754] ;  /* 0x00075400010d7983 */ /* 0x000ea20000300800 */
[----:B------:R-:W2:Y:S01]  /*88920*/  LDL.LU R14, [R1+0x758] ;  /* 0x00075800010e7983 */ /* 0x000ea20000300800 */
[----:B------:R-:W2:Y:S03]  /*88930*/  LDL.LU R15, [R1+0x75c] ;  /* 0x00075c00010f7983 */ /* 0x000ea60000300800 */
[----:B--2---:R0:W-:Y:S01]  /*88940*/  STL.64 [R1+0x4530], R14 ;  /* 0x0045300e01007387 */ /* 0x0041e20000100a00 */
[----:B------:R-:W-:Y:S02]  /*88950*/  STL.64 [R1+0x4528], R12 ;  /* 0x0045280c01007387 */ /* 0x000fe40000100a00 */
[----:B------:R-:W2:Y:S01]  /*88960*/  LDL.64 R10, [R1+0x1a8] ;  /* 0x0001a800010a7983 */ /* 0x000ea20000100a00 */
[----:B0-----:R-:W2:Y:S01]  /*88970*/  LDL.64 R14, [R1+0x1b8] ;  /* 0x0001b800010e7983 */ /* 0x001ea20000100a00 */
[----:B---3--:R-:W-:Y:S02]  /*88980*/  STL.64 [R1+0x4510], R22 ;  /* 0x0045101601007387 */ /* 0x008fe40000100a00 */
[----:B------:R0:W-:Y:S02]  /*88990*/  STL.64 [R1+0x4508], R20 ;  /* 0x0045081401007387 */ /* 0x0001e40000100a00 */
[----:B0-----:R-:W3:Y:S01]  /*889a0*/  LDL.LU R20, [R1+0x740] ;  /* 0x0007400001147983 */ /* 0x001ee20000300800 */
[----:B------:R-:W3:Y:S02]  /*889b0*/  LDL.LU R21, [R1+0x744] ;  /* 0x0007440001157983 */ /* 0x000ee40000300800 */
[----:B------:R-:W3:Y:S02]  /*889c0*/  LDL.LU R22, [R1+0x748] ;  /* 0x0007480001167983 */ /* 0x000ee40000300800 */
[----:B------:R-:W3:Y:S01]  /*889d0*/  LDL.LU R23, [R1+0x74c] ;  /* 0x00074c0001177983 */ /* 0x000ee20000300800 */
[----:B----4-:R-:W-:Y:S01]  /*889e0*/  STL.64 [R1+0x4488], R18 ;  /* 0x0044881201007387 */ /* 0x010fe20000100a00 */
[----:B------:R0:W-:Y:S03]  /*889f0*/  STL.64 [R1+0x4480], R16 ;  /* 0x0044801001007387 */ /* 0x0001e60000100a00 */
[----:B0-----:R-:W4:Y:S01]  /*88a00*/  LDL.LU R16, [R1+0x220] ;  /* 0x0002200001107983 */ /* 0x001f220000300800 */
[----:B------:R-:W4:Y:S02]  /*88a10*/  LDL.LU R17, [R1+0x224] ;  /* 0x0002240001117983 */ /* 0x000f240000300800 */
[----:B------:R-:W3:Y:S02]  /*88a20*/  LDL.LU R18, [R1+0x228] ;  /* 0x0002280001127983 */ /* 0x000ee40000300800 */
[----:B------:R-:W3:Y:S01]  /*88a30*/  LDL.LU R19, [R1+0x22c] ;  /* 0x00022c0001137983 */ /* 0x000ee20000300800 */
[C---:B--2---:R-:W-:Y:S01]  /*88a40*/  HMMA.16816.F32 R24, R4.reuse, R14, R24 ;  /* 0x0000000e0418723c */ /* 0x044fe20000001818 */
[----:B---3--:R-:W-:Y:S01]  /*88a50*/  STL.64 [R1+0x4498], R18 ;  /* 0x0044981201007387 */ /* 0x008fe20000100a00 */
[----:B----4-:R-:W-:Y:S11]  /*88a60*/  STL.64 [R1+0x4490], R16 ;  /* 0x0044901001007387 */ /* 0x010ff60000100a00 */
[----:B------:R-:W-:Y:S10]  /*88a70*/  @!UPT UIADD3 URZ, URZ, URZ, URZ ;  /* 0x0000003f3f3ff290 */ /* 0x000ff4000fffe03f */
[----:B------:R0:W-:Y:S02]  /*88a80*/  STL.64 [R1+0xaa0], R24 ;  /* 0x000aa01801007387 */ /* 0x0001e40000100a00 */
[----:B------:R1:W-:Y:S01]  /*88a90*/  STL.64 [R1+0xaa8], R26 ;  /* 0x000aa81a01007387 */ /* 0x0003e20000100a00 */
[----:B0-----:R-:W2:Y:S01]  /*88aa0*/  LDL.LU.64 R24, [R1+0x4538] ;  /* 0x0045380001187983 */ /* 0x001ea20000300a00 */
[----:B-1----:R-:W-:Y:S02]  /*88ab0*/  IMAD.MOV.U32 R27, RZ, RZ, R14 ;  /* 0x000000ffff1b7224 */ /* 0x002fe400078e000e */
[----:B------:R-:W-:Y:S02]  /*88ac0*/  IMAD.MOV.U32 R26, RZ, RZ, R15 ;  /* 0x000000ffff1a7224 */ /* 0x000fe400078e000f */
[----:B------:R-:W3:Y:S01]  /*88ad0*/  LDL.LU.64 R14, [R1+0x4530] ;  /* 0x00453000010e7983 */ /* 0x000ee20000300a00 */
[----:B------:R-:W3:Y:S02]  /*88ae0*/  LDL.LU.64 R12, [R1+0x4528] ;  /* 0x00452800010c7983 */ /* 0x000ee40000300a00 */
[----:B------:R-:W-:Y:S01]  /*88af0*/  STL.64 [R1+0x44a8], R26 ;  /* 0x0044a81a01007387 */ /* 0x000fe20000100a00 */
[----:B--2---:R0:W-:Y:S04]  /*88b00*/  STL.64 [R1+0x44a0], R24 ;  /* 0x0044a01801007387 */ /* 0x0041e80000100a00 */
[----:B0-----:R-:W2:Y:S01]  /*88b10*/  LDL.LU R24, [R1+0x230] ;  /* 0x0002300001187983 */ /* 0x001ea20000300800 */
[----:B------:R-:W2:Y:S02]  /*88b20*/  LDL.LU R25, [R1+0x234] ;  /* 0x0002340001197983 */ /* 0x000ea40000300800 */
[----:B------:R-:W4:Y:S02]  /*88b30*/  LDL.LU R26, [R1+0x238] ;  /* 0x00023800011a7983 */ /* 0x000f240000300800 */
[----:B------:R-:W4:Y:S01]  /*88b40*/  LDL.LU R27, [R1+0x23c] ;  /* 0x00023c00011b7983 */ /* 0x000f220000300800 */
[C---:B---3--:R-:W-:Y:S01]  /*88b50*/  HMMA.16816.F32 R12, R4.reuse, R10, R12 ;  /* 0x0000000a040c723c */ /* 0x048fe2000000180c */
[----:B----4-:R-:W-:Y:S01]  /*88b60*/  STL.64 [R1+0x44c8], R26 ;  /* 0x0044c81a01007387 */ /* 0x010fe20000100a00 */
[----:B--2---:R0:W-:Y:S03]  /*88b70*/  STL.64 [R1+0x44c0], R24 ;  /* 0x0044c01801007387 */ /* 0x0041e60000100a00 */
[----:B0-----:R-:W2:Y:S01]  /*88b80*/  LDL.LU R24, [R1+0x420] ;  /* 0x0004200001187983 */ /* 0x001ea20000300800 */
[----:B------:R-:W2:Y:S02]  /*88b90*/  LDL.LU R25, [R1+0x424] ;  /* 0x0004240001197983 */ /* 0x000ea40000300800 */
[----:B------:R-:W2:Y:S02]  /*88ba0*/  LDL.LU R26, [R1+0x428] ;  /* 0x00042800011a7983 */ /* 0x000ea40000300800 */
[----:B------:R-:W2:Y:S11]  /*88bb0*/  LDL.LU R27, [R1+0x42c] ;  /* 0x00042c00011b7983 */ /* 0x000eb60000300800 */
[----:B------:R-:W-:Y:S02]  /*88bc0*/  @!UPT UIADD3 URZ, URZ, URZ, URZ ;  /* 0x0000003f3f3ff290 */ /* 0x000fe4000fffe03f */
[----:B------:R0:W-:Y:S01]  /*88bd0*/  STL.64 [R1+0xa90], R12 ;  /* 0x000a900c01007387 */ /* 0x0001e20000100a00 */
[----:B------:R1:W-:Y:S02]  /*88be0*/  STL.64 [R1+0xa98], R14 ;  /* 0x000a980e01007387 */ /* 0x0003e40000100a00 */
[----:B0-----:R-:W-:Y:S01]  /*88bf0*/  IMAD.MOV.U32 R13, RZ, RZ, R10 ;  /* 0x000000ffff0d7224 */ /* 0x001fe200078e000a */
[----:B-1----:R-:W3:Y:S01]  /*88c00*/  LDL.LU.64 R14, [R1+0x4520] ;  /* 0x00452000010e7983 */ /* 0x002ee20000300a00 */
[----:B------:R-:W-:Y:S02]  /*88c10*/  IMAD.MOV.U32 R12, RZ, RZ, R11 ;  /* 0x000000ffff0c7224 */ /* 0x000fe400078e000b */
        /* <DEDUP_REMOVED lines=28> */
[----:B------:R-:W-:Y:S02]  /*88de0*/  IMAD.MOV.U32 R18, RZ, RZ, R2 ;  /* 0x000000ffff127224 */ /* 0x000fe400078e0002 */
[----:B------:R-:W-:Y:S01]  /*88df0*/  IMAD.MOV.U32 R19, RZ, RZ, R0 ;  /* 0x000000ffff137224 */ /* 0x000fe200078e0000 */
[----:B--2---:R-:W-:Y:S01]  /*88e00*/  HMMA.16816.F32 R4, R4, R22, R24 ;  /* 0x000000160404723c */ /* 0x004fe20000001818 */
[----:B----4-:R-:W-:Y:S01]  /*88e10*/  STL.64 [R1+0x4450], R10 ;  /* 0x0044500a01007387 */ /* 0x010fe20000100a00 */
[----:B------:R0:W-:Y:S02]  /*88e20*/  STL.64 [R1+0x4448], R8 ;  /* 0x0044480801007387 */ /* 0x0001e40000100a00 */
[----:B------:R-:W-:-:S02]  /*88e30*/  IMAD.MOV.U32 R2, RZ, RZ, R22 ;  /* 0x000000ffff027224 */ /* 0x000fc400078e0016 */
[----:B------:R-:W-:Y:S01]  /*88e40*/  IMAD.MOV.U32 R0, RZ, RZ, R23 ;  /* 0x000000ffff007224 */ /* 0x000fe200078e0017 */
[----:B0-----:R-:W2:Y:S01]  /*88e50*/  LDL.LU R8, [R1+0x200] ;  /* 0x0002000001087983 */ /* 0x001ea20000300800 */
[----:B------:R-:W2:Y:S02]  /*88e60*/  LDL.LU R9, [R1+0x204] ;  /* 0x0002040001097983 */ /* 0x000ea40000300800 */
[----:B------:R-:W2:Y:S02]  /*88e70*/  LDL.LU R10, [R1+0x208] ;  /* 0x00020800010a7983 */ /* 0x000ea40000300800 */
[----:B------:R-:W2:Y:S01]  /*88e80*/  LDL.LU R11, [R1+0x20c] ;  /* 0x00020c00010b7983 */ /* 0x000ea20000300800 */
[----:B------:R-:W4:Y:S01]  /*88e90*/  LDL.LU.64 R26, [R1+0x44c8] ;  /* 0x0044c800011a7983 */ /* 0x000f220000300a00 */
[----:B------:R-:W4:Y:S09]  /*88ea0*/  LDL.LU.64 R24, [R1+0x44c0] ;  /* 0x0044c00001187983 */ /* 0x000f320000300a00 */
[----:B------:R-:W-:Y:S01]  /*88eb0*/  STL.64 [R1+0x4c0], R4 ;  /* 0x0004c00401007387 */ /* 0x000fe20000100a00 */
[----:B------:R0:W-:Y:S02]  /*88ec0*/  STL.64 [R1+0x4c8], R6 ;  /* 0x0004c80601007387 */ /* 0x0001e40000100a00 */
[----:B------:R-:W4:Y:S02]  /*88ed0*/  LDL.LU.64 R22, [R1+0x44b8] ;  /* 0x0044b80001167983 */ /* 0x000f240000300a00 */
[----:B------:R-:W4:Y:S02]  /*88ee0*/  LDL.LU.64 R20, [R1+0x44b0] ;  /* 0x0044b00001147983 */ /* 0x000f240000300a00 */
[----:B0-----:R-:W-:-:S02]  /*88ef0*/  IMAD.MOV.U32 R6, RZ, RZ, R17 ;  /* 0x000000ffff067224 */ /* 0x001fc400078e0011 */
[----:B------:R-:W-:-:S05]  /*88f00*/  IMAD.MOV.U32 R7, RZ, RZ, R16 ;  /* 0x000000ffff077224 */ /* 0x000fca00078e0010 */
[----:B------:R0:W-:Y:S04]  /*88f10*/  STL.64 [R1+0x43a0], R6 ;  /* 0x0043a00601007387 */ /* 0x0001e80000100a00 */
[----:B0-----:R-:W2:Y:S04]  /*88f20*/  LDL R6, [R1+0x18] ;  /* 0x0000180001067983 */ /* 0x001ea80000100800 */
[----:B------:R-:W2:Y:S01]  /*88f30*/  LDL R7, [R1+0x1c] ;  /* 0x00001c0001077983 */ /* 0x000ea20000100800 */
[C---:B----4-:R-:W-:Y:S03]  /*88f40*/  HMMA.16816.F32 R16, R20.reuse, R18, R24 ;  /* 0x000000121410723c */ /* 0x050fe60000001818 */
[----:B------:R-:W4:Y:S01]  /*88f50*/  LDL.LU.64 R26, [R1+0x44a8] ;  /* 0x0044a800011a7983 */ /* 0x000f220000300a00 */
[----:B------:R-:W2:Y:S11]  /*88f60*/  LDL.LU.64 R24, [R1+0x44a0] ;  /* 0x0044a00001187983 */ /* 0x000eb60000300a00 */
[----:B------:R-:W-:Y:S08]  /*88f70*/  @!UPT UIADD3 URZ, URZ, URZ, URZ ;  /* 0x0000003f3f3ff290 */ /* 0x000ff0000fffe03f */
[----:B------:R-:W-:Y:S01]  /*88f80*/  STL.64 [R1+0x250], R16 ;  /* 0x0002501001007387 */ /* 0x000fe20000100a00 */
[----:B------:R0:W-:Y:S03]  /*88f90*/  STL.64 [R1+0x258], R18 ;  /* 0x0002581201007387 */ /* 0x0001e60000100a00 */
[----:B0-----:R-:W2:Y:S01]  /*88fa0*/  LDL.LU.64 R18, [R1+0x4498] ;  /* 0x0044980001127983 */ /* 0x001ea20000300a00 */
[----:B------:R-:W2:Y:S02]  /*88fb0*/  LDL.LU.64 R16, [R1+0x4490] ;  /* 0x0044900001107983 */ /* 0x000ea40000300a00 */
[C---:B--2---:R-:W-:Y:S01]  /*88fc0*/  HMMA.16816.F32 R4, R20.reuse, R6, R16 ;  /* 0x000000061404723c */ /* 0x044fe20000001810 */
[----:B------:R-:W2:Y:S01]  /*88fd0*/  LDL.LU.64 R18, [R1+0x4488] ;  /* 0x0044880001127983 */ /* 0x000ea20000300a00 */
[----:B------:R-:W2:Y:S11]  /*88fe0*/  LDL.LU.64 R16, [R1+0x4480] ;  /* 0x0044800001107983 */ /* 0x000eb60000300a00 */
[----:B------:R-:W-:Y:S10]  /*88ff0*/  @!UPT UIADD3 URZ, URZ, URZ, URZ ;  /* 0x0000003f3f3ff290 */ /* 0x000ff4000fffe03f */
[----:B------:R-:W-:Y:S01]  /*89000*/  STL.64 [R1+0x240], R4 ;  /* 0x0002400401007387 */ /* 0x000fe20000100a00 */
[----:B------:R0:W-:Y:S02]  /*89010*/  STL.64 [R1+0x248], R6 ;  /* 0x0002480601007387 */ /* 0x0001e40000100a00 */
[----:B0-----:R-:W-:Y:S02]  /*89020*/  IMAD.MOV.U32 R6, RZ, RZ, R28 ;  /* 0x000000ffff067224 */ /* 0x001fe400078e001c */
[----:B------:R-:W-:Y:S01]  /*89030*/  IMAD.MOV.U32 R7, RZ, RZ, R29 ;  /* 0x000000ffff077224 */ /* 0x000fe200078e001d */
[----:B------:R-:W2:Y:S01]  /*89040*/  LDL.LU R28, [R1+0x447c] ;  /* 0x00447c00011c7983 */ /* 0x000ea20000300800 */
[----:B------:R-:W2:Y:S03]  /*89050*/  LDL.LU R29, [R1+0x4478] ;  /* 0x00447800011d7983 */ /* 0x000ea60000300800 */
[----:B------:R0:W-:Y:S04]  /*89060*/  STL.64 [R1+0x43b8], R6 ;  /* 0x0043b80601007387 */ /* 0x0001e80000100a00 */
[----:B0-----:R-:W2:Y:S04]  /*89070*/  LDL R6, [R1+0x8] ;  /* 0x0000080001067983 */ /* 0x001ea80000100800 */
[----:B------:R-:W2:Y:S02]  /*89080*/  LDL R7, [R1+0xc] ;  /* 0x00000c0001077983 */ /* 0x000ea40000100800 */
[C---:B--2---:R-:W-:Y:S02]  /*89090*/  HMMA.16816.F32 R4, R20.reuse, R6, R16 ;  /* 0x000000061404723c */ /* 0x044fe40000001810 */
[----:B------:R-:W2:Y:S01]  /*890a0*/  LDL.LU.64 R18, [R1+0x4470] ;  /* 0x0044700001127983 */ /* 0x000ea20000300a00 */
[----:B------:R-:W3:Y:S11]  /*890b0*/  LDL.LU.64 R16, [R1+0x4468] ;  /* 0x0044680001107983 */ /* 0x000ef60000300a00 */
[----:B------:R-:W-:Y:S09]  /*890c0*/  @!UPT UIADD3 URZ, URZ, URZ, URZ ;  /* 0x0000003f3f3ff290 */ /* 0x000ff2000fffe03f */
[----:B------:R0:W-:Y:S01]  /*890d0*/  STL.64 [R1+0x230], R4 ;  /* 0x0002300401007387 */ /* 0x0001e20000100a00 */
[----:B------:R1:W-:Y:S03]  /*890e0*/  STL.64 [R1+0x238], R6 ;  /* 0x0002380601007387 */ /* 0x0003e60000100a00 */
[----:B0-----:R-:W3:Y:S01]  /*890f0*/  LDL.LU R4, [R1+0xf0] ;  /* 0x0000f00001047983 */ /* 0x001ee20000300800 */
[----:B------:R-:W3:Y:S02]  /*89100*/  LDL.LU R5, [R1+0xf4] ;  /* 0x0000f40001057983 */ /* 0x000ee40000300800 */
[----:B-1----:R-:W3:Y:S02]  /*89110*/  LDL.LU R6, [R1+0xf8] ;  /* 0x0000f80001067983 */ /* 0x002ee40000300800 */
[----:B------:R-:W3:Y:S01]  /*89120*/  LDL.LU R7, [R1+0xfc] ;  /* 0x0000fc0001077983 */ /* 0x000ee20000300800 */
[----:B--2---:R-:W-:Y:S01]  /*89130*/  HMMA.16816.F32 R8, R20, R18, R8 ;  /* 0x000000121408723c */ /* 0x004fe20000001808 */
[----:B---3--:R4:W-:Y:S01]  /*89140*/  STL.64 [R1+0x43c8], R6 ;  /* 0x0043c80601007387 */ /* 0x0089e20000100a00 */
[----:B------:R-:W-:Y:S02]  /*89150*/  STL.64 [R1+0x43c0], R4 ;  /* 0x0043c00401007387 */ /* 0x000fe40000100a00 */
[----:B----4-:R-:W-:-:S02]  /*89160*/  IMAD.MOV.U32 R6, RZ, RZ, R27 ;  /* 0x000000ffff067224 */ /* 0x010fc400078e001b */
[----:B------:R-:W-:-:S05]  /*89170*/  IMAD.MOV.U32 R7, RZ, RZ, R26 ;  /* 0x000000ffff077224 */ /* 0x000fca00078e001a */
[----:B------:R0:W-:Y:S11]  /*89180*/  STL.64 [R1+0x43e0], R6 ;  /* 0x0043e00601007387 */ /* 0x0001f60000100a00 */
[----:B------:R-:W-:Y:S01]  /*89190*/  @!UPT UIADD3 URZ, URZ, URZ, URZ ;  /* 0x0000003f3f3ff290 */ /* 0x000fe2000fffe03f */
[----:B------:R-:W-:Y:S02]  /*891a0*/  STL.64 [R1+0x220], R8 ;  /* 0x0002200801007387 */ /* 0x000fe40000100a00 */
[----:B------:R-:W-:Y:S02]  /*891b0*/  STL.64 [R1+0x228], R10 ;  /* 0x0002280a01007387 */ /* 0x000fe40000100a00 */
[----:B0-----:R-:W-:Y:S02]  /*891c0*/  IMAD.MOV.U32 R6, RZ, RZ, R25 ;  /* 0x000000ffff067224 */ /* 0x001fe400078e0019 */
[----:B------:R-:W-:-:S05]  /*891d0*/  IMAD.MOV.U32 R7, RZ, RZ, R24 ;  /* 0x000000ffff077224 */ /* 0x000fca00078e0018 */
[----:B------:R0:W-:Y:S01]  /*891e0*/  STL.64 [R1+0x43f8], R6 ;  /* 0x0043f80601007387 */ /* 0x0001e20000100a00 */
[----:B------:R-:W2:Y:S02]  /*891f0*/  LDL.LU R24, [R1+0x600] ;  /* 0x0006000001187983 */ /* 0x000ea40000300800 */
[----:B------:R-:W2:Y:S02]  /*89200*/  LDL.LU R25, [R1+0x604] ;  /* 0x0006040001197983 */ /* 0x000ea40000300800 */
[----:B------:R-:W3:Y:S01]  /*89210*/  LDL.LU R26, [R1+0x608] ;  /* 0x00060800011a7983 */ /* 0x000ee20000300800 */
[----:B------:R-:W3:Y:S01]  /*89220*/  LDL.LU R27, [R1+0x60c] ;  /* 0x00060c00011b7983 */ /* 0x000ee20000300800 */
        /* <DEDUP_REMOVED lines=25> */
[----:B------:R-:W4:Y:S02]  /*893c0*/  LDL.LU R9, [R1+0x1f4] ;  /* 0x0001f40001097983 */ /* 0x000f240000300800 */
[----:B------:R-:W4:Y:S02]  /*893d0*/  LDL.LU R10, [R1+0x1f8] ;  /* 0x0001f800010a7983 */ /* 0x000f240000300800 */
[----:B------:R-:W4:Y:S01]  /*893e0*/  LDL.LU R11, [R1+0x1fc] ;  /* 0x0001fc00010b7983 */ /* 0x000f220000300800 */
        /* <DEDUP_REMOVED lines=31> */
[----:B------:R-:W-:Y:S02]  /*895e0*/  STL.64 [R1+0x4350], R16 ;  /* 0x0043501001007387 */ /* 0x000fe40000100a00 */
[----:B------:R-:W-:Y:S02]  /*895f0*/  STL.64 [R1+0x210], R8 ;  /* 0x0002100801007387 */ /* 0x000fe40000100a00 */
[----:B------:R0:W-:Y:S02]  /*89600*/  STL.64 [R1+0x218], R10 ;  /* 0x0002180a01007387 */ /* 0x0001e40000100a00 */
[----:B0-----:R-:W3:Y:S01]  /*89610*/  LDL.LU.64 R10, [R1+0x4450] ;  /* 0x00445000010a7983 */ /* 0x001ee20000300a00 */
[----:B------:R-:W4:Y:S02]  /*89620*/  LDL.LU.64 R8, [R1+0x4448] ;  /* 0x0044480001087983 */ /* 0x000f240000300a00 */
[----:B------:R-:W-:-:S02]  /*89630*/  IMAD.MOV.U32 R19, RZ, RZ, R12 ;  /* 0x000000ffff137224 */ /* 0x000fc400078e000c */
[----:B------:R0:W-:Y:S02]  /*89640*/  STL.64 [R1+0x4348], R14 ;  /* 0x0043480e01007387 */ /* 0x0001e40000100a00 */
[----:B------:R-:W-:Y:S01]  /*89650*/  IMAD.MOV.U32 R18, RZ, RZ, R13 ;  /* 0x000000ffff127224 */ /* 0x000fe200078e000d */
[----:B------:R-:W2:Y:S01]  /*89660*/  LDL.LU R12, [R1+0xc0] ;  /* 0x0000c000010c7983 */ /* 0x000ea20000300800 */
[----:B------:R-:W2:Y:S03]  /*89670*/  LDL.LU R13, [R1+0xc4] ;  /* 0x0000c400010d7983 */ /* 0x000ea60000300800 */
[----:B0-----:R-:W2:Y:S01]  /*89680*/  LDL.LU R14, [R1+0xc8] ;  /* 0x0000c800010e7983 */ /* 0x001ea20000300800 */
[----:B------:R-:W2:Y:S01]  /*89690*/  LDL.LU R15, [R1+0xcc] ;  /* 0x0000cc00010f7983 */ /* 0x000ea20000300800 */
[C---:B---3--:R-:W-:Y:S11]  /*896a0*/  HMMA.16816.F32 R4, R20.reuse, R10, R4 ;  /* 0x0000000a1404723c */ /* 0x048ff60000001804 */
[----:B------:R-:W-:Y:S11]  /*896b0*/  @!UPT UIADD3 URZ, URZ, URZ, URZ ;  /* 0x0000003f3f3ff290 */ /* 0x000ff6000fffe03f */
[----:B------:R-:W-:Y:S01]  /*896c0*/  @!UPT UIADD3 URZ, URZ, URZ, URZ ;  /* 0x0000003f3f3ff290 */ /* 0x000fe2000fffe03f */
[----:B------:R-:W-:Y:S01]  /*896d0*/  STL.64 [R1+0x200], R4 ;  /* 0x0002000401007387 */ /* 0x000fe20000100a00 */
[----:B------:R0:W-:Y:S03]  /*896e0*/  STL.64 [R1+0x208], R6 ;  /* 0x0002080601007387 */ /* 0x0001e60000100a00 */
[----:B0-----:R-:W2:Y:S01]  /*896f0*/  LDL.LU.64 R6, [R1+0x4440] ;  /* 0x0044400001067983 */ /* 0x001ea20000300a00 */
[----:B------:R-:W-:Y:S01]  /*89700*/  STL.64 [R1+0x4340], R10 ;  /* 0x0043400a01007387 */ /* 0x000fe20000100a00 */
        /* <DEDUP_REMOVED lines=36> */
[C---:B---3--:R-:W-:Y:S01]  /*89950*/  HMMA.16816.F32 R16, R20.reuse, R18, R4 ;  /* 0x000000121410723c */ /* 0x048fe20000001804 */
[----:B------:R-:W2:Y:S11]  /*89960*/  LDL.LU.64 R6, [R1+0x43b8] ;  /* 0x0043b80001067983 */ /* 0x000eb60000300a00 */
[----:B------:R-:W-:Y:S11]  /*89970*/  @!UPT UIADD3 URZ, URZ, URZ, URZ ;  /* 0x0000003f3f3ff290 */ /* 0x000ff6000fffe03f */
[----:B------:R-:W-:Y:S01]  /*89980*/  STL.64 [R1+0x680], R16 ;  /* 0x0006801001007387 */ /* 0x000fe20000100a00 */
[----:B------:R0:W-:Y:S03]  /*89990*/  STL.64 [R1+0x688], R18 ;  /* 0x0006881201007387 */ /* 0x0001e60000100a00 */
[----:B0-----:R-:W3:Y:S01]  /*899a0*/  LDL.64 R18, [R1+0x8] ;  /* 0x0000080001127983 */ /* 0x001ee20000100a00 */
[C---:B--2---:R-:W-:Y:S03]  /*899b0*/  HMMA.16816.F32 R4, R20.reuse, R6, R24 ;  /* 0x000000061404723c */ /* 0x044fe60000001818 */
[----:B---3--:R0:W-:Y:S01]  /*899c0*/  STL.64 [R1+0x4370], R18 ;  /* 0x0043701201007387 */ /* 0x0081e20000100a00 */
[----:B------:R-:W2:Y:S02]  /*899d0*/  LDL.LU R16, [R1+0xd0] ;  /* 0x0000d00001107983 */ /* 0x000ea40000300800 */
[----:B------:R-:W2:Y:S01]  /*899e0*/  LDL.LU R17, [R1+0xd4] ;  /* 0x0000d40001117983 */ /* 0x000ea20000300800 */
[----:B0-----:R-:W2:Y:S01]  /*899f0*/  LDL.LU R18, [R1+0xd8] ;  /* 0x0000d80001127983 */ /* 0x001ea20000300800 */
[----:B------:R-:W2:Y:S02]  /*89a00*/  LDL.LU R19, [R1+0xdc] ;  /* 0x0000dc0001137983 */ /* 0x000ea40000300800 */
[----:B------:R-:W3:Y:S02]  /*89a10*/  LDL.LU.64 R26, [R1+0x43b0] ;  /* 0x0043b000011a7983 */ /* 0x000ee40000300a00 */
[----:B------:R-:W3:Y:S11]  /*89a20*/  LDL.LU.64 R24, [R1+0x43a8] ;  /* 0x0043a80001187983 */ /* 0x000ef60000300a00 */
[----:B------:R-:W-:Y:S01]  /*89a30*/  STL.64 [R1+0x670], R4 ;  /* 0x0006700401007387 */ /* 0x000fe20000100a00 */
[----:B------:R0:W-:Y:S03]  /*89a40*/  STL.64 [R1+0x678], R6 ;  /* 0x0006780601007387 */ /* 0x0001e60000100a00 */
[----:B0-----:R-:W2:Y:S02]  /*89a50*/  LDL.LU.64 R6, [R1+0x43a0] ;  /* 0x0043a00001067983 */ /* 0x001ea40000300a00 */
[----:B--2---:R-:W-:Y:S02]  /*89a60*/  HMMA.16816.F32 R16, R20, R6, R16 ;  /* 0x000000061410723c */ /* 0x004fe40000001810 */
[----:B----4-:R-:W0:Y:S11]  /*89a70*/  LDSM.16.MT88.4 R4, [R9+0x25080] ;  /* 0x025080000904783b */ /* 0x010e360000004200 */
[----:B------:R-:W-:Y:S10]  /*89a80*/  @!UPT UIADD3 URZ, URZ, URZ, URZ ;  /* 0x0000003f3f3ff290 */ /* 0x000ff4000fffe03f */
[----:B------:R-:W-:Y:S01]  /*89a90*/  STL.64 [R1+0x660], R16 ;  /* 0x0006601001007387 */ /* 0x000fe20000100a00 */
[----:B------:R1:W-:Y:S03]  /*89aa0*/  STL.64 [R1+0x668], R18 ;  /* 0x0006681201007387 */ /* 0x0003e60000100a00 */
[----:B-1----:R-:W2:Y:S01]  /*89ab0*/  LDL.64 R18, [R1+0x18] ;  /* 0x0000180001127983 */ /* 0x002ea20000100a00 */
[----:B------:R-:W-:Y:S02]  /*89ac0*/  IMAD.MOV.U32 R10, RZ, RZ, R8 ;  /* 0x000000ffff0a7224 */ /* 0x000fe400078e0008 */
[----:B------:R-:W-:-:S07]  /*89ad0*/  IMAD.MOV.U32 R11, RZ, RZ, R3 ;  /* 0x000000ffff0b7224 */ /* 0x000fce00078e0003 */
[----:B---3--:R-:W-:Y:S01]  /*89ae0*/  HMMA.16816.F32 R8, R20, R10, R24 ;  /* 0x0000000a1408723c */ /* 0x008fe20000001818 */
[----:B--2---:R1:W-:Y:S04]  /*89af0*/  STL.64 [R1+0x4378], R18 ;  /* 0x0043781201007387 */ /* 0x0043e80000100a00 */
[----:B-1----:R-:W2:Y:S01]  /*89b00*/  LDL.64 R18, [R1+0x28] ;  /* 0x0000280001127983 */ /* 0x002ea20000100a00 */
[----:B0-----:R0:W-:Y:S02]  /*89b10*/  STL.64 [R1+0x4298], R6 ;  /* 0x0042980601007387 */ /* 0x0011e40000100a00 */
[----:B------:R-:W-:Y:S02]  /*89b20*/  STL.64 [R1+0x4290], R4 ;  /* 0x0042900401007387 */ /* 0x000fe40000100a00 */
[----:B------:R-:W3:Y:S01]  /*89b30*/  LDL.LU.64 R26, [R1+0x4398] ;  /* 0x00439800011a7983 */ /* 0x000ee20000300a00 */
[----:B------:R-:W3:Y:S11]  /*89b40*/  LDL.LU.64 R24, [R1+0x4390] ;  /* 0x0043900001187983 */ /* 0x000ef60000300a00 */
[----:B------:R-:W-:Y:S01]  /*89b50*/  @!UPT UIADD3 URZ, URZ, URZ, URZ ;  /* 0x0000003f3f3ff290 */ /* 0x000fe2000fffe03f */
[----:B------:R-:W-:Y:S02]  /*89b60*/  STL.64 [R1+0x650], R8 ;  /* 0x0006500801007387 */ /* 0x000fe40000100a00 */
[----:B------:R1:W-:Y:S02]  /*89b70*/  STL.64 [R1+0x658], R10 ;  /* 0x0006580a01007387 */ /* 0x0003e40000100a00 */
[----:B0-----:R-:W-:Y:S02]  /*89b80*/  IMAD.MOV.U32 R6, RZ, RZ, R2 ;  /* 0x000000ffff067224 */ /* 0x001fe400078e0002 */
[----:B------:R-:W-:-:S07]  /*89b90*/  IMAD.MOV.U32 R7, RZ, RZ, R0 ;  /* 0x000000ffff077224 */ /* 0x000fce00078e0000 */
[----:B-1----:R-:W-:Y:S01]  /*89ba0*/  HMMA.16816.F32 R8, R20, R6, R12 ;  /* 0x000000061408723c */ /* 0x002fe2000000180c */
[----:B------:R-:W4:Y:S11]  /*89bb0*/  LDL.LU R12, [R1+0x3e0] ;  /* 0x0003e000010c7983 */ /* 0x000f360000300800 */
[----:B------:R-:W-:Y:S11]  /*89bc0*/  @!UPT UIADD3 URZ, URZ, URZ, URZ ;  /* 0x0000003f3f3ff290 */ /* 0x000ff6000fffe03f */
[----:B------:R-:W-:Y:S01]  /*89bd0*/  STL.64 [R1+0x1f0], R8 ;  /* 0x0001f00801007387 */ /* 0x000fe20000100a00 */
[----:B------:R-:W-:Y:S02]  /*89be0*/  STL.64 [R1+0x1f8], R10 ;  /* 0x0001f80a01007387 */ /* 0x000fe40000100a00 */
[----:B------:R-:W4:Y:S02]  /*89bf0*/  LDL.LU R13, [R1+0x3e4] ;  /* 0x0003e400010d7983 */ /* 0x000f240000300800 */
[----:B------:R-:W2:Y:S01]  /*89c00*/  LDL.LU R14, [R1+0x3e8] ;  /* 0x0003e800010e7983 */ /* 0x000ea20000300800 */
[----:B------:R-:W2:Y:S04]  /*89c10*/  LDL.LU R15, [R1+0x3ec] ;  /* 0x0003ec00010f7983 */ /* 0x000ea80000300800 */
        /* <DEDUP_REMOVED lines=16> */
[----:B------:R-:W4:Y:S01]  /*89d20*/  LDL.64 R22, [R1+0x38] ;  /* 0x0000380001167983 */ /* 0x000f220000100a00 */
[----:B------:R-:W-:-:S02]  /*89d30*/  IMAD.MOV.U32 R3, RZ, RZ, R18 ;  /* 0x000000ffff037224 */ /* 0x000fc400078e0012 */
[----:B------:R-:W-:Y:S01]  /*89d40*/  IMAD.MOV.U32 R0, RZ, RZ, R19 ;  /* 0x000000ffff007224 */ /* 0x000fe200078e0013 */
[C---:B---3--:R-:W-:Y:S01]  /*89d50*/  HMMA.16816.F32 R12, R24.reuse, R18, R12 ;  /* 0x00000012180c723c */ /* 0x048fe2000000180c */
[----:B----4-:R0:W-:Y:S01]  /*89d60*/  STL.64 [R1+0x4338], R22 ;  /* 0x0043381601007387 */ /* 0x0101e20000100a00 */
[----:B------:R-:W3:Y:S02]  /*89d70*/  LDL.LU R20, [R1+0x3c0] ;  /* 0x0003c00001147983 */ /* 0x000ee40000300800 */
[----:B------:R-:W3:Y:S01]  /*89d80*/  LDL.LU R21, [R1+0x3c4] ;  /* 0x0003c40001157983 */ /* 0x000ee20000300800 */
[----:B0-----:R-:W3:Y:S01]  /*89d90*/  LDL.LU R22, [R1+0x3c8] ;  /* 0x0003c80001167983 */ /* 0x001ee20000300800 */
[----:B------:R-:W3:Y:S02]  /*89da0*/  LDL.LU R23, [R1+0x3cc] ;  /* 0x0003cc0001177983 */ /* 0x000ee40000300800 */
[----:B------:R0:W-:Y:S02]  /*89db0*/  STL.64 [R1+0x42b0], R6 ;  /* 0x0042b00601007387 */ /* 0x0001e40000100a00 */
[----:B------:R-:W4:Y:S01]  /*89dc0*/  LDL.LU R4, [R1+0x400] ;  /* 0x0004000001047983 */ /* 0x000f220000300800 */
[----:B------:R-:W4:Y:S04]  /*89dd0*/  LDL.LU R5, [R1+0x404] ;  /* 0x0004040001057983 */ /* 0x000f280000300800 */
[----:B0-----:R-:W4:Y:S01]  /*89de0*/  LDL.LU R6, [R1+0x408] ;  /* 0x0004080001067983 */ /* 0x001f220000300800 */
[----:B------:R-:W4:Y:S07]  /*89df0*/  LDL.LU R7, [R1+0x40c] ;  /* 0x00040c0001077983 */ /* 0x000f2e0000300800 */
[----:B------:R-:W-:Y:S02]  /*89e00*/  STL.64 [R1+0x4b0], R12 ;  /* 0x0004b00c01007387 */ /* 0x000fe40000100a00 */
[----:B------:R0:W-:Y:S02]  /*89e10*/  STL.64 [R1+0x4b8], R14 ;  /* 0x0004b80e01007387 */ /* 0x0001e40000100a00 */
[----:B0-----:R-:W2:Y:S01]  /*89e20*/  LDL.LU.64 R14, [R1+0x4388] ;  /* 0x00438800010e7983 */ /* 0x001ea20000300a00 */
[----:B------:R-:W2:Y:S02]  /*89e30*/  LDL.LU.64 R12, [R1+0x4380] ;  /* 0x00438000010c7983 */ /* 0x000ea40000300a00 */
[----:B------:R-:W4:Y:S02]  /*89e40*/  LDL.LU.64 R18, [R1+0x4378] ;  /* 0x0043780001127983 */ /* 0x000f240000300a00 */
[C---:B----4-:R-:W-:Y:S11]  /*89e50*/  HMMA.16816.F32 R4, R24.reuse, R18, R4 ;  /* 0x000000121804723c */ /* 0x050ff60000001804 */
        /* <DEDUP_REMOVED lines=16> */
[----:B------:R-:W4:Y:S01]  /*89f60*/  LDL.LU.64 R16, [R1+0x4350] ;  /* 0x0043500001107983 */ /* 0x000f220000300a00 */
[----:B------:R0:W-:Y:S01]  /*89f70*/  STL.64 [R1+0x4318], R6 ;  /* 0x0043180601007387 */ /* 0x0001e20000100a00 */
[----:B------:R-:W-:Y:S03]  /*89f80*/  STL.64 [R1+0x4310], R4 ;  /* 0x0043100401007387 */ /* 0x000fe60000100a00 */
[----:B0-----:R-:W2:Y:S04]  /*89f90*/  LDL.64 R6, [R1+0x1d8] ;  /* 0x0001d80001067983 */ /* 0x001ea80000100a00 */
[----:B--2---:R0:W-:Y:S04]  /*89fa0*/  STL.64 [R1+0x4328], R6 ;  /* 0x0043280601007387 */ /* 0x0041e80000100a00 */
[----:B0-----:R-:W2:Y:S01]  /*89fb0*/  LDL.64 R6, [R1+0x1e8] ;  /* 0x0001e80001067983 */ /* 0x001ea20000100a00 */
[C---:B------:R-:W-:Y:S03]  /*89fc0*/  HMMA.16816.F32 R12, R24.reuse, R18, R12 ;  /* 0x00000012180c723c */ /* 0x040fe6000000180c */
[----:B--2---:R0:W-:Y:S01]  /*89fd0*/  STL.64 [R1+0x4330], R6 ;  /* 0x0043300601007387 */ /* 0x0041e20000100a00 */
[----:B------:R-:W2:Y:S02]  /*89fe0*/  LDL.LU R4, [R1+0x3b0] ;  /* 0x0003b00001047983 */ /* 0x000ea40000300800 */
[----:B------:R-:W2:Y:S01]  /*89ff0*/  LDL.LU R5, [R1+0x3b4] ;  /* 0x0003b40001057983 */ /* 0x000ea20000300800 */
[----:B0-----:R-:W2:Y:S01]  /*8a000*/  LDL.LU R6, [R1+0x3b8] ;  /* 0x0003b80001067983 */ /* 0x001ea20000300800 */
[----:B------:R-:W2:Y:S11]  /*8a010*/  LDL.LU R7, [R1+0x3bc] ;  /* 0x0003bc0001077983 */ /* 0x000eb60000300800 */
[----:B------:R-:W-:Y:S04]  /*8a020*/  @!UPT UIADD3 URZ, URZ, URZ, URZ ;  /* 0x0000003f3f3ff290 */ /* 0x000fe8000fffe03f */
[----:B------:R-:W-:Y:S02]  /*8a030*/  STL.64 [R1+0x460], R12 ;  /* 0x0004600c01007387 */ /* 0x000fe40000100a00 */
[----:B------:R0:W-:Y:S02]  /*8a040*/  STL.64 [R1+0x468], R14 ;  /* 0x0004680e01007387 */ /* 0x0001e40000100a00 */
[----:B0-----:R-:W2:Y:S01]  /*8a050*/  LDL.LU.64 R14, [R1+0x4348] ;  /* 0x00434800010e7983 */ /* 0x001ea20000300a00 */
[----:B------:R-:W-:Y:S02]  /*8a060*/  STL.64 [R1+0x4248], R18 ;  /* 0x0042481201007387 */ /* 0x000fe40000100a00 */
[----:B----4-:R0:W-:Y:S02]  /*8a070*/  STL.64 [R1+0x4240], R16 ;  /* 0x0042401001007387 */ /* 0x0101e40000100a00 */
[----:B0-----:R-:W4:Y:S01]  /*8a080*/  LDL R17, [R1+0x22b8] ;  /* 0x0022b80001117983 */ /* 0x001f220000100800 */
[C---:B--2---:R-:W-:Y:S11]  /*8a090*/  HMMA.16816.F32 R8, R24.reuse, R14, R8 ;  /* 0x0000000e1808723c */ /* 0x044ff60000001808 */
[----:B------:R-:W-:Y:S11]  /*8a0a0*/  @!UPT UIADD3 URZ, URZ, URZ, URZ ;  /* 0x0000003f3f3ff290 */ /* 0x000ff6000fffe03f */
[----:B------:R-:W-:Y:S01]  /*8a0b0*/  @!UPT UIADD3 URZ, URZ, URZ, URZ ;  /* 0x0000003f3f3ff290 */ /* 0x000fe2000fffe03f */
[----:B------:R-:W-:Y:S01]  /*8a0c0*/  STL.64 [R1+0x450], R8 ;  /* 0x0004500801007387 */ /* 0x000fe20000100a00 */
[----:B------:R0:W-:Y:S03]  /*8a0d0*/  STL.64 [R1+0x458], R10 ;  /* 0x0004580a01007387 */ /* 0x0001e60000100a00 */
[----:B0-----:R-:W3:Y:S01]  /*8a0e0*/  LDL.LU.64 R10, [R1+0x4340] ;  /* 0x00434000010a7983 */ /* 0x001ee20000300a00 */
[----:B------:R0:W-:Y:S02]  /*8a0f0*/  STL.64 [R1+0x4320], R14 ;  /* 0x0043200e01007387 */ /* 0x0001e40000100a00 */
[----:B------:R-:W2:Y:S02]  /*8a100*/  LDL.LU R12, [R1+0x700] ;  /* 0x00070000010c7983 */ /* 0x000ea40000300800 */
[----:B------:R-:W2:Y:S01]  /*8a110*/  LDL.LU R13, [R1+0x704] ;  /* 0x00070400010d7983 */ /* 0x000ea20000300800 */
        /* <DEDUP_REMOVED lines=8> */
[----:B------:R0:W-:Y:S03]  /*8a1a0*/  STL.64 [R1+0x42b8], R10 ;  /* 0x0042b80a01007387 */ /* 0x0001e60000100a00 */
[----:B0-----:R-:W2:Y:S01]  /*8a1b0*/  LDL.64 R10, [R1+0x1c8] ;  /* 0x0001c800010a7983 */ /* 0x001ea20000100a00 */
[----:B---3--:R-:W-:Y:S01]  /*8a1c0*/  HMMA.16816.F32 R4, R24, R22, R4 ;  /* 0x000000161804723c */ /* 0x008fe20000001804 */
[----:B------:R-:W-:-:S02]  /*8a1d0*/  IMAD.MOV.U32 R29, RZ, RZ, R22 ;  /* 0x000000ffff1d7224 */ /* 0x000fc400078e0016 */
[----:B------:R-:W-:Y:S02]  /*8a1e0*/  IMAD.MOV.U32 R28, RZ, RZ, R23 ;  /* 0x000000ffff1c7224 */ /* 0x000fe400078e0017 */
[----:B----4-:R-:W0:Y:S11]  /*8a1f0*/  LDSM.16.MT88.4 R20, [R17+0x25000] ;  /* 0x025000001114783b */ /* 0x010e360000004200 */
[----:B------:R-:W-:Y:S07]  /*8a200*/  @!UPT UIADD3 URZ, URZ, URZ, URZ ;  /* 0x0000003f3f3ff290 */ /* 0x000fee000fffe03f */
[----:B------:R-:W-:Y:S01]  /*8a210*/  STL.64 [R1+0xa50], R4 ;  /* 0x000a500401007387 */ /* 0x000fe20000100a00 */
[----:B------:R1:W-:Y:S03]  /*8a220*/  STL.64 [R1+0xa58], R6 ;  /* 0x000a580601007387 */ /* 0x0003e60000100a00 */
[----:B-1----:R-:W3:Y:S01]  /*8a230*/  LDL.LU.64 R6, [R1+0x4330] ;  /* 0x0043300001067983 */ /* 0x002ee20000300a00 */
[----:B------:R-:W-:Y:S02]  /*8a240*/  STL [R1+0x4220], R28 ;  /* 0x0042201c01007387 */ /* 0x000fe40000100800 */
[----:B------:R-:W-:Y:S01]  /*8a250*/  STL [R1+0x421c], R29 ;  /* 0x00421c1d01007387 */ /* 0x000fe20000100800 */
[----:B0-----:R-:W-:Y:S01]  /*8a260*/  STL.64 [R1+0x4158], R22 ;  /* 0x0041581601007387 */ /* 0x001fe20000100a00 */
[----:B------:R0:W-:Y:S03]  /*8a270*/  STL.64 [R1+0x4150], R20 ;  /* 0x0041501401007387 */ /* 0x0001e60000100a00 */
[----:B0-----:R-:W3:Y:S01]  /*8a280*/  LDL.LU R20, [R1+0x710] ;  /* 0x0007100001147983 */ /* 0x001ee20000300800 */
[----:B------:R-:W3:Y:S02]  /*8a290*/  LDL.LU R21, [R1+0x714] ;  /* 0x0007140001157983 */ /* 0x000ee40000300800 */
[----:B------:R-:W3:Y:S02]  /*8a2a0*/  LDL.LU R22, [R1+0x718] ;  /* 0x0007180001167983 */ /* 0x000ee40000300800 */
[----:B------:R-:W3:Y:S02]  /*8a2b0*/  LDL.LU R23, [R1+0x71c] ;  /* 0x00071c0001177983 */ /* 0x000ee40000300800 */
[C---:B---3--:R-:W-:Y:S11]  /*8a2c0*/  HMMA.16816.F32 R20, R24.reuse, R6, R20 ;  /* 0x000000061814723c */ /* 0x048ff60000001814 */
[----:B------:R-:W-:Y:S11]  /*8a2d0*/  @!UPT UIADD3 URZ, URZ, URZ, URZ ;  /* 0x0000003f3f3ff290 */ /* 0x000ff6000fffe03f */
[----:B------:R-:W-:Y:S01]  /*8a2e0*/  @!UPT UIADD3 URZ, URZ, URZ, URZ ;  /* 0x0000003f3f3ff290 */ /* 0x000fe2000fffe03f */
[----:B------:R-:W-:Y:S01]  /*8a2f0*/  STL.64 [R1+0xa40], R20 ;  /* 0x000a401401007387 */ /* 0x000fe20000100a00 */
[----:B------:R0:W-:Y:S02]  /*8a300*/  STL.64 [R1+0xa48], R22 ;  /* 0x000a481601007387 */ /* 0x0001e40000100a00 */
[----:B0-----:R-:W-:Y:S02]  /*8a310*/  IMAD.MOV.U32 R23, RZ, RZ, R6 ;  /* 0x000000ffff177224 */ /* 0x001fe400078e0006 */
[----:B------:R-:W-:Y:S02]  /*8a320*/  IMAD.MOV.U32 R22, RZ, RZ, R7 ;  /* 0x000000ffff167224 */ /* 0x000fe400078e0007 */
[----:B------:R-:W2:Y:S03]  /*8a330*/  LDL.LU.64 R6, [R1+0x4328] ;  /* 0x0043280001067983 */ /* 0x000ea60000300a00 */
[----:B------:R0:W-:Y:S02]  /*8a340*/  STL [R1+0x4228], R22 ;  /* 0x0042281601007387 */ /* 0x0001e40000100800 */
[----:B------:R1:W-:Y:S02]  /*8a350*/  STL [R1+0x4224], R23 ;  /* 0x0042241701007387 */ /* 0x0003e40000100800 */
[----:B------:R-:W3:Y:S01]  /*8a360*/  LDL.LU R20, [R1+0x6f0] ;  /* 0x0006f00001147983 */ /* 0x000ee20000300800 */
[----:B------:R-:W3:Y:S04]  /*8a370*/  LDL.LU R21, [R1+0x6f4] ;  /* 0x0006f40001157983 */ /* 0x000ee80000300800 */
[----:B0-----:R-:W3:Y:S01]  /*8a380*/  LDL.LU R22, [R1+0x6f8] ;  /* 0x0006f80001167983 */ /* 0x001ee20000300800 */
[----:B-1----:R-:W3:Y:S01]  /*8a390*/  LDL.LU R23, [R1+0x6fc] ;  /* 0x0006fc0001177983 */ /* 0x002ee20000300800 */
[----:B--2---:R-:W-:Y:S01]  /*8a3a0*/  HMMA.16816.F32 R12, R24, R6, R12 ;  /* 0x00000006180c723c */ /* 0x004fe2000000180c */
[----:B------:R-:W-:-:S02]  /*8a3b0*/  IMAD.MOV.U32 R29, RZ, RZ, R6 ;  /* 0x000000ffff1d7224 */ /* 0x000fc400078e0006 */
[----:B------:R-:W-:Y:S11]  /*8a3c0*/  IMAD.MOV.U32 R2, RZ, RZ, R7 ;  /* 0x000000ffff027224 */ /* 0x000ff600078e0007 */
[----:B------:R-:W-:Y:S09]  /*8a3d0*/  @!UPT UIADD3 URZ, URZ, URZ, URZ ;  /* 0x0000003f3f3ff290 */ /* 0x000ff2000fffe03f */
[----:B------:R-:W-:Y:S01]  /*8a3e0*/  STL.64 [R1+0xa30], R12 ;  /* 0x000a300c01007387 */ /* 0x000fe20000100a00 */
[----:B------:R0:W-:Y:S03]  /*8a3f0*/  STL.64 [R1+0xa38], R14 ;  /* 0x000a380e01007387 */ /* 0x0001e60000100a00 */
[----:B0-----:R-:W2:Y:S01]  /*8a400*/  LDL.LU.64 R14, [R1+0x4320] ;  /* 0x00432000010e7983 */ /* 0x001ea20000300a00 */
[----:B------:R-:W4:Y:S01]  /*8a410*/  LDL.LU.64 R6, [R1+0x4318] ;  /* 0x0043180001067983 */ /* 0x000f220000300a00 */
[----:B---3--:R-:W-:Y:S01]  /*8a420*/  HMMA.16816.F32 R20, R24, R10, R20 ;  /* 0x0000000a1814723c */ /* 0x008fe20000001814 */
[----:B------:R-:W3:Y:S01]  /*8a430*/  LDL.LU.64 R4, [R1+0x4310] ;  /* 0x0043100001047983 */ /* 0x000ee20000300a00 */
[----:B------:R-:W-:Y:S01]  /*8a440*/  STL [R1+0x422c], R29 ;  /* 0x00422c1d01007387 */ /* 0x000fe20000100800 */
[----:B------:R-:W-:Y:S02]  /*8a450*/  IMAD.MOV.U32 R13, RZ, RZ, R10 ;  /* 0x000000ffff0d7224 */ /* 0x000fe400078e000a */
[----:B------:R-:W-:Y:S11]  /*8a460*/  IMAD.MOV.U32 R12, RZ, RZ, R11 ;  /* 0x000000ffff0c7224 */ /* 0x000ff600078e000b */
[----:B------:R-:W-:Y:S07]  /*8a470*/  @!UPT UIADD3 URZ, URZ, URZ, URZ ;  /* 0x0000003f3f3ff290 */ /* 0x000fee000fffe03f */
[----:B------:R-:W-:Y:S01]  /*8a480*/  STL.64 [R1+0x7a0], R20 ;  /* 0x0007a01401007387 */ /* 0x000fe20000100a00 */
[----:B------:R-:W-:Y:S02]  /*8a490*/  STL.64 [R1+0x7a8], R22 ;  /* 0x0007a81601007387 */ /* 0x000fe40000100a00 */
[----:B----4-:R-:W-:Y:S02]  /*8a4a0*/  IMAD.MOV.U32 R18, RZ, RZ, R7 ;  /* 0x000000ffff127224 */ /* 0x010fe400078e0007 */
[----:B------:R-:W-:-:S05]  /*8a4b0*/  IMAD.MOV.U32 R19, RZ, RZ, R6 ;  /* 0x000000ffff137224 */ /* 0x000fca00078e0006 */
[----:B------:R-:W-:Y:S01]  /*8a4c0*/  STL.64 [R1+0x4260], R18 ;  /* 0x0042601201007387 */ /* 0x000fe20000100a00 */
[----:B--2---:R-:W-:Y:S02]  /*8a4d0*/  STL.64 [R1+0x4238], R14 ;  /* 0x0042380e01007387 */ /* 0x004fe40000100a00 */
[----:B------:R0:W-:Y:S02]  /*8a4e0*/  STL.64 [R1+0x4230], R12 ;  /* 0x0042300c01007387 */ /* 0x0001e40000100a00 */
[----:B0-----:R-:W2:Y:S01]  /*8a4f0*/  LDL.LU R12, [R1+0x5c0] ;  /* 0x0005c000010c7983 */ /* 0x001ea20000300800 */
[----:B------:R-:W2:Y:S02]  /*8a500*/  LDL.LU R13, [R1+0x5c4] ;  /* 0x0005c400010d7983 */ /* 0x000ea40000300800 */
[----:B------:R-:W4:Y:S02]  /*8a510*/  LDL.LU R14, [R1+0x5c8] ;  /* 0x0005c800010e7983 */ /* 0x000f240000300800 */
[----:B------:R-:W4:Y:S02]  /*8a520*/  LDL.LU R15, [R1+0x5cc] ;  /* 0x0005cc00010f7983 */ /* 0x000f240000300800 */
[----:B---3--:R-:W-:-:S02]  /*8a530*/  IMAD.MOV.U32 R18, RZ, RZ, R5 ;  /* 0x000000ffff127224 */ /* 0x008fc400078e0005 */
[----:B------:R-:W-:-:S05]  /*8a540*/  IMAD.MOV.U32 R19, RZ, RZ, R4 ;  /* 0x000000ffff137224 */ /* 0x000fca00078e0004 */
[----:B------:R-:W-:Y:S04]  /*8a550*/  STL.64 [R1+0x4278], R18 ;  /* 0x0042781201007387 */ /* 0x000fe80000100a00 */
[----:B----4-:R-:W-:Y:S01]  /*8a560*/  STL.64 [R1+0x4258], R14 ;  /* 0x0042580e01007387 */ /* 0x010fe20000100a00 */
[----:B--2---:R0:W-:Y:S03]  /*8a570*/  STL.64 [R1+0x4250], R12 ;  /* 0x0042500c01007387 */ /* 0x0041e60000100a00 */
[----:B0-----:R-:W2:Y:S01]  /*8a580*/  LDL.LU R12, [R1+0x5d0] ;  /* 0x0005d000010c7983 */ /* 0x001ea20000300800 */
[----:B------:R-:W2:Y:S02]  /*8a590*/  LDL.LU R13, [R1+0x5d4] ;  /* 0x0005d400010d7983 */ /* 0x000ea40000300800 */
[----:B------:R-:W3:Y:S02]  /*8a5a0*/  LDL.LU R14, [R1+0x5d8] ;  /* 0x0005d800010e7983 */ /* 0x000ee40000300800 */
[----:B------:R-:W3:Y:S01]  /*8a5b0*/  LDL.LU R15, [R1+0x5dc] ;  /* 0x0005dc00010f7983 */ /* 0x000ee20000300800 */
[----:B------:R-:W4:Y:S01]  /*8a5c0*/  LDL.LU R8, [R1+0x6a0] ;  /* 0x0006a00001087983 */ /* 0x000f220000300800 */
[----:B------:R-:W4:Y:S02]  /*8a5d0*/  LDL.LU R9, [R1+0x6a4] ;  /* 0x0006a40001097983 */ /* 0x000f240000300800 */
[----:B------:R-:W2:Y:S02]  /*8a5e0*/  LDL.LU R10, [R1+0x6a8] ;  /* 0x0006a800010a7983 */ /* 0x000ea40000300800 */
[----:B------:R-:W2:Y:S02]  /*8a5f0*/  LDL.LU R11, [R1+0x6ac] ;  /* 0x0006ac00010b7983 */ /* 0x000ea40000300800 */
[----:B--2---:R0:W-:Y:S01]  /*8a600*/  STL.64 [R1+0x42c8], R10 ;  /* 0x0042c80a01007387 */ /* 0x0041e20000100a00 */
[----:B----4-:R-:W-:Y:S03]  /*8a610*/  STL.64 [R1+0x42c0], R8 ;  /* 0x0042c00801007387 */ /* 0x010fe60000100a00 */
[----:B0-----:R-:W2:Y:S04]  /*8a620*/  LDL.64 R10, [R1+0x188] ;  /* 0x00018800010a7983 */ /* 0x001ea80000100a00 */
[----:B--2---:R0:W-:Y:S04]  /*8a630*/  STL.64 [R1+0x42d8], R10 ;  /* 0x0042d80a01007387 */ /* 0x0041e80000100a00 */
        /* <DEDUP_REMOVED lines=8> */
[----:B0-----:R-:W4:Y:S01]  /*8a6c0*/  LDL.LU R6, [R1+0x6b8] ;  /* 0x0006b80001067983 */ /* 0x001f220000300800 */
[----:B------:R-:W4:Y:S02]  /*8a6d0*/  LDL.LU R7, [R1+0x6bc] ;  /* 0x0006bc0001077983 */ /* 0x000f240000300800 */
[----:B------:R-:W2:Y:S02]  /*8a6e0*/  LDL.LU R20, [R1+0x6e0] ;  /* 0x0006e00001147983 */ /* 0x000ea40000300800 */
[----:B------:R-:W3:Y:S01]  /*8a6f0*/  LDL.LU R21, [R1+0x6e4] ;  /* 0x0006e40001157983 */ /* 0x000ee20000300800 */
[----:B------:R-:W3:Y:S01]  /*8a700*/  LDL.LU R22, [R1+0x6e8] ;  /* 0x0006e80001167983 */ /* 0x000ee20000300800 */
[----:B------:R-:W3:Y:S02]  /*8a710*/  LDL.LU R23, [R1+0x6ec] ;  /* 0x0006ec0001177983 */ /* 0x000ee40000300800 */
[----:B------:R-:W3:Y:S01]  /*8a720*/  LDL.64 R10, [R1+0x1b8] ;  /* 0x0001b800010a7983 */ /* 0x000ee20000100a00 */
[----:B----4-:R-:W-:Y:S01]  /*8a730*/  STL.64 [R1+0x42e8], R6 ;  /* 0x0042e80601007387 */ /* 0x010fe20000100a00 */
[----:B--2---:R0:W-:Y:S03]  /*8a740*/  STL.64 [R1+0x42e0], R4 ;  /* 0x0042e00401007387 */ /* 0x0041e60000100a00 */
        /* <DEDUP_REMOVED lines=12> */
[----:B------:R-:W-:Y:S01]  /*8a810*/  STL.64 [R1+0x42a8], R18 ;  /* 0x0042a81201007387 */ /* 0x000fe20000100a00 */
[----:B------:R0:W-:Y:S02]  /*8a820*/  STL [R1+0x42a0], R17 ;  /* 0x0042a01101007387 */ /* 0x0001e40000100800 */
[----:B------:R-:W4:Y:S01]  /*8a830*/  LDL.LU R16, [R1+0x3a0] ;  /* 0x0003a00001107983 */ /* 0x000f220000300800 */
[----:B0-----:R-:W4:Y:S01]  /*8a840*/  LDL.LU R17, [R1+0x3a4] ;  /* 0x0003a40001117983 */ /* 0x001f220000300800 */
[----:B------:R-:W4:Y:S02]  /*8a850*/  LDL.LU R18, [R1+0x3a8] ;  /* 0x0003a80001127983 */ /* 0x000f240000300800 */
[----:B------:R-:W4:Y:S02]  /*8a860*/  LDL.LU R19, [R1+0x3ac] ;  /* 0x0003ac0001137983 */ /* 0x000f240000300800 */
[----:B---3--:R-:W-:Y:S01]  /*8a870*/  STL.64 [R1+0x4270], R14 ;  /* 0x0042700e01007387 */ /* 0x008fe20000100a00 */
[----:B------:R0:W-:Y:S04]  /*8a880*/  STL.64 [R1+0x4268], R12 ;  /* 0x0042680c01007387 */ /* 0x0001e80000100a00 */
[----:B0-----:R-:W3:Y:S01]  /*8a890*/  LDL.LU R12, [R1+0x5e0] ;  /* 0x0005e000010c7983 */ /* 0x001ee20000300800 */
[----:B------:R-:W3:Y:S02]  /*8a8a0*/  LDL.LU R13, [R1+0x5e4] ;  /* 0x0005e400010d7983 */ /* 0x000ee40000300800 */
[----:B------:R-:W2:Y:S02]  /*8a8b0*/  LDL.LU R14, [R1+0x5e8] ;  /* 0x0005e800010e7983 */ /* 0x000ea40000300800 */
[----:B------:R-:W2:Y:S01]  /*8a8c0*/  LDL.LU R15, [R1+0x5ec] ;  /* 0x0005ec00010f7983 */ /* 0x000ea20000300800 */
[C---:B------:R-:W-:Y:S01]  /*8a8d0*/  HMMA.16816.F32 R20, R24.reuse, R10, R20 ;  /* 0x0000000a1814723c */ /* 0x040fe20000001814 */
[----:B------:R-:W-:Y:S01]  /*8a8e0*/  IMAD.MOV.U32 R28, RZ, RZ, R11 ;  /* 0x000000ffff1c7224 */ /* 0x000fe200078e000b */
[----:B--2---:R-:W-:Y:S01]  /*8a8f0*/  STL.64 [R1+0x4288], R14 ;  /* 0x0042880e01007387 */ /* 0x004fe20000100a00 */
[----:B---3--:R0:W-:Y:S03]  /*8a900*/  STL.64 [R1+0x4280], R12 ;  /* 0x0042800c01007387 */ /* 0x0081e60000100a00 */
[----:B0-----:R-:W2:Y:S01]  /*8a910*/  LDL.LU R12, [R1+0x5f0] ;  /* 0x0005f000010c7983 */ /* 0x001ea20000300800 */
[----:B------:R-:W2:Y:S02]  /*8a920*/  LDL.LU R13, [R1+0x5f4] ;  /* 0x0005f400010d7983 */ /* 0x000ea40000300800 */
[----:B------:R-:W2:Y:S02]  /*8a930*/  LDL.LU R14, [R1+0x5f8] ;  /* 0x0005f800010e7983 */ /* 0x000ea40000300800 */
[----:B------:R-:W2:Y:S11]  /*8a940*/  LDL.LU R15, [R1+0x5fc] ;  /* 0x0005fc00010f7983 */ /* 0x000eb60000300800 */
[----:B------:R-:W-:Y:S01]  /*8a950*/  @!UPT UIADD3 URZ, URZ, URZ, URZ ;  /* 0x0000003f3f3ff290 */ /* 0x000fe2000fffe03f */
[----:B------:R-:W-:Y:S01]  /*8a960*/  STL.64 [R1+0x790], R20 ;  /* 0x0007901401007387 */ /* 0x000fe20000100a00 */
[----:B------:R0:W-:Y:S02]  /*8a970*/  STL.64 [R1+0x798], R22 ;  /* 0x0007981601007387 */ /* 0x0001e40000100a00 */
[----:B0-----:R-:W-:Y:S02]  /*8a980*/  IMAD.MOV.U32 R23, RZ, RZ, R10 ;  /* 0x000000ffff177224 */ /* 0x001fe400078e000a */
        /* <DEDUP_REMOVED lines=32> */
[----:B------:R1:W-:Y:S02]  /*8ab90*/  STL.64 [R1+0x6a8], R10 ;  /* 0x0006a80a01007387 */ /* 0x0003e40000100a00 */
[----:B0-----:R-:W-:Y:S01]  /*8aba0*/  IMAD.MOV.U32 R9, RZ, RZ, R6 ;  /* 0x000000ffff097224 */ /* 0x001fe200078e0006 */
[----:B-1----:R-:W3:Y:S01]  /*8abb0*/  LDL.LU.64 R10, [R1+0x42b8] ;  /* 0x0042b800010a7983 */ /* 0x002ee20000300a00 */
[----:B------:R-:W-:Y:S02]  /*8abc0*/  IMAD.MOV.U32 R8, RZ, RZ, R7 ;  /* 0x000000ffff087224 */ /* 0x000fe400078e0007 */
[----:B------:R-:W4:Y:S02]  /*8abd0*/  LDL.LU.64 R6, [R1+0x42b0] ;  /* 0x0042b00001067983 */ /* 0x000f240000300a00 */
[----:B----4-:R-:W-:Y:S01]  /*8abe0*/  HMMA.16816.F32 R24, R24, R6, R16 ;  /* 0x000000061818723c */ /* 0x010fe20000001810 */
[----:B------:R-:W2:Y:S01]  /*8abf0*/  LDL.LU.64 R18, [R1+0x42a8] ;  /* 0x0042a80001127983 */ /* 0x000ea20000300a00 */
[----:B------:R-:W4:Y:S02]  /*8ac00*/  LDL.LU R17, [R1+0x42a0] ;  /* 0x0042a00001117983 */ /* 0x000f240000300800 */
[----:B------:R-:W2:Y:S02]  /*8ac10*/  LDL.LU.64 R6, [R1+0x4298] ;  /* 0x0042980001067983 */ /* 0x000ea40000300a00 */
[----:B------:R-:W2:Y:S11]  /*8ac20*/  LDL.LU.64 R4, [R1+0x4290] ;  /* 0x0042900001047983 */ /* 0x000eb60000300a00 */
[----:B------:R-:W-:Y:S06]  /*8ac30*/  @!UPT UIADD3 URZ, URZ, URZ, URZ ;  /* 0x0000003f3f3ff290 */ /* 0x000fec000fffe03f */
[----:B------:R-:W-:Y:S01]  /*8ac40*/  STL.64 [R1+0x430], R24 ;  /* 0x0004301801007387 */ /* 0x000fe20000100a00 */
[----:B------:R-:W-:Y:S03]  /*8ac50*/  STL.64 [R1+0x438], R26 ;  /* 0x0004381a01007387 */ /* 0x000fe60000100a00 */
[----:B----4-:R-:W0:Y:S04]  /*8ac60*/  LDSM.16.MT88.4 R24, [R17+0x25080] ;  /* 0x025080001118783b */ /* 0x010e280000004200 */
[----:B0-----:R0:W-:Y:S01]  /*8ac70*/  STL.64 [R1+0x4060], R26 ;  /* 0x0040601a01007387 */ /* 0x0011e20000100a00 */
[----:B------:R1:W-:Y:S03]  /*8ac80*/  STL.64 [R1+0x4058], R24 ;  /* 0x0040581801007387 */ /* 0x0003e60000100a00 */
[----:B0-----:R-:W4:Y:S01]  /*8ac90*/  LDL.LU.64 R26, [R1+0x168] ;  /* 0x00016800011a7983 */ /* 0x001f220000300a00 */
[C---:B--2---:R-:W-:Y:S03]  /*8aca0*/  HMMA.16816.F32 R16, R4.reuse, R18, R12 ;  /* 0x000000120410723c */ /* 0x044fe6000000180c */
[----:B----4-:R0:W-:Y:S01]  /*8acb0*/  STL.64 [R1+0x4160], R26 ;  /* 0x0041601a01007387 */ /* 0x0101e20000100a00 */
[----:B-1----:R-:W3:Y:S02]  /*8acc0*/  LDL.LU R24, [R1+0x5a0] ;  /* 0x0005a00001187983 */ /* 0x002ee40000300800 */
[----:B------:R-:W3:Y:S01]  /*8acd0*/  LDL.LU R25, [R1+0x5a4] ;  /* 0x0005a40001197983 */ /* 0x000ee20000300800 */
[----:B0-----:R-:W3:Y:S01]  /*8ace0*/  LDL.LU R26, [R1+0x5a8] ;  /* 0x0005a800011a7983 */ /* 0x001ee20000300800 */
[----:B------:R-:W3:Y:S02]  /*8acf0*/  LDL.LU R27, [R1+0x5ac] ;  /* 0x0005ac00011b7983 */ /* 0x000ee40000300800 */
        /* <DEDUP_REMOVED lines=19> */
[----:B------:R-:W4:Y:S01]  /*8ae30*/  LDL.LU.64 R16, [R1+0x4240] ;  /* 0x0042400001107983 */ /* 0x000f220000300a00 */
        /* <DEDUP_REMOVED lines=8> */
[----:B----4-:R0:W-:Y:S02]  /*8aec0*/  STL.64 [R1+0x4110], R16 ;  /* 0x0041101001007387 */ /* 0x0101e40000100a00 */
[----:B0-----:R-:W2:Y:S01]  /*8aed0*/  LDL.LU R16, [R1+0x5b0] ;  /* 0x0005b00001107983 */ /* 0x001ea20000300800 */
[----:B------:R-:W2:Y:S02]  /*8aee0*/  LDL.LU R17, [R1+0x5b4] ;  /* 0x0005b40001117983 */ /* 0x000ea40000300800 */
[----:B------:R-:W2:Y:S02]  /*8aef0*/  LDL.LU R18, [R1+0x5b8] ;  /* 0x0005b80001127983 */ /* 0x000ea40000300800 */
[----:B------:R-:W2:Y:S02]  /*8af00*/  LDL.LU R19, [R1+0x5bc] ;  /* 0x0005bc0001137983 */ /* 0x000ea40000300800 */
[C---:B--2---:R-:W-:Y:S01]  /*8af10*/  HMMA.16816.F32 R16, R4.reuse, R14, R16 ;  /* 0x0000000e0410723c */ /* 0x044fe20000001810 */
[----:B------:R-:W-:Y:S11]  /*8af20*/  STL.64 [R1+0x4108], R14 ;  /* 0x0041080e01007387 */ /* 0x000ff60000100a00 */
[----:B------:R-:W-:Y:S11]  /*8af30*/  @!UPT UIADD3 URZ, URZ, URZ, URZ ;  /* 0x0000003f3f3ff290 */ /* 0x000ff6000fffe03f */
[----:B------:R-:W-:Y:S01]  /*8af40*/  STL.64 [R1+0x3c0], R16 ;  /* 0x0003c01001007387 */ /* 0x000fe20000100a00 */
[----:B------:R3:W-:Y:S02]  /*8af50*/  STL.64 [R1+0x3c8], R18 ;  /* 0x0003c81201007387 */ /* 0x0007e40000100a00 */
[----:B---3--:R-:W-:Y:S01]  /*8af60*/  HMMA.16816.F32 R16, R4, R10, R24 ;  /* 0x0000000a0410723c */ /* 0x008fe20000001818 */
[----:B------:R0:W-:Y:S06]  /*8af70*/  STL.64 [R1+0x4168], R10 ;  /* 0x0041680a01007387 */ /* 0x0001ec0000100a00 */
[----:B------:R-:W-:-:S02]  /*8af80*/  IMAD.MOV.U32 R26, RZ, RZ, R9 ;  /* 0x000000ffff1a7224 */ /* 0x000fc400078e0009 */
[----:B------:R-:W-:Y:S11]  /*8af90*/  IMAD.MOV.U32 R27, RZ, RZ, R8 ;  /* 0x000000ffff1b7224 */ /* 0x000ff600078e0008 */
[----:B------:R-:W-:Y:S03]  /*8afa0*/  @!UPT UIADD3 URZ, URZ, URZ, URZ ;  /* 0x0000003f3f3ff290 */ /* 0x000fe6000fffe03f */
[----:B------:R-:W-:Y:S01]  /*8afb0*/  STL.64 [R1+0x3b0], R16 ;  /* 0x0003b01001007387 */ /* 0x000fe20000100a00 */
[----:B------:R1:W-:Y:S02]  /*8afc0*/  STL.64 [R1+0x3b8], R18 ;  /* 0x0003b81201007387 */ /* 0x0003e40000100a00 */
[----:B------:R2:W-:Y:S02]  /*8afd0*/  STL.64 [R1+0x4170], R26 ;  /* 0x0041701a01007387 */ /* 0x0005e40000100a00 */
[----:B------:R-:W3:Y:S01]  /*8afe0*/  LDL.LU R8, [R1+0x510] ;  /* 0x0005100001087983 */ /* 0x000ee20000300800 */
[----:B------:R-:W3:Y:S01]  /*8aff0*/  LDL.LU R9, [R1+0x514] ;  /* 0x0005140001097983 */ /* 0x000ee20000300800 */
[----:B0-----:R-:W4:Y:S02]  /*8b000*/  LDL.LU R10, [R1+0x518] ;  /* 0x00051800010a7983 */ /* 0x001f240000300800 */
[----:B------:R-:W4:Y:S02]  /*8b010*/  LDL.LU R11, [R1+0x51c] ;  /* 0x00051c00010b7983 */ /* 0x000f240000300800 */
[----:B-1----:R-:W-:-:S02]  /*8b020*/  IMAD.MOV.U32 R18, RZ, RZ, R23 ;  /* 0x000000ffff127224 */ /* 0x002fc400078e0017 */
[----:B--2---:R-:W-:Y:S02]  /*8b030*/  IMAD.MOV.U32 R26, RZ, RZ, R29 ;  /* 0x000000ffff1a7224 */ /* 0x004fe400078e001d */
[----:B------:R-:W-:Y:S02]  /*8b040*/  IMAD.MOV.U32 R19, RZ, RZ, R28 ;  /* 0x000000ffff137224 */ /* 0x000fe400078e001c */
[----:B------:R-:W-:Y:S01]  /*8b050*/  IMAD.MOV.U32 R27, RZ, RZ, R22 ;  /* 0x000000ffff1b7224 */ /* 0x000fe200078e0016 */
[----:B----4-:R-:W-:Y:S01]  /*8b060*/  STL.64 [R1+0x4180], R10 ;  /* 0x0041800a01007387 */ /* 0x010fe20000100a00 */
[----:B---3--:R-:W-:Y:S02]  /*8b070*/  STL.64 [R1+0x4178], R8 ;  /* 0x0041780801007387 */ /* 0x008fe40000100a00 */
[----:B------:R-:W2:Y:S02]  /*8b080*/  LDL.LU R29, [R1+0x422c] ;  /* 0x00422c00011d7983 */ /* 0x000ea40000300800 */
[----:B------:R-:W3:Y:S01]  /*8b090*/  LDL.LU R22, [R1+0x4228] ;  /* 0x0042280001167983 */ /* 0x000ee20000300800 */
[----:B------:R-:W4:Y:S01]  /*8b0a0*/  LDL.LU R23, [R1+0x4224] ;  /* 0x0042240001177983 */ /* 0x000f220000300800 */
[----:B------:R-:W3:Y:S02]  /*8b0b0*/  LDL.LU R28, [R1+0x4220] ;  /* 0x00422000011c7983 */ /* 0x000ee40000300800 */
[----:B------:R0:W-:Y:S02]  /*8b0c0*/  STL.64 [R1+0x41b8], R18 ;  /* 0x0041b81201007387 */ /* 0x0001e40000100a00 */
[----:B0-----:R-:W-:-:S02]  /*8b0d0*/  IMAD.MOV.U32 R18, RZ, RZ, R13 ;  /* 0x000000ffff127224 */ /* 0x001fc400078e000d */
[----:B------:R-:W-:-:S05]  /*8b0e0*/  IMAD.MOV.U32 R19, RZ, RZ, R12 ;  /* 0x000000ffff137224 */ /* 0x000fca00078e000c */
[----:B------:R0:W-:Y:S01]  /*8b0f0*/  STL.64 [R1+0x41d0], R18 ;  /* 0x0041d01201007387 */ /* 0x0001e20000100a00 */
[----:B------:R-:W3:Y:S02]  /*8b100*/  LDL.LU R12, [R1+0x550] ;  /* 0x00055000010c7983 */ /* 0x000ee40000300800 */
[----:B------:R-:W3:Y:S02]  /*8b110*/  LDL.LU R13, [R1+0x554] ;  /* 0x00055400010d7983 */ /* 0x000ee40000300800 */
[----:B------:R-:W3:Y:S01]  /*8b120*/  LDL.LU R14, [R1+0x558] ;  /* 0x00055800010e7983 */ /* 0x000ee20000300800 */
[----:B------:R-:W3:Y:S01]  /*8b130*/  LDL.LU R15, [R1+0x55c] ;  /* 0x00055c00010f7983 */ /* 0x000ee20000300800 */
[----:B0-----:R-:W-:Y:S02]  /*8b140*/  IMAD.MOV.U32 R19, RZ, RZ, R2 ;  /* 0x000000ffff137224 */ /* 0x001fe400078e0002 */
[----:B--2---:R-:W-:Y:S02]  /*8b150*/  IMAD.MOV.U32 R18, RZ, RZ, R29 ;  /* 0x000000ffff127224 */ /* 0x004fe400078e001d */
[----:B------:R-:W2:Y:S01]  /*8b160*/  LDL.LU R29, [R1+0x421c] ;  /* 0x00421c00011d7983 */ /* 0x000ea20000300800 */
[----:B------:R-:W2:Y:S02]  /*8b170*/  LDL.LU R2, [R1+0x4218] ;  /* 0x0042180001027983 */ /* 0x000ea40000300800 */
[----:B------:R-:W-:Y:S01]  /*8b180*/  STL.64 [R1+0x41e8], R18 ;  /* 0x0041e81201007387 */ /* 0x000fe20000100a00 */
[----:B---3--:R-:W-:Y:S01]  /*8b190*/  STL.64 [R1+0x41c8], R14 ;  /* 0x0041c80e01007387 */ /* 0x008fe20000100a00 */
[----:B------:R0:W-:Y:S03]  /*8b1a0*/  STL.64 [R1+0x41c0], R12 ;  /* 0x0041c00c01007387 */ /* 0x0001e60000100a00 */
[----:B0-----:R-:W3:Y:S01]  /*8b1b0*/  LDL.LU R12, [R1+0x560] ;  /* 0x00056000010c7983 */ /* 0x001ee20000300800 */
[----:B------:R-:W3:Y:S02]  /*8b1c0*/  LDL.LU R13, [R1+0x564] ;  /* 0x00056400010d7983 */ /* 0x000ee40000300800 */
[----:B------:R-:W2:Y:S02]  /*8b1d0*/  LDL.LU R14, [R1+0x568] ;  /* 0x00056800010e7983 */ /* 0x000ea40000300800 */
[----:B------:R-:W2:Y:S02]  /*8b1e0*/  LDL.LU R15, [R1+0x56c] ;  /* 0x00056c00010f7983 */ /* 0x000ea40000300800 */
[----:B----4-:R-:W-:-:S02]  /*8b1f0*/  IMAD.MOV.U32 R18, RZ, RZ, R23 ;  /* 0x000000ffff127224 */ /* 0x010fc400078e0017 */
        /* <DEDUP_REMOVED lines=20> */
[----:B------:R0:W-:Y:S01]  /*8b340*/  STL.64 [R1+0x4188], R26 ;  /* 0x0041881a01007387 */ /* 0x0001e20000100a00 */
[----:B------:R-:W3:Y:S02]  /*8b350*/  LDL.LU R8, [R1+0x520] ;  /* 0x0005200001087983 */ /* 0x000ee40000300800 */
[----:B------:R-:W3:Y:S02]  /*8b360*/  LDL.LU R9, [R1+0x524] ;  /* 0x0005240001097983 */ /* 0x000ee40000300800 */
[----:B------:R-:W4:Y:S01]  /*8b370*/  LDL.LU R10, [R1+0x528] ;  /* 0x00052800010a7983 */ /* 0x000f220000300800 */
[----:B------:R-:W4:Y:S01]  /*8b380*/  LDL.LU R11, [R1+0x52c] ;  /* 0x00052c00010b7983 */ /* 0x000f220000300800 */
[----:B0-----:R-:W-:-:S02]  /*8b390*/  IMAD.MOV.U32 R26, RZ, RZ, R21 ;  /* 0x000000ffff1a7224 */ /* 0x001fc400078e0015 */
[----:B------:R-:W-:Y:S02]  /*8b3a0*/  IMAD.MOV.U32 R27, RZ, RZ, R20 ;  /* 0x000000ffff1b7224 */ /* 0x000fe400078e0014 */
[----:B------:R-:W-:Y:S02]  /*8b3b0*/  IMAD.MOV.U32 R18, RZ, RZ, R29 ;  /* 0x000000ffff127224 */ /* 0x000fe400078e001d */
[----:B------:R-:W-:Y:S01]  /*8b3c0*/  IMAD.MOV.U32 R19, RZ, RZ, R28 ;  /* 0x000000ffff137224 */ /* 0x000fe200078e001c */
[----:B----4-:R-:W-:Y:S01]  /*8b3d0*/  STL.64 [R1+0x4198], R10 ;  /* 0x0041980a01007387 */ /* 0x010fe20000100a00 */
[----:B---3--:R0:W-:Y:S02]  /*8b3e0*/  STL.64 [R1+0x4190], R8 ;  /* 0x0041900801007387 */ /* 0x0081e40000100a00 */
[----:B------:R-:W-:Y:S01]  /*8b3f0*/  STL.64 [R1+0x41a0], R26 ;  /* 0x0041a01a01007387 */ /* 0x000fe20000100a00 */
        /* <DEDUP_REMOVED lines=15> */
[----:B------:R-:W4:Y:S01]  /*8b4f0*/  LDL.LU.64 R14, [R1+0x4210] ;  /* 0x00421000010e7983 */ /* 0x000f220000300a00 */
[----:B------:R-:W4:Y:S05]  /*8b500*/  LDL.LU.64 R12, [R1+0x4208] ;  /* 0x00420800010c7983 */ /* 0x000f2a0000300a00 */
        /* <DEDUP_REMOVED lines=24> */
[----:B----4-:R-:W-:Y:S02]  /*8b690*/  HMMA.16816.F32 R12, R4, R18, R12 ;  /* 0x00000012040c723c */ /* 0x010fe4000000180c */
[----:B------:R-:W4:Y:S04]  /*8b6a0*/  LDL.64 R18, [R1+0x8] ;  /* 0x0000080001127983 */ /* 0x000f280000100a00 */
[----:B----4-:R0:W-:Y:S11]  /*8b6b0*/  STL.64 [R1+0x4130], R18 ;  /* 0x0041301201007387 */ /* 0x0101f60000100a00 */
[----:B------:R-:W-:Y:S06]  /*8b6c0*/  @!UPT UIADD3 URZ, URZ, URZ, URZ ;  /* 0x0000003f3f3ff290 */ /* 0x000fec000fffe03f */
[----:B------:R-:W-:Y:S02]  /*8b6d0*/  STL.64 [R1+0x600], R12 ;  /* 0x0006000c01007387 */ /* 0x000fe40000100a00 */
[----:B------:R-:W-:Y:S01]  /*8b6e0*/  STL.64 [R1+0x608], R14 ;  /* 0x0006080e01007387 */ /* 0x000fe20000100a00 */
[----:B0-----:R-:W4:Y:S04]  /*8b6f0*/  LDL.LU.64 R18, [R1+0x18] ;  /* 0x0000180001127983 */ /* 0x001f280000300a00 */
[----:B----4-:R0:W-:Y:S04]  /*8b700*/  STL.64 [R1+0x4138], R18 ;  /* 0x0041381201007387 */ /* 0x0101e80000100a00 */
[----:B0-----:R-:W4:Y:S01]  /*8b710*/  LDL.LU.64 R18, [R1+0x28] ;  /* 0x0000280001127983 */ /* 0x001f220000300a00 */
[----:B------:R-:W3:Y:S02]  /*8b720*/  LDL.LU R12, [R1+0x360] ;  /* 0x00036000010c7983 */ /* 0x000ee40000300800 */
[----:B------:R-:W3:Y:S02]  /*8b730*/  LDL.LU R13, [R1+0x364] ;  /* 0x00036400010d7983 */ /* 0x000ee40000300800 */
[----:B------:R-:W3:Y:S01]  /*8b740*/  LDL.LU R14, [R1+0x368] ;  /* 0x00036800010e7983 */ /* 0x000ee20000300800 */
[----:B------:R-:W3:Y:S01]  /*8b750*/  LDL.LU R15, [R1+0x36c] ;  /* 0x00036c00010f7983 */ /* 0x000ee20000300800 */
[----:B------:R-:W-:-:S02]  /*8b760*/  IMAD.MOV.U32 R26, RZ, RZ, R3 ;  /* 0x000000ffff1a7224 */ /* 0x000fc400078e0003 */
[----:B------:R-:W-:-:S07]  /*8b770*/  IMAD.MOV.U32 R27, RZ, RZ, R0 ;  /* 0x000000ffff1b7224 */ /* 0x000fce00078e0000 */
[C---:B--2---:R-:W-:Y:S01]  /*8b780*/  HMMA.16816.F32 R24, R4.reuse, R26, R8 ;  /* 0x0000001a0418723c */ /* 0x044fe20000001808 */
        /* <DEDUP_REMOVED lines=8> */
[----:B0-----:R-:W4:Y:S01]  /*8b810*/  LDL.LU R12, [R1+0x390] ;  /* 0x00039000010c7983 */ /* 0x001f220000300800 */
[----:B------:R-:W4:Y:S02]  /*8b820*/  LDL.LU R13, [R1+0x394] ;  /* 0x00039400010d7983 */ /* 0x000f240000300800 */
[----:B------:R-:W4:Y:S02]  /*8b830*/  LDL.LU R14, [R1+0x398] ;  /* 0x00039800010e7983 */ /* 0x000f240000300800 */
[----:B------:R-:W4:Y:S01]  /*8b840*/  LDL.LU R15, [R1+0x39c] ;  /* 0x00039c00010f7983 */ /* 0x000f220000300800 */
        /* <DEDUP_REMOVED lines=22> */
[----:B------:R-:W-:Y:S01]  /*8b9b0*/  STL.64 [R1+0x5c0], R24 ;  /* 0x0005c01801007387 */ /* 0x000fe20000100a00 */
[----:B------:R0:W-:Y:S03]  /*8b9c0*/  STL.64 [R1+0x5c8], R26 ;  /* 0x0005c81a01007387 */ /* 0x0001e60000100a00 */
[----:B0-----:R-:W3:Y:S02]  /*8b9d0*/  LDL.LU.64 R26, [R1+0x4160] ;  /* 0x00416000011a7983 */ /* 0x001ee40000300a00 */
[----:B---3--:R-:W-:Y:S02]  /*8b9e0*/  HMMA.16816.F32 R4, R4, R26, R20 ;  /* 0x0000001a0404723c */ /* 0x008fe40000001814 */
[----:B------:R-:W4:Y:S01]  /*8b9f0*/  LDL.LU.64 R22, [R1+0x4158] ;  /* 0x0041580001167983 */ /* 0x000f220000300a00 */
[----:B------:R-:W4:Y:S02]  /*8ba00*/  LDL.LU.64 R20, [R1+0x4150] ;  /* 0x0041500001147983 */ /* 0x000f240000300a00 */
[----:B------:R-:W3:Y:S02]  /*8ba10*/  LDL R9, [R1+0xbd4] ;  /* 0x000bd40001097983 */ /* 0x000ee40000100800 */
[----:B---3--:R-:W-:Y:S11]  /*8ba20*/  STL [R1+0x4090], R9 ;  /* 0x0040900901007387 */ /* 0x008ff60000100800 */
[----:B------:R-:W-:Y:S05]  /*8ba30*/  @!UPT UIADD3 URZ, URZ, URZ, URZ ;  /* 0x0000003f3f3ff290 */ /* 0x000fea000fffe03f */
[----:B------:R-:W-:Y:S02]  /*8ba40*/  STL.64 [R1+0x3a0], R4 ;  /* 0x0003a00401007387 */ /* 0x000fe40000100a00 */
[----:B------:R0:W-:Y:S02]  /*8ba50*/  STL.64 [R1+0x3a8], R6 ;  /* 0x0003a80601007387 */ /* 0x0001e40000100a00 */
[----:B0-----:R-:W3:Y:S01]  /*8ba60*/  LDL R7, [R1+0xbd0] ;  /* 0x000bd00001077983 */ /* 0x001ee20000100800 */
[C---:B----4-:R-:W-:Y:S01]  /*8ba70*/  HMMA.16816.F32 R12, R20.reuse, R18, R12 ;  /* 0x00000012140c723c */ /* 0x050fe2000000180c */
[----:B------:R-:W-:Y:S02]  /*8ba80*/  IMAD.MOV.U32 R25, RZ, RZ, R18 ;  /* 0x000000ffff197224 */ /* 0x000fe400078e0012 */
[----:B------:R-:W-:Y:S01]  /*8ba90*/  IMAD.MOV.U32 R24, RZ, RZ, R19 ;  /* 0x000000ffff187224 */ /* 0x000fe200078e0013 */
[----:B---3--:R0:W-:Y:S01]  /*8baa0*/  STL [R1+0x408c], R7 ;  /* 0x00408c0701007387 */ /* 0x0081e20000100800 */
[----:B------:R-:W3:Y:S02]  /*8bab0*/  LDL.LU R4, [R1+0x380] ;  /* 0x0003800001047983 */ /* 0x000ee40000300800 */
[----:B------:R-:W3:Y:S02]  /*8bac0*/  LDL.LU R5, [R1+0x384] ;  /* 0x0003840001057983 */ /* 0x000ee40000300800 */
[----:B------:R-:W3:Y:S01]  /*8bad0*/  LDL.LU R6, [R1+0x388] ;  /* 0x0003880001067983 */ /* 0x000ee20000300800 */
[----:B0-----:R-:W3:Y:S11]  /*8bae0*/  LDL.LU R7, [R1+0x38c] ;  /* 0x00038c0001077983 */ /* 0x001ef60000300800 */
[----:B------:R-:W-:Y:S02]  /*8baf0*/  @!UPT UIADD3 URZ, URZ, URZ, URZ ;  /* 0x0000003f3f3ff290 */ /* 0x000fe4000fffe03f */
[----:B------:R-:W-:Y:S02]  /*8bb00*/  STL.64 [R1+0x420], R12 ;  /* 0x0004200c01007387 */ /* 0x000fe40000100a00 */
[----:B------:R0:W-:Y:S02]  /*8bb10*/  STL.64 [R1+0x428], R14 ;  /* 0x0004280e01007387 */ /* 0x0001e40000100a00 */
[----:B0-----:R-:W4:Y:S01]  /*8bb20*/  LDL.LU.64 R14, [R1+0x4148] ;  /* 0x00414800010e7983 */ /* 0x001f220000300a00 */
[----:B------:R-:W4:Y:S02]  /*8bb30*/  LDL.LU.64 R12, [R1+0x4140] ;  /* 0x00414000010c7983 */ /* 0x000f240000300a00 */
[----:B------:R-:W3:Y:S02]  /*8bb40*/  LDL.LU.64 R18, [R1+0x4138] ;  /* 0x0041380001127983 */ /* 0x000ee40000300a00 */
[----:B------:R0:W-:Y:S01]  /*8bb50*/  STL.64 [R1+0x4080], R26 ;  /* 0x0040801a01007387 */ /* 0x0001e20000100a00 */
[----:B------:R1:W-:Y:S04]  /*8bb60*/  STL.64 [R1+0x4078], R24 ;  /* 0x0040781801007387 */ /* 0x0003e80000100a00 */
[----:B0-----:R-:W2:Y:S01]  /*8bb70*/  LDL.LU.64 R26, [R1+0x38] ;  /* 0x00003800011a7983 */ /* 0x001ea20000300a00 */
[----:B---3--:R-:W-:Y:S01]  /*8bb80*/  HMMA.16816.F32 R4, R20, R18, R4 ;  /* 0x000000121404723c */ /* 0x008fe20000001804 */
[----:B------:R-:W-:-:S02]  /*8bb90*/  IMAD.MOV.U32 R3, RZ, RZ, R19 ;  /* 0x000000ffff037224 */ /* 0x000fc400078e0013 */
[----:B--2---:R0:W-:Y:S01]  /*8bba0*/  STL.64 [R1+0x4100], R26 ;  /* 0x0041001a01007387 */ /* 0x0041e20000100a00 */
[----:B-1----:R-:W2:Y:S02]  /*8bbb0*/  LDL.LU R24, [R1+0x350] ;  /* 0x0003500001187983 */ /* 0x002ea40000300800 */
[----:B------:R-:W2:Y:S01]  /*8bbc0*/  LDL.LU R25, [R1+0x354] ;  /* 0x0003540001197983 */ /* 0x000ea20000300800 */
[----:B0-----:R-:W2:Y:S01]  /*8bbd0*/  LDL.LU R26, [R1+0x358] ;  /* 0x00035800011a7983 */ /* 0x001ea20000300800 */
[----:B------:R-:W2:Y:S11]  /*8bbe0*/  LDL.LU R27, [R1+0x35c] ;  /* 0x00035c00011b7983 */ /* 0x000eb60000300800 */
[----:B------:R-:W-:Y:S04]  /*8bbf0*/  @!UPT UIADD3 URZ, URZ, URZ, URZ ;  /* 0x0000003f3f3ff290 */ /* 0x000fe8000fffe03f */
[----:B------:R-:W-:Y:S02]  /*8bc00*/  STL.64 [R1+0x410], R4 ;  /* 0x0004100401007387 */ /* 0x000fe40000100a00 */
[----:B------:R0:W-:Y:S02]  /*8bc10*/  STL.64 [R1+0x418], R6 ;  /* 0x0004180601007387 */ /* 0x0001e40000100a00 */
[----:B0-----:R-:W-:Y:S02]  /*8bc20*/  IMAD.MOV.U32 R7, RZ, RZ, R18 ;  /* 0x000000ffff077224 */ /* 0x001fe400078e0012 */
[----:B------:R-:W4:Y:S03]  /*8bc30*/  LDL.LU.64 R18, [R1+0x4130] ;  /* 0x0041300001127983 */ /* 0x000f260000300a00 */
[----:B------:R0:W-:Y:S02]  /*8bc40*/  STL [R1+0x40f8], R7 ;  /* 0x0040f80701007387 */ /* 0x0001e40000100800 */
[----:B------:R-:W3:Y:S02]  /*8bc50*/  LDL.LU R4, [R1+0x320] ;  /* 0x0003200001047983 */ /* 0x000ee40000300800 */
[----:B------:R-:W3:Y:S01]  /*8bc60*/  LDL.LU R5, [R1+0x324] ;  /* 0x0003240001057983 */ /* 0x000ee20000300800 */
[----:B------:R-:W3:Y:S04]  /*8bc70*/  LDL.LU R6, [R1+0x328] ;  /* 0x0003280001067983 */ /* 0x000ee80000300800 */
[----:B0-----:R-:W3:Y:S01]  /*8bc80*/  LDL.LU R7, [R1+0x32c] ;  /* 0x00032c0001077983 */ /* 0x001ee20000300800 */
        /* <DEDUP_REMOVED lines=8> */
[----:B------:R-:W2:Y:S01]  /*8bd10*/  LDL.LU.64 R16, [R1+0x4110] ;  /* 0x0041100001107983 */ /* 0x000ea20000300a00 */
[C---:B----4-:R-:W-:Y:S11]  /*8bd20*/  HMMA.16816.F32 R12, R20.reuse, R18, R12 ;  /* 0x00000012140c723c */ /* 0x050ff6000000180c */
[----:B------:R-:W-:Y:S11]  /*8bd30*/  @!UPT UIADD3 URZ, URZ, URZ, URZ ;  /* 0x0000003f3f3ff290 */ /* 0x000ff6000fffe03f */
[----:B------:R-:W-:Y:S01]  /*8bd40*/  @!UPT UIADD3 URZ, URZ, URZ, URZ ;  /* 0x0000003f3f3ff290 */ /* 0x000fe2000fffe03f */
[----:B------:R-:W-:Y:S01]  /*8bd50*/  STL.64 [R1+0x380], R12 ;  /* 0x0003800c01007387 */ /* 0x000fe20000100a00 */
[----:B------:R0:W-:Y:S03]  /*8bd60*/  STL.64 [R1+0x388], R14 ;  /* 0x0003880e01007387 */ /* 0x0001e60000100a00 */
[----:B0-----:R-:W4:Y:S01]  /*8bd70*/  LDL.LU.64 R14, [R1+0x4108] ;  /* 0x00410800010e7983 */ /* 0x001f220000300a00 */
[----:B------:R-:W-:Y:S02]  /*8bd80*/  STL.64 [R1+0x4010], R18 ;  /* 0x0040101201007387 */ /* 0x000fe40000100a00 */
[----:B--2---:R0:W-:Y:S02]  /*8bd90*/  STL.64 [R1+0x4008], R16 ;  /* 0x0040081001007387 */ /* 0x0041e40000100a00 */
[----:B0-----:R-:W2:Y:S01]  /*8bda0*/  LDL.LU R16, [R1+0x330] ;  /* 0x0003300001107983 */ /* 0x001ea20000300800 */
[----:B------:R-:W2:Y:S02]  /*8bdb0*/  LDL.LU R17, [R1+0x334] ;  /* 0x0003340001117983 */ /* 0x000ea40000300800 */
[----:B------:R-:W2:Y:S02]  /*8bdc0*/  LDL.LU R18, [R1+0x338] ;  /* 0x0003380001127983 */ /* 0x000ea40000300800 */
[----:B------:R-:W2:Y:S01]  /*8bdd0*/  LDL.LU R19, [R1+0x33c] ;  /* 0x00033c0001137983 */ /* 0x000ea20000300800 */
[C---:B----4-:R-:W-:Y:S11]  /*8bde0*/  HMMA.16816.F32 R24, R20.reuse, R14, R24 ;  /* 0x0000000e1418723c */ /* 0x050ff60000001818 */
[----:B------:R-:W-:Y:S11]  /*8bdf0*/  @!UPT UIADD3 URZ, URZ, URZ, URZ ;  /* 0x0000003f3f3ff290 */ /* 0x000ff6000fffe03f */
[----:B------:R-:W-:Y:S01]  /*8be00*/  @!UPT UIADD3 URZ, URZ, URZ, URZ ;  /* 0x0000003f3f3ff290 */ /* 0x000fe2000fffe03f */
[----:B------:R-:W-:Y:S01]  /*8be10*/  STL.64 [R1+0x370], R24 ;  /* 0x0003701801007387 */ /* 0x000fe20000100a00 */
[----:B------:R0:W-:Y:S03]  /*8be20*/  STL.64 [R1+0x378], R26 ;  /* 0x0003781a01007387 */ /* 0x0001e60000100a00 */
[----:B0-----:R-:W2:Y:S01]  /*8be30*/  LDL.LU.64 R26, [R1+0x4100] ;  /* 0x00410000011a7983 */ /* 0x001ea20000300a00 */
[----:B------:R0:W-:Y:S02]  /*8be40*/  STL.64 [R1+0x40f0], R14 ;  /* 0x0040f00e01007387 */ /* 0x0001e40000100a00 */
[----:B------:R-:W4:Y:S02]  /*8be50*/  LDL.LU R12, [R1+0x340] ;  /* 0x00034000010c7983 */ /* 0x000f240000300800 */
[----:B------:R-:W4:Y:S01]  /*8be60*/  LDL.LU R13, [R1+0x344] ;  /* 0x00034400010d7983 */ /* 0x000f220000300800 */
[----:B0-----:R-:W4:Y:S01]  /*8be70*/  LDL.LU R14, [R1+0x348] ;  /* 0x00034800010e7983 */ /* 0x001f220000300800 */
[----:B------:R-:W4:Y:S02]  /*8be80*/  LDL.LU R15, [R1+0x34c] ;  /* 0x00034c00010f7983 */ /* 0x000f240000300800 */
[C---:B----4-:R-:W-:Y:S11]  /*8be90*/  HMMA.16816.F32 R12, R20.reuse, R10, R12 ;  /* 0x0000000a140c723c */ /* 0x050ff6000000180c */
[----:B------:R-:W-:Y:S11]  /*8bea0*/  @!UPT UIADD3 URZ, URZ, URZ, URZ ;  /* 0x0000003f3f3ff290 */ /* 0x000ff6000fffe03f */
[----:B------:R-:W-:Y:S01]  /*8beb0*/  @!UPT UIADD3 URZ, URZ, URZ, URZ ;  /* 0x0000003f3f3ff290 */ /* 0x000fe2000fffe03f */
[----:B------:R0:W-:Y:S01]  /*8bec0*/  STL.64 [R1+0x360], R12 ;  /* 0x0003600c01007387 */ /* 0x0001e20000100a00 */
[----:B------:R1:W-:Y:S03]  /*8bed0*/  STL.64 [R1+0x368], R14 ;  /* 0x0003680e01007387 */ /* 0x0003e60000100a00 */
[----:B0-----:R-:W4:Y:S01]  /*8bee0*/  LDL.LU R12, [R1+0x310] ;  /* 0x00031000010c7983 */ /* 0x001f220000300800 */
[----:B------:R-:W4:Y:S02]  /*8bef0*/  LDL.LU R13, [R1+0x314] ;  /* 0x00031400010d7983 */ /* 0x000f240000300800 */
[----:B-1----:R-:W4:Y:S02]  /*8bf00*/  LDL.LU R14, [R1+0x318] ;  /* 0x00031800010e7983 */ /* 0x002f240000300800 */
[----:B------:R-:W4:Y:S01]  /*8bf10*/  LDL.LU R15, [R1+0x31c] ;  /* 0x00031c00010f7983 */ /* 0x000f220000300800 */
[----:B------:R-:W-:Y:S01]  /*8bf20*/  STL.64 [R1+0x40d8], R10 ;  /* 0x0040d80a01007387 */ /* 0x000fe20000100a00 */
[----:B------:R0:W-:Y:S02]  /*8bf30*/  STL [R1+0x40d0], R9 ;  /* 0x0040d00901007387 */ /* 0x0001e40000100800 */
[----:B------:R-:W3:Y:S01]  /*8bf40*/  LDL.LU R8, [R1+0x300] ;  /* 0x0003000001087983 */ /* 0x000ee20000300800 */
[----:B0-----:R-:W3:Y:S01]  /*8bf50*/  LDL.LU R9, [R1+0x304] ;  /* 0x0003040001097983 */ /* 0x001ee20000300800 */
[----:B------:R-:W3:Y:S02]  /*8bf60*/  LDL.LU R10, [R1+0x308] ;  /* 0x00030800010a7983 */ /* 0x000ee40000300800 */
[----:B------:R-:W3:Y:S01]  /*8bf70*/  LDL.LU R11, [R1+0x30c] ;  /* 0x00030c00010b7983 */ /* 0x000ee20000300800 */
[----:B--2---:R-:W-:Y:S01]  /*8bf80*/  HMMA.16816.F32 R16, R20, R26, R16 ;  /* 0x0000001a1410723c */ /* 0x004fe20000001810 */
[----:B------:R-:W-:-:S02]  /*8bf90*/  IMAD.MOV.U32 R28, RZ, RZ, R26 ;  /* 0x000000ffff1c7224 */ /* 0x000fc400078e001a */
[----:B------:R-:W-:Y:S01]  /*8bfa0*/  IMAD.MOV.U32 R29, RZ, RZ, R27 ;  /* 0x000000ffff1d7224 */ /* 0x000fe200078e001b */
[----:B---3--:R0:W-:Y:S01]  /*8bfb0*/  STL.64 [R1+0x40e8], R10 ;  /* 0x0040e80a01007387 */ /* 0x0081e20000100a00 */
[----:B------:R-:W-:Y:S03]  /*8bfc0*/  STL.64 [R1+0x40e0], R8 ;  /* 0x0040e00801007387 */ /* 0x000fe60000100a00 */
[----:B0-----:R-:W4:Y:S11]  /*8bfd0*/  LDL.LU.64 R10, [R1+0x1d8] ;  /* 0x0001d800010a7983 */ /* 0x001f360000300a00 */
[----:B------:R-:W-:Y:S04]  /*8bfe0*/  @!UPT UIADD3 URZ, URZ, URZ, URZ ;  /* 0x0000003f3f3ff290 */ /* 0x000fe8000fffe03f */
[----:B------:R-:W-:Y:S02]  /*8bff0*/  STL.64 [R1+0x350], R16 ;  /* 0x0003501001007387 */ /* 0x000fe40000100a00 */
[----:B------:R-:W-:Y:S02]  /*8c000*/  STL.64 [R1+0x358], R18 ;  /* 0x0003581201007387 */ /* 0x000fe40000100a00 */
[----:B------:R-:W2:Y:S02]  /*8c010*/  LDL.LU.64 R26, [R1+0x1b8] ;  /* 0x0001b800011a7983 */ /* 0x000ea40000300a00 */
[----:B--2---:R0:W-:Y:S04]  /*8c020*/  STL.64 [R1+0x40c8], R26 ;  /* 0x0040c81a01007387 */ /* 0x0041e80000100a00 */
[----:B0-----:R-:W2:Y:S01]  /*8c030*/  LDL.LU.64 R26, [R1+0x1c8] ;  /* 0x0001c800011a7983 */ /* 0x001ea20000300a00 */
[----:B------:R-:W3:Y:S03]  /*8c040*/  LDL.LU.64 R18, [R1+0x198] ;  /* 0x0001980001127983 */ /* 0x000ee60000300a00 */
[----:B---3--:R0:W-:Y:S04]  /*8c050*/  STL.64 [R1+0x40a0], R18 ;  /* 0x0040a01201007387 */ /* 0x0081e80000100a00 */
[----:B0-----:R-:W3:Y:S02]  /*8c060*/  LDL.LU.64 R18, [R1+0x1e8] ;  /* 0x0001e80001127983 */ /* 0x001ee40000300a00 */
[C---:B---3--:R-:W-:Y:S11]  /*8c070*/  HMMA.16816.F32 R4, R20.reuse, R18, R4 ;  /* 0x000000121404723c */ /* 0x048ff60000001804 */
[----:B------:R-:W-:Y:S11]  /*8c080*/  @!UPT UIADD3 URZ, URZ, URZ, URZ ;  /* 0x0000003f3f3ff290 */ /* 0x000ff6000fffe03f */
[----:B------:R-:W-:Y:S01]  /*8c090*/  @!UPT UIADD3 URZ, URZ, URZ, URZ ;  /* 0x0000003f3f3ff290 */ /* 0x000fe2000fffe03f */
[----:B------:R-:W-:Y:S01]  /*8c0a0*/  STL.64 [R1+0x9f0], R4 ;  /* 0x0009f00401007387 */ /* 0x000fe20000100a00 */
[----:B------:R0:W-:Y:S03]  /*8c0b0*/  STL.64 [R1+0x9f8], R6 ;  /* 0x0009f80601007387 */ /* 0x0001e60000100a00 */
[----:B0-----:R-:W3:Y:S01]  /*8c0c0*/  LDL.LU R7, [R1+0x40f8] ;  /* 0x0040f80001077983 */ /* 0x001ee20000300800 */
[----:B------:R-:W2:Y:S02]  /*8c0d0*/  LDL.LU R16, [R1+0x2e0] ;  /* 0x0002e00001107983 */ /* 0x000ea40000300800 */
[----:B------:R-:W-:Y:S02]  /*8c0e0*/  IMAD.MOV.U32 R5, RZ, RZ, R18 ;  /* 0x000000ffff057224 */ /* 0x000fe400078e0012 */
[----:B------:R-:W2:Y:S02]  /*8c0f0*/  LDL.LU R17, [R1+0x2e4] ;  /* 0x0002e40001117983 */ /* 0x000ea40000300800 */
[----:B------:R-:W-:Y:S01]  /*8c100*/  IMAD.MOV.U32 R4, RZ, RZ, R19 ;  /* 0x000000ffff047224 */ /* 0x000fe200078e0013 */
[----:B------:R-:W2:Y:S01]  /*8c110*/  LDL.LU R18, [R1+0x2e8] ;  /* 0x0002e80001127983 */ /* 0x000ea20000300800 */
[----:B------:R-:W2:Y:S01]  /*8c120*/  LDL.LU R19, [R1+0x2ec] ;  /* 0x0002ec0001137983 */ /* 0x000ea20000300800 */
[C---:B----4-:R-:W-:Y:S01]  /*8c130*/  HMMA.16816.F32 R12, R20.reuse, R10, R12 ;  /* 0x0000000a140c723c */ /* 0x050fe2000000180c */
[----:B------:R-:W-:Y:S01]  /*8c140*/  IMAD.MOV.U32 R6, RZ, RZ, R11 ;  /* 0x000000ffff067224 */ /* 0x000fe200078e000b */
[----:B--2---:R-:W-:Y:S01]  /*8c150*/  STL.64 [R1+0x40c0], R18 ;  /* 0x0040c01201007387 */ /* 0x004fe20000100a00 */
[----:B------:R0:W-:Y:S03]  /*8c160*/  STL.64 [R1+0x40b8], R16 ;  /* 0x0040b81001007387 */ /* 0x0001e60000100a00 */
[----:B0-----:R-:W2:Y:S01]  /*8c170*/  LDL.LU R16, [R1+0x2f0] ;  /* 0x0002f00001107983 */ /* 0x001ea20000300800 */
[----:B------:R-:W2:Y:S02]  /*8c180*/  LDL.LU R17, [R1+0x2f4] ;  /* 0x0002f40001117983 */ /* 0x000ea40000300800 */
[----:B------:R-:W2:Y:S02]  /*8c190*/  LDL.LU R18, [R1+0x2f8] ;  /* 0x0002f80001127983 */ /* 0x000ea40000300800 */
[----:B------:R-:W2:Y:S01]  /*8c1a0*/  LDL.LU R19, [R1+0x2fc] ;  /* 0x0002fc0001137983 */ /* 0x000ea20000300800 */
[----:B------:R-:W-:Y:S01]  /*8c1b0*/  STL [R1+0x3f9c], R4 ;  /* 0x003f9c0401007387 */ /* 0x000fe20000100800 */
[----:B------:R-:W-:Y:S10]  /*8c1c0*/  STL [R1+0x3f98], R5 ;  /* 0x003f980501007387 */ /* 0x000ff40000100800 */
[----:B------:R0:W-:Y:S02]  /*8c1d0*/  STL.64 [R1+0x9e0], R12 ;  /* 0x0009e00c01007387 */ /* 0x0001e40000100a00 */
        /* <DEDUP_REMOVED lines=10> */
[----:B------:R-:W-:Y:S01]  /*8c280*/  STL.64 [R1+0x9d0], R8 ;  /* 0x0009d00801007387 */ /* 0x000fe20000100a00 */
[----:B------:R0:W-:Y:S03]  /*8c290*/  STL.64 [R1+0x9d8], R10 ;  /* 0x0009d80a01007387 */ /* 0x0001e60000100a00 */
[----:B0-----:R-:W2:Y:S01]  /*8c2a0*/  LDL.LU.64 R10, [R1+0x40d8] ;  /* 0x0040d800010a7983 */ /* 0x001ea20000300a00 */
[----:B------:R-:W3:Y:S02]  /*8c2b0*/  LDL.LU R9, [R1+0x40d0] ;  /* 0x0040d00001097983 */ /* 0x000ee40000300800 */
[----:B------:R-:W-:Y:S02]  /*8c2c0*/  IMAD.MOV.U32 R8, RZ, RZ, R26 ;  /* 0x000000ffff087224 */ /* 0x000fe400078e001a */
[----:B------:R-:W-:Y:S02]  /*8c2d0*/  IMAD.MOV.U32 R12, RZ, RZ, R27 ;  /* 0x000000ffff0c7224 */ /* 0x000fe400078e001b */
[----:B------:R-:W4:Y:S03]  /*8c2e0*/  LDL.LU.64 R26, [R1+0x40c8] ;  /* 0x0040c800011a7983 */ /* 0x000f260000300a00 */
[----:B------:R-:W-:Y:S02]  /*8c2f0*/  STL [R1+0x3fac], R12 ;  /* 0x003fac0c01007387 */ /* 0x000fe40000100800 */
[----:B------:R0:W-:Y:S01]  /*8c300*/  STL [R1+0x3fa8], R8 ;  /* 0x003fa80801007387 */ /* 0x0001e20000100800 */
[----:B--2---:R-:W-:Y:S01]  /*8c310*/  STL.64 [R1+0x4098], R10 ;  /* 0x0040980a01007387 */ /* 0x004fe20000100a00 */
[----:B---3--:R1:W-:Y:S02]  /*8c320*/  STL [R1+0x4094], R9 ;  /* 0x0040940901007387 */ /* 0x0083e40000100800 */
[----:B0-----:R-:W2:Y:S01]  /*8c330*/  LDL.LU R8, [R1+0x2d0] ;  /* 0x0002d00001087983 */ /* 0x001ea20000300800 */
[----:B-1----:R-:W2:Y:S01]  /*8c340*/  LDL.LU R9, [R1+0x2d4] ;  /* 0x0002d40001097983 */ /* 0x002ea20000300800 */
[----:B------:R-:W3:Y:S02]  /*8c350*/  LDL.LU R10, [R1+0x2d8] ;  /* 0x0002d800010a7983 */ /* 0x000ee40000300800 */
[----:B------:R-:W3:Y:S01]  /*8c360*/  LDL.LU R11, [R1+0x2dc] ;  /* 0x0002dc00010b7983 */ /* 0x000ee20000300800 */
[C---:B----4-:R-:W-:Y:S01]  /*8c370*/  HMMA.16816.F32 R16, R20.reuse, R26, R16 ;  /* 0x0000001a1410723c */ /* 0x050fe20000001810 */
[----:B---3--:R0:W-:Y:S01]  /*8c380*/  STL.64 [R1+0x40b0], R10 ;  /* 0x0040b00a01007387 */ /* 0x0081e20000100a00 */
[----:B--2---:R-:W-:Y:S03]  /*8c390*/  STL.64 [R1+0x40a8], R8 ;  /* 0x0040a80801007387 */ /* 0x004fe60000100a00 */
[----:B0-----:R-:W2:Y:S11]  /*8c3a0*/  LDL.LU.64 R10, [R1+0x1a8] ;  /* 0x0001a800010a7983 */ /* 0x001eb60000300a00 */
[----:B------:R-:W-:Y:S07]  /*8c3b0*/  @!UPT UIADD3 URZ, URZ, URZ, URZ ;  /* 0x0000003f3f3ff290 */ /* 0x000fee000fffe03f */
[----:B------:R-:W-:Y:S02]  /*8c3c0*/  STL.64 [R1+0x9c0], R16 ;  /* 0x0009c01001007387 */ /* 0x000fe40000100a00 */
[----:B------:R0:W-:Y:S02]  /*8c3d0*/  STL.64 [R1+0x9c8], R18 ;  /* 0x0009c81201007387 */ /* 0x0001e40000100a00 */
[----:B0-----:R-:W2:Y:S01]  /*8c3e0*/  LDL.LU.64 R18, [R1+0x40c0] ;  /* 0x0040c00001127983 */ /* 0x001ea20000300a00 */
[----:B------:R-:W2:Y:S02]  /*8c3f0*/  LDL.LU.64 R16, [R1+0x40b8] ;  /* 0x0040b80001107983 */ /* 0x000ea40000300a00 */
[----:B------:R-:W-:Y:S02]  /*8c400*/  IMAD.MOV.U32 R0, RZ, RZ, R27 ;  /* 0x000000ffff007224 */ /* 0x000fe400078e001b */
[----:B------:R-:W-:Y:S01]  /*8c410*/  IMAD.MOV.U32 R5, RZ, RZ, R26 ;  /* 0x000000ffff057224 */ /* 0x000fe200078e001a */
[----:B------:R-:W3:Y:S01]  /*8c420*/  LDL.LU R24, [R1+0x2b0] ;  /* 0x0002b00001187983 */ /* 0x000ee20000300800 */
[----:B------:R-:W3:Y:S02]  /*8c430*/  LDL.LU R25, [R1+0x2b4] ;  /* 0x0002b40001197983 */ /* 0x000ee40000300800 */
[----:B------:R-:W3:Y:S02]  /*8c440*/  LDL.LU R26, [R1+0x2b8] ;  /* 0x0002b800011a7983 */ /* 0x000ee40000300800 */
[----:B------:R-:W-:Y:S01]  /*8c450*/  STL [R1+0x3fb4], R0 ;  /* 0x003fb40001007387 */ /* 0x000fe20000100800 */
[----:B------:R-:W-:Y:S01]  /*8c460*/  STL [R1+0x3fb0], R5 ;  /* 0x003fb00501007387 */ /* 0x000fe20000100800 */
[----:B------:R-:W-:Y:S01]  /*8c470*/  IMAD.MOV.U32 R27, RZ, RZ, R2 ;  /* 0x000000ffff1b7224 */ /* 0x000fe200078e0002 */
[----:B--2---:R-:W-:Y:S01]  /*8c480*/  HMMA.16816.F32 R16, R20, R10, R16 ;  /* 0x0000000a1410723c */ /* 0x004fe20000001810 */
[----:B------:R-:W-:-:S02]  /*8c490*/  IMAD.MOV.U32 R13, RZ, RZ, R10 ;  /* 0x000000ffff0d7224 */ /* 0x000fc400078e000a */
[----:B------:R-:W-:Y:S02]  /*8c4a0*/  IMAD.MOV.U32 R4, RZ, RZ, R11 ;  /* 0x000000ffff047224 */ /* 0x000fe400078e000b */
[----:B------:R-:W2:Y:S01]  /*8c4b0*/  LDL.LU.64 R10, [R1+0x40b0] ;  /* 0x0040b000010a7983 */ /* 0x000ea20000300a00 */
[----:B------:R-:W2:Y:S11]  /*8c4c0*/  LDL.LU.64 R8, [R1+0x40a8] ;  /* 0x0040a80001087983 */ /* 0x000eb60000300a00 */
[----:B------:R-:W-:Y:S06]  /*8c4d0*/  @!UPT UIADD3 URZ, URZ, URZ, URZ ;  /* 0x0000003f3f3ff290 */ /* 0x000fec000fffe03f */
[----:B------:R-:W-:Y:S01]  /*8c4e0*/  STL.64 [R1+0x9b0], R16 ;  /* 0x0009b01001007387 */ /* 0x000fe20000100a00 */
[----:B------:R0:W-:Y:S02]  /*8c4f0*/  STL [R1+0x9b8], R18 ;  /* 0x0009b81201007387 */ /* 0x0001e40000100800 */
[----:B------:R-:W-:Y:S02]  /*8c500*/  IMAD.MOV.U32 R2, RZ, RZ, R19 ;  /* 0x000000ffff027224 */ /* 0x000fe400078e0013 */
[----:B0-----:R-:W2:Y:S01]  /*8c510*/  LDL.LU.64 R18, [R1+0x40a0] ;  /* 0x0040a00001127983 */ /* 0x001ea20000300a00 */
[----:B------:R-:W-:Y:S02]  /*8c520*/  STL [R1+0x3fbc], R4 ;  /* 0x003fbc0401007387 */ /* 0x000fe40000100800 */
[----:B------:R-:W-:Y:S02]  /*8c530*/  STL [R1+0x3fb8], R13 ;  /* 0x003fb80d01007387 */ /* 0x000fe40000100800 */
[----:B------:R-:W-:Y:S01]  /*8c540*/  STL [R1+0x3820], R2 ;  /* 0x0038200201007387 */ /* 0x000fe20000100800 */
[----:B--2---:R-:W-:Y:S11]  /*8c550*/  HMMA.16816.F32 R8, R20, R18, R8 ;  /* 0x000000121408723c */ /* 0x004ff60000001808 */
[----:B------:R-:W-:Y:S11]  /*8c560*/  @!UPT UIADD3 URZ, URZ, URZ, URZ ;  /* 0x0000003f3f3ff290 */ /* 0x000ff6000fffe03f */
[----:B------:R-:W-:Y:S01]  /*8c570*/  @!UPT UIADD3 URZ, URZ, URZ, URZ ;  /* 0x0000003f3f3ff290 */ /* 0x000fe2000fffe03f */
[----:B------:R-:W-:Y:S01]  /*8c580*/  STL.64 [R1+0x9a0], R8 ;  /* 0x0009a00801007387 */ /* 0x000fe20000100a00 */
[----:B------:R0:W-:Y:S03]  /*8c590*/  STL.64 [R1+0x9a8], R10 ;  /* 0x0009a80a01007387 */ /* 0x0001e60000100a00 */
[----:B0-----:R-:W2:Y:S01]  /*8c5a0*/  LDL.LU.64 R10, [R1+0x4098] ;  /* 0x00409800010a7983 */ /* 0x001ea20000300a00 */
[----:B------:R-:W4:Y:S02]  /*8c5b0*/  LDL.LU R9, [R1+0x4094] ;  /* 0x0040940001097983 */ /* 0x000f240000300800 */
[----:B------:R-:W-:Y:S02]  /*8c5c0*/  IMAD.MOV.U32 R8, RZ, RZ, R18 ;  /* 0x000000ffff087224 */ /* 0x000fe400078e0012 */
[----:B------:R-:W2:Y:S01]  /*8c5d0*/  LDL.LU R18, [R1+0x8] ;  /* 0x0000080001127983 */ /* 0x000ea20000300800 */
[----:B------:R-:W-:-:S02]  /*8c5e0*/  IMAD.MOV.U32 R6, RZ, RZ, R19 ;  /* 0x000000ffff067224 */ /* 0x000fc400078e0013 */
[----:B----4-:R-:W-:Y:S02]  /*8c5f0*/  IMAD.MOV.U32 R19, RZ, RZ, R9 ;  /* 0x000000ffff137224 */ /* 0x010fe400078e0009 */
[----:B------:R-:W4:Y:S03]  /*8c600*/  LDL.LU R9, [R1+0x4090] ;  /* 0x0040900001097983 */ /* 0x000f260000300800 */
[----:B--2---:R0:W-:Y:S02]  /*8c610*/  STL.64 [R1+0x4028], R18 ;  /* 0x0040281201007387 */ /* 0x0041e40000100a00 */
[----:B------:R-:W2:Y:S02]  /*8c620*/  LDL.LU R16, [R1+0x2c0] ;  /* 0x0002c00001107983 */ /* 0x000ea40000300800 */
[----:B------:R-:W2:Y:S01]  /*8c630*/  LDL.LU R17, [R1+0x2c4] ;  /* 0x0002c40001117983 */ /* 0x000ea20000300800 */
[----:B0-----:R-:W2:Y:S01]  /*8c640*/  LDL.LU R18, [R1+0x2c8] ;  /* 0x0002c80001127983 */ /* 0x001ea20000300800 */
[----:B------:R-:W2:Y:S02]  /*8c650*/  LDL.LU R19, [R1+0x2cc] ;  /* 0x0002cc0001137983 */ /* 0x000ea40000300800 */
[----:B------:R-:W-:Y:S02]  /*8c660*/  STL [R1+0x3fc0], R8 ;  /* 0x003fc00801007387 */ /* 0x000fe40000100800 */
[----:B------:R0:W-:Y:S01]  /*8c670*/  STL.64 [R1+0x4070], R10 ;  /* 0x0040700a01007387 */ /* 0x0001e20000100a00 */
[----:B----4-:R-:W-:Y:S01]  /*8c680*/  STL [R1+0x4068], R9 ;  /* 0x0040680901007387 */ /* 0x010fe20000100800 */
[----:B0-----:R-:W2:Y:S02]  /*8c690*/  LDL.LU.64 R10, [R1+0x188] ;  /* 0x00018800010a7983 */ /* 0x001ea40000300a00 */
[----:B--2---:R-:W-:Y:S01]  /*8c6a0*/  HMMA.16816.F32 R16, R20, R10, R16 ;  /* 0x0000000a1410723c */ /* 0x004fe20000001810 */
[----:B------:R-:W-:-:S02]  /*8c6b0*/  IMAD.MOV.U32 R5, RZ, RZ, R10 ;  /* 0x000000ffff057224 */ /* 0x000fc400078e000a */
[----:B------:R-:W-:Y:S11]  /*8c6c0*/  IMAD.MOV.U32 R12, RZ, RZ, R11 ;  /* 0x000000ffff0c7224 */ /* 0x000ff600078e000b */
[----:B------:R-:W-:Y:S09]  /*8c6d0*/  @!UPT UIADD3 URZ, URZ, URZ, URZ ;  /* 0x0000003f3f3ff290 */ /* 0x000ff2000fffe03f */
[----:B------:R-:W-:Y:S01]  /*8c6e0*/  STL.64 [R1+0x990], R16 ;  /* 0x0009901001007387 */ /* 0x000fe20000100a00 */
[----:B------:R0:W-:Y:S02]  /*8c6f0*/  STL [R1+0x998], R18 ;  /* 0x0009981201007387 */ /* 0x0001e40000100800 */
[----:B------:R-:W-:Y:S02]  /*8c700*/  IMAD.MOV.U32 R2, RZ, RZ, R19 ;  /* 0x000000ffff027224 */ /* 0x000fe400078e0013 */
[----:B------:R-:W-:Y:S02]  /*8c710*/  IMAD.MOV.U32 R19, RZ, RZ, R3 ;  /* 0x000000ffff137224 */ /* 0x000fe400078e0003 */
[----:B0-----:R-:W-:Y:S02]  /*8c720*/  IMAD.MOV.U32 R18, RZ, RZ, R7 ;  /* 0x000000ffff127224 */ /* 0x001fe400078e0007 */
[----:B------:R-:W2:Y:S01]  /*8c730*/  LDL.LU R7, [R1+0x408c] ;  /* 0x00408c0001077983 */ /* 0x000ea20000300800 */
[----:B------:R-:W4:Y:S02]  /*8c740*/  LDL.LU R3, [R1+0x4088] ;  /* 0x0040880001037983 */ /* 0x000f240000300800 */
[----:B------:R-:W2:Y:S02]  /*8c750*/  LDL.LU R8, [R1+0xa0] ;  /* 0x0000a00001087983 */ /* 0x000ea40000300800 */
[----:B------:R-:W2:Y:S01]  /*8c760*/  LDL.LU R9, [R1+0xa4] ;  /* 0x0000a40001097983 */ /* 0x000ea20000300800 */
[----:B------:R-:W2:Y:S01]  /*8c770*/  LDL.LU R10, [R1+0xa8] ;  /* 0x0000a800010a7983 */ /* 0x000ea20000300800 */
[----:B------:R-:W2:Y:S02]  /*8c780*/  LDL.LU R11, [R1+0xac] ;  /* 0x0000ac00010b7983 */ /* 0x000ea40000300800 */
[----:B------:R0:W-:Y:S02]  /*8c790*/  STL.64 [R1+0x4040], R18 ;  /* 0x0040401201007387 */ /* 0x0001e40000100a00 */
[----:B0-----:R-:W3:Y:S01]  /*8c7a0*/  LDL.LU.64 R18, [R1+0x178] ;  /* 0x0001780001127983 */ /* 0x001ee20000300a00 */
[----:B------:R-:W-:Y:S01]  /*8c7b0*/  STL [R1+0x3918], R2 ;  /* 0x0039180201007387 */ /* 0x000fe20000100800 */
[C---:B---3--:R-:W-:Y:S01]  /*8c7c0*/  HMMA.16816.F32 R24, R20.reuse, R18, R24 ;  /* 0x000000121418723c */ /* 0x048fe20000001818 */
[----:B------:R-:W-:Y:S11]  /*8c7d0*/  IMAD.MOV.U32 R13, RZ, RZ, R18 ;  /* 0x000000ffff0d7224 */ /* 0x000ff600078e0012 */
[----:B------:R-:W-:Y:S11]  /*8c7e0*/  @!UPT UIADD3 URZ, URZ, URZ, URZ ;  /* 0x0000003f3f3ff290 */ /* 0x000ff6000fffe03f */
[----:B------:R-:W-:Y:S01]  /*8c7f0*/  STL.64 [R1+0x980], R24 ;  /* 0x0009801801007387 */ /* 0x000fe20000100a00 */
[----:B------:R0:W-:Y:S03]  /*8c800*/  STL.64 [R1+0x988], R26 ;  /* 0x0009881a01007387 */ /* 0x0001e60000100a00 */
[----:B0-----:R-:W2:Y:S01]  /*8c810*/  LDL.LU.64 R26, [R1+0x4080] ;  /* 0x00408000011a7983 */ /* 0x001ea20000300a00 */
[----:B------:R-:W3:Y:S02]  /*8c820*/  LDL.LU.64 R24, [R1+0x4078] ;  /* 0x0040780001187983 */ /* 0x000ee40000300a00 */
[----:B------:R-:W-:Y:S02]  /*8c830*/  STL.64 [R1+0x4000], R14 ;  /* 0x0040000e01007387 */ /* 0x000fe40000100a00 */
        /* <DEDUP_REMOVED lines=18> */
[----:B------:R-:W-:-:S02]  /*8c960*/  IMAD.MOV.U32 R0, RZ, RZ, R19 ;  /* 0x000000ffff007224 */ /* 0x000fc400078e0013 */
[----:B------:R-:W-:Y:S02]  /*8c970*/  IMAD.MOV.U32 R8, RZ, RZ, R26 ;  /* 0x000000ffff087224 */ /* 0x000fe400078e001a */
[----:B------:R-:W-:Y:S02]  /*8c980*/  IMAD.MOV.U32 R4, RZ, RZ, R27 ;  /* 0x000000ffff047224 */ /* 0x000fe400078e001b */
[----:B---3--:R-:W-:Y:S02]  /*8c990*/  IMAD.MOV.U32 R18, RZ, RZ, R25 ;  /* 0x000000ffff127224 */ /* 0x008fe400078e0019 */
[----:B------:R-:W-:Y:S01]  /*8c9a0*/  IMAD.MOV.U32 R19, RZ, RZ, R24 ;  /* 0x000000ffff137224 */ /* 0x000fe200078e0018 */
[----:B--2---:R-:W-:Y:S01]  /*8c9b0*/  STL.64 [R1+0x4050], R14 ;  /* 0x0040500e01007387 */ /* 0x004fe20000100a00 */
[----:B------:R0:W-:Y:S03]  /*8c9c0*/  STL.64 [R1+0x4048], R12 ;  /* 0x0040480c01007387 */ /* 0x0001e60000100a00 */
[----:B0-----:R-:W2:Y:S01]  /*8c9d0*/  LDL.LU R12, [R1+0x90] ;  /* 0x00009000010c7983 */ /* 0x001ea20000300800 */
[----:B------:R-:W2:Y:S02]  /*8c9e0*/  LDL.LU R13, [R1+0x94] ;  /* 0x00009400010d7983 */ /* 0x000ea40000300800 */
[----:B------:R-:W2:Y:S02]  /*8c9f0*/  LDL.LU R14, [R1+0x98] ;  /* 0x00009800010e7983 */ /* 0x000ea40000300800 */
[----:B------:R-:W2:Y:S01]  /*8ca00*/  LDL.LU R15, [R1+0x9c] ;  /* 0x00009c00010f7983 */ /* 0x000ea20000300800 */
[----:B------:R-:W3:Y:S01]  /*8ca10*/  LDL.LU.64 R10, [R1+0x4070] ;  /* 0x00407000010a7983 */ /* 0x000ee20000300a00 */
[----:B------:R-:W2:Y:S02]  /*8ca20*/  LDL.LU R9, [R1+0x4068] ;  /* 0x0040680001097983 */ /* 0x000ea40000300800 */
[----:B------:R-:W-:Y:S02]  /*8ca30*/  STL.64 [R1+0x940], R20 ;  /* 0x0009401401007387 */ /* 0x000fe40000100a00 */
[----:B------:R-:W-:Y:S01]  /*8ca40*/  STL.64 [R1+0x948], R22 ;  /* 0x0009481601007387 */ /* 0x000fe20000100a00 */
[----:B------:R-:W2:Y:S01]  /*8ca50*/  LDL.LU.64 R26, [R1+0x4060] ;  /* 0x00406000011a7983 */ /* 0x000ea20000300a00 */
[----:B------:R-:W2:Y:S02]  /*8ca60*/  LDL.LU.64 R24, [R1+0x4058] ;  /* 0x0040580001187983 */ /* 0x000ea40000300a00 */
[C---:B--2---:R-:W-:Y:S01]  /*8ca70*/  HMMA.16816.F32 R16, R24.reuse, R18, R12 ;  /* 0x000000121810723c */ /* 0x044fe2000000180c */
[----:B---3--:R-:W-:Y:S01]  /*8ca80*/  STL.64 [R1+0x3fe8], R10 ;  /* 0x003fe80a01007387 */ /* 0x008fe20000100a00 */
[----:B------:R0:W-:Y:S03]  /*8ca90*/  STL.64 [R1+0x3fe0], R8 ;  /* 0x003fe00801007387 */ /* 0x0001e60000100a00 */
        /* <DEDUP_REMOVED lines=8> */
[----:B------:R-:W2:Y:S01]  /*8cb20*/  LDL.LU.64 R14, [R1+0x4050] ;  /* 0x00405000010e7983 */ /* 0x000ea20000300a00 */
[----:B------:R-:W2:Y:S05]  /*8cb30*/  LDL.LU.64 R12, [R1+0x4048] ;  /* 0x00404800010c7983 */ /* 0x000eaa0000300a00 */
        /* <DEDUP_REMOVED lines=17> */
[----:B------:R-:W3:Y:S01]  /*8cc50*/  LDL.LU.64 R16, [R1+0x4008] ;  /* 0x0040080001107983 */ /* 0x000ee20000300a00 */
        /* <DEDUP_REMOVED lines=9> */
[----:B------:R-:W3:Y:S02]  /*8ccf0*/  LDL.LU R28, [R1+0x3ff0] ;  /* 0x003ff000011c7983 */ /* 0x000ee40000300800 */
[----:B------:R-:W-:Y:S01]  /*8cd00*/  STL.64 [R1+0x3fd8], R18 ;  /* 0x003fd81201007387 */ /* 0x000fe20000100a00 */
[C---:B--2---:R-:W-:Y:S11]  /*8cd10*/  HMMA.16816.F32 R8, R24.reuse, R14, R8 ;  /* 0x0000000e1808723c */ /* 0x044ff60000001808 */
[----:B------:R-:W-:Y:S11]  /*8cd20*/  @!UPT UIADD3 URZ, URZ, URZ, URZ ;  /* 0x0000003f3f3ff290 */ /* 0x000ff6000fffe03f */
[----:B------:R-:W-:Y:S01]  /*8cd30*/  @!UPT UIADD3 URZ, URZ, URZ, URZ ;  /* 0x0000003f3f3ff290 */ /* 0x000fe2000fffe03f */
[----:B------:R-:W-:Y:S01]  /*8cd40*/  STL.64 [R1+0x8f0], R8 ;  /* 0x0008f00801007387 */ /* 0x000fe20000100a00 */
[----:B------:R0:W-:Y:S03]  /*8cd50*/  STL.64 [R1+0x8f8], R10 ;  /* 0x0008f80a01007387 */ /* 0x0001e60000100a00 */
[----:B0-----:R-:W3:Y:S01]  /*8cd60*/  LDL.LU.64 R10, [R1+0x3fe8] ;  /* 0x003fe800010a7983 */ /* 0x001ee20000300a00 */
[----:B------:R-:W2:Y:S01]  /*8cd70*/  LDL.LU.64 R8, [R1+0x3fe0] ;  /* 0x003fe00001087983 */ /* 0x000ea20000300a00 */
[----:B---3--:R-:W-:Y:S11]  /*8cd80*/  HMMA.16816.F32 R20, R24, R10, R20 ;  /* 0x0000000a1814723c */ /* 0x008ff60000001814 */
[----:B------:R-:W-:Y:S11]  /*8cd90*/  @!UPT UIADD3 URZ, URZ, URZ, URZ ;  /* 0x0000003f3f3ff290 */ /* 0x000ff6000fffe03f */
[----:B------:R-:W-:Y:S01]  /*8cda0*/  @!UPT UIADD3 URZ, URZ, URZ, URZ ;  /* 0x0000003f3f3ff290 */ /* 0x000fe2000fffe03f */
[----:B------:R-:W-:Y:S01]  /*8cdb0*/  STL.64 [R1+0xf0], R20 ;  /* 0x0000f01401007387 */ /* 0x000fe20000100a00 */
[----:B------:R-:W-:Y:S02]  /*8cdc0*/  STL.64 [R1+0xf8], R22 ;  /* 0x0000f81601007387 */ /* 0x000fe40000100a00 */
[----:B------:R0:W-:Y:S02]  /*8cdd0*/  STL.64 [R1+0x3fd0], R6 ;  /* 0x003fd00601007387 */ /* 0x0001e40000100a00 */
[----:B------:R-:W1:Y:S01]  /*8cde0*/  LDSM.16.MT88.4 R20, [R7+0x26000] ;  /* 0x026000000714783b */ /* 0x000e620000004200 */
[----:B------:R3:W-:Y:S03]  /*8cdf0*/  STL.64 [R1+0x3fc8], R4 ;  /* 0x003fc80401007387 */ /* 0x0007e60000100a00 */
[----:B0-----:R-:W-:Y:S02]  /*8ce00*/  IMAD.MOV.U32 R6, RZ, RZ, R16 ;  /* 0x000000ffff067224 */ /* 0x001fe400078e0010 */
[----:B---3--:R-:W-:-:S02]  /*8ce10*/  IMAD.MOV.U32 R5, RZ, RZ, R17 ;  /* 0x000000ffff057224 */ /* 0x008fc400078e0011 */
[----:B--2---:R-:W0:Y:S01]  /*8ce20*/  LDSM.16.M88.4 R16, [R9+0x80] ;  /* 0x000080000910783b */ /* 0x004e220000000200 */
[----:B------:R-:W-:Y:S02]  /*8ce30*/  IMAD.MOV.U32 R4, RZ, RZ, R28 ;  /* 0x000000ffff047224 */ /* 0x000fe400078e001c */
[----:B----4-:R-:W-:Y:S01]  /*8ce40*/  IMAD.MOV.U32 R7, RZ, RZ, R3 ;  /* 0x000000ffff077224 */ /* 0x010fe200078e0003 */
[----:B-1----:R-:W-:Y:S01]  /*8ce50*/  STL.64 [R1+0x3eb0], R22 ;  /* 0x003eb01601007387 */ /* 0x002fe20000100a00 */
[----:B------:R-:W-:Y:S03]  /*8ce60*/  STL.64 [R1+0x3ea8], R20 ;  /* 0x003ea81401007387 */ /* 0x000fe60000100a00 */
[----:B0-----:R-:W-:Y:S01]  /*8ce70*/  STL.64 [R1+0xc0], R16 ;  /* 0x0000c01001007387 */ /* 0x001fe20000100a00 */
[----:B------:R-:W-:Y:S02]  /*8ce80*/  IMAD.MOV.U32 R11, RZ, RZ, R16 ;  /* 0x000000ffff0b7224 */ /* 0x000fe400078e0010 */
[----:B------:R-:W-:-:S02]  /*8ce90*/  IMAD.MOV.U32 R10, RZ, RZ, R17 ;  /* 0x000000ffff0a7224 */ /* 0x000fc400078e0011 */
[----:B------:R-:W-:Y:S01]  /*8cea0*/  IMAD.MOV.U32 R28, RZ, RZ, R18 ;  /* 0x000000ffff1c7224 */ /* 0x000fe200078e0012 */
[----:B------:R-:W-:Y:S01]  /*8ceb0*/  STL.64 [R1+0xc8], R18 ;  /* 0x0000c81201007387 */ /* 0x000fe20000100a00 */
[----:B------:R-:W-:Y:S02]  /*8cec0*/  IMAD.MOV.U32 R3, RZ, RZ, R19 ;  /* 0x000000ffff037224 */ /* 0x000fe400078e0013 */
[----:B------:R-:W0:Y:S03]  /*8ced0*/  LDSM.16.M88.4 R16, [R9+0x2080] ;  /* 0x002080000910783b */ /* 0x000e260000000200 */
[----:B------:R-:W-:Y:S01]  /*8cee0*/  STL [R1+0x3624], R3 ;  /* 0x0036240301007387 */ /* 0x000fe20000100800 */
[----:B------:R-:W-:Y:S03]  /*8cef0*/  STL [R1+0x3620], R28 ;  /* 0x0036201c01007387 */ /* 0x000fe60000100800 */
[----:B0-----:R-:W-:Y:S01]  /*8cf00*/  STL.64 [R1+0xb0], R16 ;  /* 0x0000b01001007387 */ /* 0x001fe20000100a00 */
[----:B------:R-:W-:-:S02]  /*8cf10*/  IMAD.MOV.U32 R15, RZ, RZ, R16 ;  /* 0x000000ffff0f7224 */ /* 0x000fc400078e0010 */
[----:B------:R-:W-:Y:S02]  /*8cf20*/  STL.64 [R1+0xb8], R18 ;  /* 0x0000b81201007387 */ /* 0x000fe40000100a00 */
[----:B------:R-:W-:Y:S02]  /*8cf30*/  IMAD.MOV.U32 R14, RZ, RZ, R17 ;  /* 0x000000ffff0e7224 */ /* 0x000fe400078e0011 */
[----:B------:R-:W0:Y:S04]  /*8cf40*/  LDSM.16.M88.4 R16, [R9+0x4080] ;  /* 0x004080000910783b */ /* 0x000e280000000200 */
[----:B0-----:R-:W-:Y:S01]  /*8cf50*/  STL.64 [R1+0xa0], R16 ;  /* 0x0000a01001007387 */ /* 0x001fe20000100a00 */
[----:B------:R-:W-:Y:S02]  /*8cf60*/  IMAD.MOV.U32 R20, RZ, RZ, R16 ;  /* 0x000000ffff147224 */ /* 0x000fe400078e0010 */
[----:B------:R-:W-:Y:S02]  /*8cf70*/  STL.64 [R1+0xa8], R18 ;  /* 0x0000a81201007387 */ /* 0x000fe40000100a00 */
[----:B------:R-:W-:-:S02]  /*8cf80*/  IMAD.MOV.U32 R3, RZ, RZ, R17 ;  /* 0x000000ffff037224 */ /* 0x000fc400078e0011 */
        /* <DEDUP_REMOVED lines=8> */
[----:B------:R-:W0:Y:S04]  /*8d010*/  LDSM.16.M88.4 R16, [R9+0xa080] ;  /* 0x00a080000910783b */ /* 0x000e280000000200 */
[----:B------:R-:W-:Y:S01]  /*8d020*/  STL [R1+0x3e70], R2 ;  /* 0x003e700201007387 */ /* 0x000fe20000100800 */
[----:B------:R-:W-:Y:S03]  /*8d030*/  STL [R1+0x3e6c], R29 ;  /* 0x003e6c1d01007387 */ /* 0x000fe60000100800 */
[----:B0-----:R-:W-:Y:S01]  /*8d040*/  STL.64 [R1+0x70], R16 ;  /* 0x0000701001007387 */ /* 0x001fe20000100a00 */
[----:B------:R0:W-:Y:S03]  /*8d050*/  STL.64 [R1+0x78], R18 ;  /* 0x0000781201007387 */ /* 0x0001e60000100a00 */
[----:B0-----:R-:W2:Y:S02]  /*8d060*/  LDL.LU.64 R18, [R1+0x3fd8] ;  /* 0x003fd80001127983 */ /* 0x001ea40000300a00 */
[----:B--2---:R-:W-:Y:S02]  /*8d070*/  HMMA.16816.F32 R16, R24, R18, R4 ;  /* 0x000000121810723c */ /* 0x004fe40000001804 */
[----:B------:R-:W2:Y:S01]  /*8d080*/  LDL.LU.64 R6, [R1+0x3fd0] ;  /* 0x003fd00001067983 */ /* 0x000ea20000300a00 */
[----:B------:R-:W3:Y:S11]  /*8d090*/  LDL.LU.64 R4, [R1+0x3fc8] ;  /* 0x003fc80001047983 */ /* 0x000ef60000300a00 */
[----:B------:R-:W-:Y:S09]  /*8d0a0*/  @!UPT UIADD3 URZ, URZ, URZ, URZ ;  /* 0x0000003f3f3ff290 */ /* 0x000ff2000fffe03f */
[----:B------:R-:W-:Y:S01]  /*8d0b0*/  STL.64 [R1+0xe0], R16 ;  /* 0x0000e01001007387 */ /* 0x000fe20000100a00 */
        /* <DEDUP_REMOVED lines=23> */
[----:B0-----:R-:W-:Y:S01]  /*8d230*/  STL.64 [R1+0x10], R16 ;  /* 0x0000101001007387 */ /* 0x001fe20000100a00 */
[----:B------:R-:W-:Y:S02]  /*8d240*/  STL.64 [R1+0x18], R18 ;  /* 0x0000181201007387 */ /* 0x000fe40000100a00 */
[----:B------:R-:W0:Y:S02]  /*8d250*/  LDSM.16.M88.4 R16, [R9+0x18080] ;  /* 0x018080000910783b */ /* 0x000e240000000200 */
[----:B0-----:R-:W-:Y:S02]  /*8d260*/  STL.64 [R1], R16 ;  /* 0x0000001001007387 */ /* 0x001fe40000100a00 */
[----:B------:R-:W-:Y:S02]  /*8d270*/  STL.64 [R1+0x8], R18 ;  /* 0x0000081201007387 */ /* 0x000fe40000100a00 */
[----:B------:R-:W0:Y:S02]  /*8d280*/  LDSM.16.M88.4 R16, [R9+0x1a080] ;  /* 0x01a080000910783b */ /* 0x000e240000000200 */
[----:B0-----:R-:W-:Y:S02]  /*8d290*/  STL [R1+0x3554], R18 ;  /* 0x0035541201007387 */ /* 0x001fe40000100800 */
[----:B------:R-:W-:Y:S02]  /*8d2a0*/  STL [R1+0x3550], R19 ;  /* 0x0035501301007387 */ /* 0x000fe40000100800 */
[----:B------:R0:W-:Y:S02]  /*8d2b0*/  STL.64 [R1+0x3df8], R16 ;  /* 0x003df81001007387 */ /* 0x0001e40000100a00 */
[----:B0-----:R-:W4:Y:S01]  /*8d2c0*/  LDL.64 R16, [R1+0x90] ;  /* 0x0000900001107983 */ /* 0x001f220000100a00 */
[----:B------:R-:W-:-:S02]  /*8d2d0*/  IMAD.MOV.U32 R22, RZ, RZ, R8 ;  /* 0x000000ffff167224 */ /* 0x000fc400078e0008 */
[----:B---3--:R-:W-:Y:S01]  /*8d2e0*/  IMAD.MOV.U32 R23, RZ, RZ, R4 ;  /* 0x000000ffff177224 */ /* 0x008fe200078e0004 */
[----:B----4-:R0:W-:Y:S02]  /*8d2f0*/  STL.64 [R1+0x3e80], R16 ;  /* 0x003e801001007387 */ /* 0x0101e40000100a00 */
[----:B0-----:R-:W-:Y:S02]  /*8d300*/  IMAD.MOV.U32 R16, RZ, RZ, R15 ;  /* 0x000000ffff107224 */ /* 0x001fe400078e000f */
[----:B------:R-:W-:-:S05]  /*8d310*/  IMAD.MOV.U32 R17, RZ, RZ, R14 ;  /* 0x000000ffff117224 */ /* 0x000fca00078e000e */
[----:B------:R0:W-:Y:S02]  /*8d320*/  STL.64 [R1+0x3e90], R16 ;  /* 0x003e901001007387 */ /* 0x0001e40000100a00 */
[----:B0-----:R-:W-:Y:S02]  /*8d330*/  IMAD.MOV.U32 R16, RZ, RZ, R11 ;  /* 0x000000ffff107224 */ /* 0x001fe400078e000b */
[----:B------:R-:W-:-:S05]  /*8d340*/  IMAD.MOV.U32 R17, RZ, RZ, R10 ;  /* 0x000000ffff117224 */ /* 0x000fca00078e000a */
[----:B------:R0:W-:Y:S01]  /*8d350*/  STL.64 [R1+0x3eb8], R16 ;  /* 0x003eb81001007387 */ /* 0x0001e20000100a00 */
[----:B------:R-:W3:Y:S02]  /*8d360*/  LDL.LU R8, [R1+0x3fc0] ;  /* 0x003fc00001087983 */ /* 0x000ee40000300800 */
[----:B------:R-:W4:Y:S02]  /*8d370*/  LDL.LU R4, [R1+0x3fbc] ;  /* 0x003fbc0001047983 */ /* 0x000f240000300800 */
[----:B------:R1:W-:Y:S01]  /*8d380*/  STL.64 [R1+0x3ec0], R22 ;  /* 0x003ec01601007387 */ /* 0x0003e20000100a00 */
[----:B0-----:R-:W2:Y:S01]  /*8d390*/  LDL.LU R16, [R1+0x8b0] ;  /* 0x0008b00001107983 */ /* 0x001ea20000300800 */
[----:B------:R-:W2:Y:S02]  /*8d3a0*/  LDL.LU R17, [R1+0x8b4] ;  /* 0x0008b40001117983 */ /* 0x000ea40000300800 */
[----:B------:R-:W2:Y:S02]  /*8d3b0*/  LDL.LU R18, [R1+0x8b8] ;  /* 0x0008b80001127983 */ /* 0x000ea40000300800 */
[----:B------:R-:W2:Y:S02]  /*8d3c0*/  LDL.LU R19, [R1+0x8bc] ;  /* 0x0008bc0001137983 */ /* 0x000ea40000300800 */
[----:B-1----:R-:W-:-:S02]  /*8d3d0*/  IMAD.MOV.U32 R22, RZ, RZ, R13 ;  /* 0x000000ffff167224 */ /* 0x002fc400078e000d */
[----:B------:R-:W-:Y:S01]  /*8d3e0*/  IMAD.MOV.U32 R23, RZ, RZ, R0 ;  /* 0x000000ffff177224 */ /* 0x000fe200078e0000 */
[----:B--2---:R-:W-:Y:S01]  /*8d3f0*/  STL.64 [R1+0x3ed0], R18 ;  /* 0x003ed01201007387 */ /* 0x004fe20000100a00 */
[----:B------:R0:W-:Y:S02]  /*8d400*/  STL.64 [R1+0x3ec8], R16 ;  /* 0x003ec81001007387 */ /* 0x0001e40000100a00 */
[----:B------:R-:W2:Y:S02]  /*8d410*/  LDL.LU R13, [R1+0x3fb8] ;  /* 0x003fb800010d7983 */ /* 0x000ea40000300800 */
[----:B------:R-:W2:Y:S01]  /*8d420*/  LDL.LU R0, [R1+0x3fb4] ;  /* 0x003fb40001007983 */ /* 0x000ea20000300800 */
[----:B------:R1:W-:Y:S04]  /*8d430*/  STL.64 [R1+0x3ed8], R22 ;  /* 0x003ed81601007387 */ /* 0x0003e80000100a00 */
        /* <DEDUP_REMOVED lines=15> */
[----:B---3--:R-:W-:-:S02]  /*8d530*/  IMAD.MOV.U32 R22, RZ, RZ, R8 ;  /* 0x000000ffff167224 */ /* 0x008fc400078e0008 */
[----:B------:R-:W-:Y:S01]  /*8d540*/  IMAD.MOV.U32 R23, RZ, RZ, R6 ;  /* 0x000000ffff177224 */ /* 0x000fe200078e0006 */
[----:B--2---:R-:W-:Y:S01]  /*8d550*/  STL.64 [R1+0x3f00], R18 ;  /* 0x003f001201007387 */ /* 0x004fe20000100a00 */
        /* <DEDUP_REMOVED lines=8> */
[----:B-1----:R-:W-:-:S02]  /*8d5e0*/  IMAD.MOV.U32 R22, RZ, RZ, R13 ;  /* 0x000000ffff167224 */ /* 0x002fc400078e000d */
[----:B----4-:R-:W-:Y:S01]  /*8d5f0*/  IMAD.MOV.U32 R23, RZ, RZ, R4 ;  /* 0x000000ffff177224 */ /* 0x010fe200078e0004 */
[----:B--2---:R-:W-:Y:S01]  /*8d600*/  STL.64 [R1+0x3f18], R18 ;  /* 0x003f181201007387 */ /* 0x004fe20000100a00 */
[----:B------:R0:W-:Y:S02]  /*8d610*/  STL.64 [R1+0x3f10], R16 ;  /* 0x003f101001007387 */ /* 0x0001e40000100a00 */
[----:B------:R-:W2:Y:S02]  /*8d620*/  LDL.LU R13, [R1+0x3fa0] ;  /* 0x003fa000010d7983 */ /* 0x000ea40000300800 */
[----:B------:R-:W4:Y:S01]  /*8d630*/  LDL.LU R4, [R1+0x3f9c] ;  /* 0x003f9c0001047983 */ /* 0x000f220000300800 */
        /* <DEDUP_REMOVED lines=8> */
[----:B------:R-:W-:Y:S02]  /*8d6c0*/  STL.64 [R1+0x3f28], R16 ;  /* 0x003f281001007387 */ /* 0x000fe40000100a00 */
[----:B------:R-:W2:Y:S02]  /*8d6d0*/  LDL.LU R5, [R1+0x3f98] ;  /* 0x003f980001057983 */ /* 0x000ea40000300800 */
[----:B------:R-:W2:Y:S01]  /*8d6e0*/  LDL.LU R0, [R1+0x3f94] ;  /* 0x003f940001007983 */ /* 0x000ea20000300800 */
[----:B------:R0:W-:Y:S02]  /*8d6f0*/  STL.64 [R1+0x3f38], R22 ;  /* 0x003f381601007387 */ /* 0x0001e40000100a00 */
[----:B0-----:R-:W-:Y:S02]  /*8d700*/  IMAD.MOV.U32 R22, RZ, RZ, R8 ;  /* 0x000000ffff167224 */ /* 0x001fe400078e0008 */
[----:B------:R-:W-:Y:S01]  /*8d710*/  IMAD.MOV.U32 R23, RZ, RZ, R12 ;  /* 0x000000ffff177224 */ /* 0x000fe200078e000c */
[----:B------:R-:W2:Y:S01]  /*8d720*/  LDL.LU R8, [R1+0x3f90] ;  /* 0x003f900001087983 */ /* 0x000ea20000300800 */
[----:B------:R-:W2:Y:S03]  /*8d730*/  LDL.LU R12, [R1+0x3f8c] ;  /* 0x003f8c00010c7983 */ /* 0x000ea60000300800 */
[----:B------:R0:W-:Y:S01]  /*8d740*/  STL.64 [R1+0x3f50], R22 ;  /* 0x003f501601007387 */ /* 0x0001e20000100a00 */
[----:B------:R-:W2:Y:S02]  /*8d750*/  LDL.LU R16, [R1+0xb90] ;  /* 0x000b900001107983 */ /* 0x000ea40000300800 */
[----:B------:R-:W2:Y:S02]  /*8d760*/  LDL.LU R17, [R1+0xb94] ;  /* 0x000b940001117983 */ /* 0x000ea40000300800 */
[----:B------:R-:W2:Y:S01]  /*8d770*/  LDL.LU R18, [R1+0xb98] ;  /* 0x000b980001127983 */ /* 0x000ea20000300800 */
[----:B------:R-:W2:Y:S01]  /*8d780*/  LDL.LU R19, [R1+0xb9c] ;  /* 0x000b9c0001137983 */ /* 0x000ea20000300800 */
[----:B0-----:R-:W-:-:S02]  /*8d790*/  IMAD.MOV.U32 R22, RZ, RZ, R13 ;  /* 0x000000ffff167224 */ /* 0x001fc400078e000d */
[----:B---3--:R-:W-:Y:S01]  /*8d7a0*/  IMAD.MOV.U32 R23, RZ, RZ, R6 ;  /* 0x000000ffff177224 */ /* 0x008fe200078e0006 */
[----:B------:R-:W3:Y:S04]  /*8d7b0*/  LDL.LU R13, [R1+0x3f88] ;  /* 0x003f8800010d7983 */ /* 0x000ee80000300800 */
[----:B------:R-:W-:Y:S04]  /*8d7c0*/  STL.64 [R1+0x3f68], R22 ;  /* 0x003f681601007387 */ /* 0x000fe80000100a00 */
[----:B--2---:R-:W-:Y:S01]  /*8d7d0*/  STL.64 [R1+0x3f48], R18 ;  /* 0x003f481201007387 */ /* 0x004fe20000100a00 */
[----:B------:R0:W-:Y:S03]  /*8d7e0*/  STL.64 [R1+0x3f40], R16 ;  /* 0x003f401001007387 */ /* 0x0001e60000100a00 */
[----:B0-----:R-:W2:Y:S01]  /*8d7f0*/  LDL.LU R16, [R1+0xba0] ;  /* 0x000ba00001107983 */ /* 0x001ea20000300800 */
[----:B------:R-:W2:Y:S02]  /*8d800*/  LDL.LU R17, [R1+0xba4] ;  /* 0x000ba40001117983 */ /* 0x000ea40000300800 */
[----:B------:R-:W-:-:S02]  /*8d810*/  IMAD.MOV.U32 R18, RZ, RZ, R12 ;  /* 0x000000ffff127224 */ /* 0x000fc400078e000c */
[----:B---3--:R-:W-:Y:S01]  /*8d820*/  IMAD.MOV.U32 R19, RZ, RZ, R13 ;  /* 0x000000ffff137224 */ /* 0x008fe200078e000d */
[----:B------:R-:W3:Y:S01]  /*8d830*/  LDL.LU R12, [R1+0x3f84] ;  /* 0x003f8400010c7983 */ /* 0x000ee20000300800 */
[----:B------:R-:W3:Y:S03]  /*8d840*/  LDL.LU R13, [R1+0x3f80] ;  /* 0x003f8000010d7983 */ /* 0x000ee60000300800 */
[----:B------:R-:W-:Y:S04]  /*8d850*/  STL.64 [R1+0x3f60], R18 ;  /* 0x003f601201007387 */ /* 0x000fe80000100a00 */
[----:B--2---:R0:W-:Y:S04]  /*8d860*/  STL.64 [R1+0x3f58], R16 ;  /* 0x003f581001007387 */ /* 0x0041e80000100a00 */
[----:B0-----:R-:W2:Y:S01]  /*8d870*/  LDL.LU R16, [R1+0xbb0] ;  /* 0x000bb00001107983 */ /* 0x001ea20000300800 */
[----:B------:R-:W2:Y:S02]  /*8d880*/  LDL.LU R17, [R1+0xbb4] ;  /* 0x000bb40001117983 */ /* 0x000ea40000300800 */
[----:B------:R-:W2:Y:S02]  /*8d890*/  LDL.LU R18, [R1+0xbb8] ;  /* 0x000bb80001127983 */ /* 0x000ea40000300800 */
[----:B------:R-:W2:Y:S02]  /*8d8a0*/  LDL.LU R19, [R1+0xbbc] ;  /* 0x000bbc0001137983 */ /* 0x000ea40000300800 */
[----:B--2---:R3:W-:Y:S02]  /*8d8b0*/  STL.64 [R1+0x3f78], R18 ;  /* 0x003f781201007387 */ /* 0x0047e40000100a00 */
[----:B---3--:R-:W-:-:S02]  /*8d8c0*/  IMAD.MOV.U32 R18, RZ, RZ, R13 ;  /* 0x000000ffff127224 */ /* 0x008fc400078e000d */
[----:B------:R-:W-:Y:S02]  /*8d8d0*/  IMAD.MOV.U32 R19, RZ, RZ, R12 ;  /* 0x000000ffff137224 */ /* 0x000fe400078e000c */
[----:B------:R-:W0:Y:S04]  /*8d8e0*/  LDSM.16.M88.4 R12, [R9+0x1c080] ;  /* 0x01c08000090c783b */ /* 0x000e280000000200 */
[----:B------:R1:W-:Y:S04]  /*8d8f0*/  STL.64 [R1+0x3f70], R16 ;  /* 0x003f701001007387 */ /* 0x0003e80000100a00 */
[----:B-1----:R-:W2:Y:S01]  /*8d900*/  LDL.LU R16, [R1+0xbc0] ;  /* 0x000bc00001107983 */ /* 0x002ea20000300800 */
[----:B------:R-:W2:Y:S03]  /*8d910*/  LDL.LU R17, [R1+0xbc4] ;  /* 0x000bc40001117983 */ /* 0x000ea60000300800 */
[----:B0-----:R-:W-:Y:S01]  /*8d920*/  STL [R1+0x34ec], R14 ;  /* 0x0034ec0e01007387 */ /* 0x001fe20000100800 */
[----:B------:R-:W-:Y:S02]  /*8d930*/  STL [R1+0x34e8], R15 ;  /* 0x0034e80f01007387 */ /* 0x000fe40000100800 */
[----:B------:R0:W-:Y:S02]  /*8d940*/  STL.64 [R1+0x3e88], R12 ;  /* 0x003e880c01007387 */ /* 0x0001e40000100a00 */
[----:B0-----:R-:W3:Y:S01]  /*8d950*/  LDL.LU R12, [R1+0x880] ;  /* 0x00088000010c7983 */ /* 0x001ee20000300800 */
[----:B------:R-:W3:Y:S02]  /*8d960*/  LDL.LU R13, [R1+0x884] ;  /* 0x00088400010d7983 */ /* 0x000ee40000300800 */
[----:B------:R-:W2:Y:S02]  /*8d970*/  LDL.LU R14, [R1+0x888] ;  /* 0x00088800010e7983 */ /* 0x000ea40000300800 */
[----:B------:R-:W2:Y:S02]  /*8d980*/  LDL.LU R15, [R1+0x88c] ;  /* 0x00088c00010f7983 */ /* 0x000ea40000300800 */
[----:B------:R-:W-:-:S02]  /*8d990*/  IMAD.MOV.U32 R22, RZ, RZ, R5 ;  /* 0x000000ffff167224 */ /* 0x000fc400078e0005 */
[----:B----4-:R-:W-:Y:S02]  /*8d9a0*/  IMAD.MOV.U32 R23, RZ, RZ, R4 ;  /* 0x000000ffff177224 */ /* 0x010fe400078e0004 */
[----:B------:R-:W-:Y:S04]  /*8d9b0*/  LDSM.16.MT88.4 R4, [R7+0x26080] ;  /* 0x026080000704783b */ /* 0x000fe80000004200 */
[----:B--2---:R0:W-:Y:S02]  /*8d9c0*/  STL.64 [R1+0x3ea0], R14 ;  /* 0x003ea00e01007387 */ /* 0x0041e40000100a00 */
[----:B0-----:R-:W-:Y:S02]  /*8d9d0*/  IMAD.MOV.U32 R15, RZ, RZ, R8 ;  /* 0x000000ffff0f7224 */ /* 0x001fe400078e0008 */
[----:B------:R-:W0:Y:S04]  /*8d9e0*/  LDSM.16.M88.4 R8, [R9+0x1e080] ;  /* 0x01e080000908783b */ /* 0x000e280000000200 */
[----:B---3--:R1:W-:Y:S04]  /*8d9f0*/  STL.64 [R1+0x3e98], R12 ;  /* 0x003e980c01007387 */ /* 0x0083e80000100a00 */
[----:B-1----:R-:W2:Y:S01]  /*8da00*/  LDL.LU R12, [R1+0x8a0] ;  /* 0x0008a000010c7983 */ /* 0x002ea20000300800 */
[----:B------:R-:W2:Y:S02]  /*8da10*/  LDL.LU R13, [R1+0x8a4] ;  /* 0x0008a400010d7983 */ /* 0x000ea40000300800 */
[----:B------:R-:W2:Y:S01]  /*8da20*/  LDL.LU R14, [R1+0x8a8] ;  /* 0x0008a800010e7983 */ /* 0x000ea20000300800 */
[----:B0-----:R-:W-:Y:S01]  /*8da30*/  STL [R1+0x3748], R10 ;  /* 0x0037480a01007387 */ /* 0x001fe20000100800 */
[----:B------:R-:W-:Y:S02]  /*8da40*/  STL [R1+0x3744], R11 ;  /* 0x0037440b01007387 */ /* 0x000fe40000100800 */
[----:B------:R0:W-:Y:S02]  /*8da50*/  STL.64 [R1+0x3d98], R8 ;  /* 0x003d980801007387 */ /* 0x0001e40000100a00 */
[----:B0-----:R-:W3:Y:S01]  /*8da60*/  LDL.LU R8, [R1+0x860] ;  /* 0x0008600001087983 */ /* 0x001ee20000300800 */
[----:B------:R-:W3:Y:S02]  /*8da70*/  LDL.LU R9, [R1+0x864] ;  /* 0x0008640001097983 */ /* 0x000ee40000300800 */
[----:B------:R-:W3:Y:S02]  /*8da80*/  LDL.LU R10, [R1+0x868] ;  /* 0x00086800010a7983 */ /* 0x000ee40000300800 */
[----:B------:R-:W3:Y:S01]  /*8da90*/  LDL.LU R11, [R1+0x86c] ;  /* 0x00086c00010b7983 */ /* 0x000ee20000300800 */
[----:B------:R-:W-:Y:S01]  /*8daa0*/  STL.64 [R1+0x3d90], R6 ;  /* 0x003d900601007387 */ /* 0x000fe20000100a00 */
[----:B------:R0:W-:Y:S02]  /*8dab0*/  STL.64 [R1+0x3d88], R4 ;  /* 0x003d880401007387 */ /* 0x0001e40000100a00 */
[----:B0-----:R-:W-:-:S02]  /*8dac0*/  IMAD.MOV.U32 R4, RZ, RZ, R20 ;  /* 0x000000ffff047224 */ /* 0x001fc400078e0014 */
[C---:B------:R-:W-:Y:S01]  /*8dad0*/  HMMA.16816.F32 R20, R24.reuse, R22, R16 ;  /* 0x000000161814723c */ /* 0x040fe20000001810 */
        /* <DEDUP_REMOVED lines=56> */
[----:B------:R-:W2:Y:S01]  /*8de60*/  LDL.LU.64 R16, [R1+0x3eb8] ;  /* 0x003eb80001107983 */ /* 0x000ea20000300a00 */
[----:B------:R-:W2:Y:S02]  /*8de70*/  LDL.LU.64 R22, [R1+0x3eb0] ;  /* 0x003eb00001167983 */ /* 0x000ea40000300a00 */
[----:B------:R-:W2:Y:S11]  /*8de80*/  LDL.LU.64 R20, [R1+0x3ea8] ;  /* 0x003ea80001147983 */ /* 0x000eb60000300a00 */
[----:B------:R-:W-:Y:S07]  /*8de90*/  @!UPT UIADD3 URZ, URZ, URZ, URZ ;  /* 0x0000003f3f3ff290 */ /* 0x000fee000fffe03f */
[----:B------:R0:W-:Y:S01]  /*8dea0*/  STL.64 [R1+0xd0], R24 ;  /* 0x0000d01801007387 */ /* 0x0001e20000100a00 */
[----:B------:R1:W-:Y:S03]  /*8deb0*/  STL.64 [R1+0xd8], R26 ;  /* 0x0000d81a01007387 */ /* 0x0003e60000100a00 */
[----:B0-----:R-:W4:Y:S01]  /*8dec0*/  LDL.LU R24, [R1+0x870] ;  /* 0x0008700001187983 */ /* 0x001f220000300800 */
[----:B------:R-:W4:Y:S02]  /*8ded0*/  LDL.LU R25, [R1+0x874] ;  /* 0x0008740001197983 */ /* 0x000f240000300800 */
[----:B-1----:R-:W4:Y:S01]  /*8dee0*/  LDL.LU R26, [R1+0x878] ;  /* 0x00087800011a7983 */ /* 0x002f220000300800 */
[C---:B--2---:R-:W-:Y:S01]  /*8def0*/  HMMA.16816.F32 R16, R20.reuse, R16, R12 ;  /* 0x000000101410723c */ /* 0x044fe2000000180c */
[----:B------:R-:W2:Y:S01]  /*8df00*/  LDL.LU.64 R14, [R1+0x3ea0] ;  /* 0x003ea000010e7983 */ /* 0x000ea20000300a00 */
[----:B------:R-:W2:Y:S11]  /*8df10*/  LDL.LU.64 R12, [R1+0x3e98] ;  /* 0x003e9800010c7983 */ /* 0x000eb60000300a00 */
[----:B------:R-:W-:Y:S10]  /*8df20*/  @!UPT UIADD3 URZ, URZ, URZ, URZ ;  /* 0x0000003f3f3ff290 */ /* 0x000ff4000fffe03f */
[----:B------:R0:W-:Y:S01]  /*8df30*/  STL.64 [R1+0x590], R16 ;  /* 0x0005901001007387 */ /* 0x0001e20000100a00 */
[----:B------:R2:W-:Y:S03]  /*8df40*/  STL.64 [R1+0x598], R18 ;  /* 0x0005981201007387 */ /* 0x0005e60000100a00 */
[----:B0-----:R-:W2:Y:S02]  /*8df50*/  LDL.LU.64 R16, [R1+0x3e90] ;  /* 0x003e900001107983 */ /* 0x001ea40000300a00 */
[----:B--2---:R-:W-:Y:S02]  /*8df60*/  HMMA.16816.F32 R16, R20, R16, R12 ;  /* 0x000000101410723c */ /* 0x004fe4000000180c */
[----:B------:R-:W2:Y:S11]  /*8df70*/  LDL.LU.64 R12, [R1+0x3e88] ;  /* 0x003e8800010c7983 */ /* 0x000eb60000300a00 */
[----:B------:R-:W-:Y:S10]  /*8df80*/  @!UPT UIADD3 URZ, URZ, URZ, URZ ;  /* 0x0000003f3f3ff290 */ /* 0x000ff4000fffe03f */
[----:B------:R0:W-:Y:S01]  /*8df90*/  STL.64 [R1+0x580], R16 ;  /* 0x0005801001007387 */ /* 0x0001e20000100a00 */
[----:B------:R-:W-:Y:S03]  /*8dfa0*/  STL.64 [R1+0x588], R18 ;  /* 0x0005881201007387 */ /* 0x000fe60000100a00 */
[----:B0-----:R-:W3:Y:S01]  /*8dfb0*/  LDL.LU.64 R16, [R1+0x3e80] ;  /* 0x003e800001107983 */ /* 0x001ee20000300a00 */
[----:B------:R-:W-:Y:S02]  /*8dfc0*/  IMAD.MOV.U32 R5, RZ, RZ, R3 ;  /* 0x000000ffff057224 */ /* 0x000fe400078e0003 */
[----:B------:R-:W-:-:S07]  /*8dfd0*/  IMAD.MOV.U32 R27, RZ, RZ, R0 ;  /* 0x000000ffff1b7224 */ /* 0x000fce00078e0000 */
[C---:B----4-:R-:W-:Y:S11]  /*8dfe0*/  HMMA.16816.F32 R24, R20.reuse, R4, R24 ;  /* 0x000000041418723c */ /* 0x050ff60000001818 */
[----:B------:R-:W-:Y:S11]  /*8dff0*/  @!UPT UIADD3 URZ, URZ, URZ, URZ ;  /* 0x0000003f3f3ff290 */ /* 0x000ff6000fffe03f */
[----:B------:R-:W-:Y:S01]  /*8e000*/  @!UPT UIADD3 URZ, URZ, URZ, URZ ;  /* 0x0000003f3f3ff290 */ /* 0x000fe2000fffe03f */
[----:B------:R-:W-:Y:S01]  /*8e010*/  STL.64 [R1+0x570], R24 ;  /* 0x0005701801007387 */ /* 0x000fe20000100a00 */
[----:B------:R-:W-:Y:S01]  /*8e020*/  STL.64 [R1+0x578], R26 ;  /* 0x0005781a01007387 */ /* 0x000fe20000100a00 */
[----:B---3--:R-:W-:Y:S01]  /*8e030*/  HMMA.16816.F32 R4, R20, R16, R8 ;  /* 0x000000101404723c */ /* 0x008fe20000001808 */
[----:B------:R-:W-:Y:S02]  /*8e040*/  IMAD.MOV.U32 R15, RZ, RZ, R16 ;  /* 0x000000ffff0f7224 */ /* 0x000fe400078e0010 */
[----:B------:R-:W-:Y:S11]  /*8e050*/  IMAD.MOV.U32 R14, RZ, RZ, R17 ;  /* 0x000000ffff0e7224 */ /* 0x000ff600078e0011 */
[----:B------:R-:W-:Y:S09]  /*8e060*/  @!UPT UIADD3 URZ, URZ, URZ, URZ ;  /* 0x0000003f3f3ff290 */ /* 0x000ff2000fffe03f */
[----:B------:R-:W-:Y:S01]  /*8e070*/  STL [R1+0x560], R4 ;  /* 0x0005600401007387 */ /* 0x000fe20000100800 */
[----:B------:R-:W-:Y:S02]  /*8e080*/  STL.64 [R1+0x3da8], R14 ;  /* 0x003da80e01007387 */ /* 0x000fe40000100a00 */
[----:B--2---:R0:W-:Y:S02]  /*8e090*/  STL.64 [R1+0x3da0], R12 ;  /* 0x003da00c01007387 */ /* 0x0041e40000100a00 */
[----:B0-----:R-:W2:Y:S01]  /*8e0a0*/  LDL.LU R12, [R1+0xb00] ;  /* 0x000b0000010c7983 */ /* 0x001ea20000300800 */
[----:B------:R-:W2:Y:S02]  /*8e0b0*/  LDL.LU R13, [R1+0xb04] ;  /* 0x000b0400010d7983 */ /* 0x000ea40000300800 */
[----:B------:R-:W3:Y:S02]  /*8e0c0*/  LDL.LU R14, [R1+0xb08] ;  /* 0x000b0800010e7983 */ /* 0x000ee40000300800 */
[----:B------:R-:W3:Y:S02]  /*8e0d0*/  LDL.LU R15, [R1+0xb0c] ;  /* 0x000b0c00010f7983 */ /* 0x000ee40000300800 */
[----:B---3--:R-:W-:Y:S01]  /*8e0e0*/  STL.64 [R1+0x3db8], R14 ;  /* 0x003db80e01007387 */ /* 0x008fe20000100a00 */
[----:B--2---:R0:W-:Y:S03]  /*8e0f0*/  STL.64 [R1+0x3db0], R12 ;  /* 0x003db00c01007387 */ /* 0x0041e60000100a00 */
[----:B0-----:R-:W2:Y:S04]  /*8e100*/  LDL.64 R12, [R1] ;  /* 0x00000000010c7983 */ /* 0x001ea80000100a00 */
[----:B--2---:R0:W-:Y:S04]  /*8e110*/  STL.64 [R1+0x3dc0], R12 ;  /* 0x003dc00c01007387 */ /* 0x0041e80000100a00 */
[----:B0-----:R-:W2:Y:S04]  /*8e120*/  LDL R12, [R1+0x10] ;  /* 0x00001000010c7983 */ /* 0x001ea80000100800 */
[----:B------:R-:W2:Y:S04]  /*8e130*/  LDL R13, [R1+0x14] ;  /* 0x00001400010d7983 */ /* 0x000ea80000100800 */
[----:B--2---:R0:W-:Y:S01]  /*8e140*/  STL.64 [R1+0x3dd8], R12 ;  /* 0x003dd80c01007387 */ /* 0x0041e20000100a00 */
[----:B------:R-:W2:Y:S02]  /*8e150*/  LDL.LU R8, [R1+0xaf0] ;  /* 0x000af00001087983 */ /* 0x000ea40000300800 */
[----:B------:R-:W2:Y:S02]  /*8e160*/  LDL.LU R9, [R1+0xaf4] ;  /* 0x000af40001097983 */ /* 0x000ea40000300800 */
[----:B------:R-:W3:Y:S01]  /*8e170*/  LDL.LU R10, [R1+0xaf8] ;  /* 0x000af800010a7983 */ /* 0x000ee20000300800 */
[----:B------:R-:W3:Y:S01]  /*8e180*/  LDL.LU R11, [R1+0xafc] ;  /* 0x000afc00010b7983 */ /* 0x000ee20000300800 */
        /* <DEDUP_REMOVED lines=10> */
[----:B------:R-:W3:Y:S01]  /*8e230*/  LDL.LU R11, [R1+0xb2c] ;  /* 0x000b2c00010b7983 */ /* 0x000ee20000300800 */
[----:B------:R-:W2:Y:S01]  /*8e240*/  LDL.LU R16, [R1+0xb40] ;  /* 0x000b400001107983 */ /* 0x000ea20000300800 */
[----:B------:R-:W2:Y:S02]  /*8e250*/  LDL.LU R17, [R1+0xb44] ;  /* 0x000b440001117983 */ /* 0x000ea40000300800 */
[----:B------:R-:W2:Y:S02]  /*8e260*/  LDL.LU R18, [R1+0xb48] ;  /* 0x000b480001127983 */ /* 0x000ea40000300800 */
[----:B------:R-:W2:Y:S02]  /*8e270*/  LDL.LU R19, [R1+0xb4c] ;  /* 0x000b4c0001137983 */ /* 0x000ea40000300800 */
[----:B--2---:R-:W-:Y:S01]  /*8e280*/  STL.64 [R1+0x3e08], R18 ;  /* 0x003e081201007387 */ /* 0x004fe20000100a00 */
[----:B------:R0:W-:Y:S03]  /*8e290*/  STL.64 [R1+0x3e00], R16 ;  /* 0x003e001001007387 */ /* 0x0001e60000100a00 */
[----:B0-----:R-:W2:Y:S04]  /*8e2a0*/  LDL R16, [R1+0x40] ;  /* 0x0000400001107983 */ /* 0x001ea80000100800 */
[----:B------:R-:W2:Y:S04]  /*8e2b0*/  LDL R17, [R1+0x44] ;  /* 0x0000440001117983 */ /* 0x000ea80000100800 */
[----:B--2---:R4:W-:Y:S02]  /*8e2c0*/  STL.64 [R1+0x3e18], R16 ;  /* 0x003e181001007387 */ /* 0x0049e40000100a00 */
[----:B----4-:R-:W-:-:S02]  /*8e2d0*/  IMAD.MOV.U32 R16, RZ, RZ, R2 ;  /* 0x000000ffff107224 */ /* 0x010fc400078e0002 */
[----:B------:R-:W-:Y:S01]  /*8e2e0*/  IMAD.MOV.U32 R17, RZ, RZ, R29 ;  /* 0x000000ffff117224 */ /* 0x000fe200078e001d */
[----:B------:R-:W2:Y:S01]  /*8e2f0*/  LDL.LU R2, [R1+0x3e70] ;  /* 0x003e700001027983 */ /* 0x000ea20000300800 */
[----:B------:R-:W4:Y:S02]  /*8e300*/  LDL.LU R29, [R1+0x3e6c] ;  /* 0x003e6c00011d7983 */ /* 0x000f240000300800 */
[----:B------:R-:W2:Y:S02]  /*8e310*/  LDL R24, [R1+0x70] ;  /* 0x0000700001187983 */ /* 0x000ea40000100800 */
[----:B------:R-:W2:Y:S02]  /*8e320*/  LDL R25, [R1+0x74] ;  /* 0x0000740001197983 */ /* 0x000ea40000100800 */
[----:B--2---:R4:W-:Y:S01]  /*8e330*/  STL.64 [R1+0x3e50], R24 ;  /* 0x003e501801007387 */ /* 0x0049e20000100a00 */
[----:B------:R-:W-:Y:S02]  /*8e340*/  STL.64 [R1+0x3e30], R16 ;  /* 0x003e301001007387 */ /* 0x000fe40000100a00 */
[----:B------:R-:W2:Y:S02]  /*8e350*/  LDL.64 R12, [R1+0x30] ;  /* 0x00003000010c7983 */ /* 0x000ea40000100a00 */
[----:B----4-:R-:W-:Y:S01]  /*8e360*/  IMAD.MOV.U32 R24, RZ, RZ, R29 ;  /* 0x000000ffff187224 */ /* 0x010fe200078e001d */
[----:B--2---:R0:W-:Y:S04]  /*8e370*/  STL.64 [R1+0x3e10], R12 ;  /* 0x003e100c01007387 */ /* 0x0041e80000100a00 */
[----:B0-----:R-:W2:Y:S01]  /*8e380*/  LDL.LU R12, [R1+0x8c0] ;  /* 0x0008c000010c7983 */ /* 0x001ea20000300800 */
[----:B------:R-:W2:Y:S02]  /*8e390*/  LDL.LU R13, [R1+0x8c4] ;  /* 0x0008c400010d7983 */ /* 0x000ea40000300800 */
[----:B------:R-:W4:Y:S02]  /*8e3a0*/  LDL.LU R14, [R1+0x8c8] ;  /* 0x0008c800010e7983 */ /* 0x000f240000300800 */
[----:B------:R-:W4:Y:S01]  /*8e3b0*/  LDL.LU R15, [R1+0x8cc] ;  /* 0x0008cc00010f7983 */ /* 0x000f220000300800 */
[----:B------:R-:W2:Y:S01]  /*8e3c0*/  LDL.LU R29, [R1+0x3e68] ;  /* 0x003e6800011d7983 */ /* 0x000ea20000300800 */
[----:B------:R-:W2:Y:S03]  /*8e3d0*/  LDL.64 R16, [R1+0x60] ;  /* 0x0000600001107983 */ /* 0x000ea60000100a00 */
[----:B--2---:R0:W-:Y:S04]  /*8e3e0*/  STL.64 [R1+0x3e48], R16 ;  /* 0x003e481001007387 */ /* 0x0041e80000100a00 */
        /* <DEDUP_REMOVED lines=10> */
[----:B----4-:R-:W-:Y:S01]  /*8e490*/  STL.64 [R1+0x3e28], R14 ;  /* 0x003e280e01007387 */ /* 0x010fe20000100a00 */
[----:B------:R0:W-:Y:S03]  /*8e4a0*/  STL.64 [R1+0x3e20], R12 ;  /* 0x003e200c01007387 */ /* 0x0001e60000100a00 */
[----:B0-----:R-:W4:Y:S01]  /*8e4b0*/  LDL.LU R12, [R1+0x8d0] ;  /* 0x0008d000010c7983 */ /* 0x001f220000300800 */
[----:B------:R-:W4:Y:S02]  /*8e4c0*/  LDL.LU R13, [R1+0x8d4] ;  /* 0x0008d400010d7983 */ /* 0x000f240000300800 */
[----:B------:R-:W3:Y:S02]  /*8e4d0*/  LDL.LU R14, [R1+0x8d8] ;  /* 0x0008d800010e7983 */ /* 0x000ee40000300800 */
[----:B------:R-:W3:Y:S02]  /*8e4e0*/  LDL.LU R15, [R1+0x8dc] ;  /* 0x0008dc00010f7983 */ /* 0x000ee40000300800 */
[----:B------:R-:W-:-:S02]  /*8e4f0*/  IMAD.MOV.U32 R25, RZ, RZ, R2 ;  /* 0x000000ffff197224 */ /* 0x000fc400078e0002 */
[----:B------:R-:W-:Y:S02]  /*8e500*/  IMAD.MOV.U32 R0, RZ, RZ, R7 ;  /* 0x000000ffff007224 */ /* 0x000fe400078e0007 */
[----:B------:R-:W-:Y:S02]  /*8e510*/  IMAD.MOV.U32 R28, RZ, RZ, R6 ;  /* 0x000000ffff1c7224 */ /* 0x000fe400078e0006 */
[----:B------:R-:W-:Y:S01]  /*8e520*/  IMAD.MOV.U32 R3, RZ, RZ, R5 ;  /* 0x000000ffff037224 */ /* 0x000fe200078e0005 */
[C---:B--2---:R-:W-:Y:S01]  /*8e530*/  HMMA.16816.F32 R24, R20.reuse, R24, R16 ;  /* 0x000000181418723c */ /* 0x044fe20000001810 */
[----:B---3--:R-:W-:Y:S01]  /*8e540*/  STL.64 [R1+0x3e40], R14 ;  /* 0x003e400e01007387 */ /* 0x008fe20000100a00 */
[----:B----4-:R0:W-:Y:S03]  /*8e550*/  STL.64 [R1+0x3e38], R12 ;  /* 0x003e380c01007387 */ /* 0x0101e60000100a00 */
        /* <DEDUP_REMOVED lines=13> */
[----:B------:R-:W-:Y:S01]  /*8e630*/  STL [R1+0x374c], R0 ;  /* 0x00374c0001007387 */ /* 0x000fe20000100800 */
[----:B------:R0:W-:Y:S04]  /*8e640*/  STL [R1+0x3740], R28 ;  /* 0x0037401c01007387 */ /* 0x0001e80000100800 */
[----:B0-----:R-:W2:Y:S01]  /*8e650*/  LDL R28, [R1+0x22c0] ;  /* 0x0022c000011c7983 */ /* 0x001ea20000100800 */
[----:B------:R-:W-:Y:S02]  /*8e660*/  STL [R1+0x36a0], R3 ;  /* 0x0036a00301007387 */ /* 0x000fe40000100800 */
[----:B------:R-:W2:Y:S02]  /*8e670*/  LDL.LU.64 R18, [R1+0x3e60] ;  /* 0x003e600001127983 */ /* 0x000ea40000300a00 */
[----:B------:R-:W2:Y:S01]  /*8e680*/  LDL.LU.64 R16, [R1+0x3e58] ;  /* 0x003e580001107983 */ /* 0x000ea20000300a00 */
[----:B------:R0:W-:Y:S01]  /*8e690*/  STL.64 [R1+0x550], R24 ;  /* 0x0005501801007387 */ /* 0x0001e20000100a00 */
[----:B------:R2:W-:Y:S03]  /*8e6a0*/  STL.64 [R1+0x558], R26 ;  /* 0x0005581a01007387 */ /* 0x0005e60000100a00 */
[----:B0-----:R-:W2:Y:S01]  /*8e6b0*/  LDL.LU.64 R24, [R1+0x3e50] ;  /* 0x003e500001187983 */ /* 0x001ea20000300a00 */
[----:B------:R-:W-:Y:S01]  /*8e6c0*/  IMAD.MOV.U32 R7, RZ, RZ, R29 ;  /* 0x000000ffff077224 */ /* 0x000fe200078e001d */
[C---:B--2---:R-:W-:Y:S02]  /*8e6d0*/  HMMA.16816.F32 R24, R20.reuse, R24, R16 ;  /* 0x000000181418723c */ /* 0x044fe40000001810 */
[----:B------:R-:W2:Y:S11]  /*8e6e0*/  LDL.LU.64 R16, [R1+0x3e48] ;  /* 0x003e480001107983 */ /* 0x000eb60000300a00 */
[----:B------:R-:W-:Y:S10]  /*8e6f0*/  @!UPT UIADD3 URZ, URZ, URZ, URZ ;  /* 0x0000003f3f3ff290 */ /* 0x000ff4000fffe03f */
[----:B------:R-:W-:Y:S01]  /*8e700*/  STL.64 [R1+0x540], R24 ;  /* 0x0005401801007387 */ /* 0x000fe20000100a00 */
[----:B------:R-:W-:Y:S02]  /*8e710*/  STL [R1+0x548], R26 ;  /* 0x0005481a01007387 */ /* 0x000fe40000100800 */
[----:B------:R-:W-:Y:S02]  /*8e720*/  IMAD.MOV.U32 R29, RZ, RZ, R27 ;  /* 0x000000ffff1d7224 */ /* 0x000fe400078e001b */
[----:B------:R-:W0:Y:S04]  /*8e730*/  LDSM.16.MT88.4 R24, [R28+0x26000] ;  /* 0x026000001c18783b */ /* 0x000e280000004200 */
[----:B------:R-:W-:Y:S04]  /*8e740*/  STL [R1+0x3750], R29 ;  /* 0x0037501d01007387 */ /* 0x000fe80000100800 */
[----:B0-----:R-:W-:Y:S01]  /*8e750*/  STL.64 [R1+0x3cc0], R26 ;  /* 0x003cc01a01007387 */ /* 0x001fe20000100a00 */
[----:B------:R0:W-:Y:S03]  /*8e760*/  STL.64 [R1+0x3cb8], R24 ;  /* 0x003cb81801007387 */ /* 0x0001e60000100a00 */
[----:B0-----:R-:W3:Y:S01]  /*8e770*/  LDL.LU R24, [R1+0xb10] ;  /* 0x000b100001187983 */ /* 0x001ee20000300800 */
[----:B------:R-:W3:Y:S02]  /*8e780*/  LDL.LU R25, [R1+0xb14] ;  /* 0x000b140001197983 */ /* 0x000ee40000300800 */
[----:B------:R-:W3:Y:S02]  /*8e790*/  LDL.LU R26, [R1+0xb18] ;  /* 0x000b1800011a7983 */ /* 0x000ee40000300800 */
        /* <DEDUP_REMOVED lines=32> */
[----:B------:R-:W3:Y:S02]  /*8e9a0*/  LDL.LU.64 R12, [R1+0x3df0] ;  /* 0x003df000010c7983 */ /* 0x000ee40000300a00 */
        /* <DEDUP_REMOVED lines=13> */
[----:B0-----:R-:W2:Y:S02]  /*8ea80*/  LDL.LU.64 R12, [R1+0x3dc0] ;  /* 0x003dc000010c7983 */ /* 0x001ea40000300a00 */
[C---:B--2---:R-:W-:Y:S11]  /*8ea90*/  HMMA.16816.F32 R24, R20.reuse, R12, R24 ;  /* 0x0000000c1418723c */ /* 0x044ff60000001818 */
[----:B------:R-:W-:Y:S11]  /*8eaa0*/  @!UPT UIADD3 URZ, URZ, URZ, URZ ;  /* 0x0000003f3f3ff290 */ /* 0x000ff6000fffe03f */
[----:B------:R-:W-:Y:S01]  /*8eab0*/  @!UPT UIADD3 URZ, URZ, URZ, URZ ;  /* 0x0000003f3f3ff290 */ /* 0x000fe2000fffe03f */
[----:B------:R-:W-:Y:S01]  /*8eac0*/  STL.64 [R1+0x880], R24 ;  /* 0x0008801801007387 */ /* 0x000fe20000100a00 */
[----:B------:R0:W-:Y:S02]  /*8ead0*/  STL.64 [R1+0x888], R26 ;  /* 0x0008881a01007387 */ /* 0x0001e40000100a00 */
[----:B-1----:R-:W2:Y:S02]  /*8eae0*/  LDL.LU.64 R14, [R1+0x3db8] ;  /* 0x003db800010e7983 */ /* 0x002ea40000300a00 */
        /* <DEDUP_REMOVED lines=10> */
[----:B------:R0:W-:Y:S02]  /*8eb90*/  STL.64 [R1+0x3ce0], R16 ;  /* 0x003ce01001007387 */ /* 0x0001e40000100a00 */
[----:B------:R-:W-:Y:S01]  /*8eba0*/  STL.64 [R1+0x3d40], R18 ;  /* 0x003d401201007387 */ /* 0x000fe20000100a00 */
[----:B0-----:R-:W2:Y:S01]  /*8ebb0*/  LDL.64 R16, [R1+0xc0] ;  /* 0x0000c00001107983 */ /* 0x001ea20000100a00 */
[C---:B---3--:R-:W-:Y:S11]  /*8ebc0*/  HMMA.16816.F32 R8, R20.reuse, R12, R8 ;  /* 0x0000000c1408723c */ /* 0x048ff60000001808 */
[----:B------:R-:W-:Y:S11]  /*8ebd0*/  @!UPT UIADD3 URZ, URZ, URZ, URZ ;  /* 0x0000003f3f3ff290 */ /* 0x000ff6000fffe03f */
[----:B------:R-:W-:Y:S01]  /*8ebe0*/  @!UPT UIADD3 URZ, URZ, URZ, URZ ;  /* 0x0000003f3f3ff290 */ /* 0x000fe2000fffe03f */
[----:B------:R0:W-:Y:S01]  /*8ebf0*/  STL.64 [R1+0x860], R8 ;  /* 0x0008600801007387 */ /* 0x0001e20000100a00 */
[----:B------:R-:W-:Y:S03]  /*8ec00*/  STL.64 [R1+0x868], R10 ;  /* 0x0008680a01007387 */ /* 0x000fe60000100a00 */
[----:B0-----:R-:W4:Y:S01]  /*8ec10*/  LDL.LU.64 R8, [R1+0x3d98] ;  /* 0x003d980001087983 */ /* 0x001f220000300a00 */
[----:B------:R-:W-:Y:S02]  /*8ec20*/  STL [R1+0x3ce8], R12 ;  /* 0x003ce80c01007387 */ /* 0x000fe40000100800 */
[----:B------:R-:W-:Y:S01]  /*8ec30*/  STL [R1+0x3cd8], R13 ;  /* 0x003cd80d01007387 */ /* 0x000fe20000100800 */
[----:B----4-:R-:W-:Y:S01]  /*8ec40*/  HMMA.16816.F32 R20, R20, R8, R4 ;  /* 0x000000081414723c */ /* 0x010fe20000001804 */
[----:B------:R-:W3:Y:S01]  /*8ec50*/  LDL.LU.64 R6, [R1+0x3d90] ;  /* 0x003d900001067983 */ /* 0x000ee20000300a00 */
[----:B------:R-:W3:Y:S11]  /*8ec60*/  LDL.LU.64 R4, [R1+0x3d88] ;  /* 0x003d880001047983 */ /* 0x000ef60000300a00 */
        /* <DEDUP_REMOVED lines=8> */
[----:B--2---:R-:W-:-:S02]  /*8ecf0*/  IMAD.MOV.U32 R25, RZ, RZ, R16 ;  /* 0x000000ffff197224 */ /* 0x004fc400078e0010 */
[----:B------:R-:W-:Y:S01]  /*8ed00*/  IMAD.MOV.U32 R24, RZ, RZ, R17 ;  /* 0x000000ffff187224 */ /* 0x000fe200078e0011 */
[----:B---3--:R-:W-:Y:S11]  /*8ed10*/  HMMA.16816.F32 R8, R4, R16, R20 ;  /* 0x000000100408723c */ /* 0x008ff60000001814 */
[----:B------:R-:W-:Y:S11]  /*8ed20*/  @!UPT UIADD3 URZ, URZ, URZ, URZ ;  /* 0x0000003f3f3ff290 */ /* 0x000ff6000fffe03f */
[----:B------:R-:W-:Y:S01]  /*8ed30*/  @!UPT UIADD3 URZ, URZ, URZ, URZ ;  /* 0x0000003f3f3ff290 */ /* 0x000fe2000fffe03f */
[----:B------:R0:W-:Y:S01]  /*8ed40*/  STL.64 [R1+0x340], R8 ;  /* 0x0003400801007387 */ /* 0x0001e20000100a00 */
[----:B------:R1:W-:Y:S02]  /*8ed50*/  STL.64 [R1+0x348], R10 ;  /* 0x0003480a01007387 */ /* 0x0003e40000100a00 */
[----:B------:R-:W2:Y:S02]  /*8ed60*/  LDL.64 R12, [R1+0xb0] ;  /* 0x0000b000010c7983 */ /* 0x000ea40000100a00 */
[----:B------:R-:W3:Y:S01]  /*8ed70*/  LDL.LU R16, [R1+0x270] ;  /* 0x0002700001107983 */ /* 0x000ee20000300800 */
[----:B------:R-:W3:Y:S01]  /*8ed80*/  LDL.LU R17, [R1+0x274] ;  /* 0x0002740001117983 */ /* 0x000ee20000300800 */
[----:B------:R-:W4:Y:S02]  /*8ed90*/  LDL.LU R18, [R1+0x278] ;  /* 0x0002780001127983 */ /* 0x000f240000300800 */
[----:B------:R-:W4:Y:S01]  /*8eda0*/  LDL.LU R19, [R1+0x27c] ;  /* 0x00027c0001137983 */ /* 0x000f220000300800 */
[----:B0-----:R-:W2:Y:S01]  /*8edb0*/  LDL.LU R8, [R1+0x2a0] ;  /* 0x0002a00001087983 */ /* 0x001ea20000300800 */
[----:B------:R-:W2:Y:S02]  /*8edc0*/  LDL.LU R9, [R1+0x2a4] ;  /* 0x0002a40001097983 */ /* 0x000ea40000300800 */
[----:B-1----:R-:W2:Y:S02]  /*8edd0*/  LDL.LU R10, [R1+0x2a8] ;  /* 0x0002a800010a7983 */ /* 0x002ea40000300800 */
[----:B------:R-:W2:Y:S01]  /*8ede0*/  LDL.LU R11, [R1+0x2ac] ;  /* 0x0002ac00010b7983 */ /* 0x000ea20000300800 */
[----:B----4-:R-:W-:Y:S01]  /*8edf0*/  STL.64 [R1+0x3d50], R18 ;  /* 0x003d501201007387 */ /* 0x010fe20000100a00 */
[----:B---3--:R0:W-:Y:S03]  /*8ee00*/  STL.64 [R1+0x3d48], R16 ;  /* 0x003d481001007387 */ /* 0x0081e60000100a00 */
[----:B0-----:R-:W3:Y:S04]  /*8ee10*/  LDL.64 R16, [R1+0x80] ;  /* 0x0000800001107983 */ /* 0x001ee80000100a00 */
[----:B---3--:R0:W-:Y:S02]  /*8ee20*/  STL.64 [R1+0x3d60], R16 ;  /* 0x003d601001007387 */ /* 0x0081e40000100a00 */
[----:B0-----:R-:W-:-:S02]  /*8ee30*/  IMAD.MOV.U32 R16, RZ, RZ, R15 ;  /* 0x000000ffff107224 */ /* 0x001fc400078e000f */
[----:B------:R-:W-:-:S05]  /*8ee40*/  IMAD.MOV.U32 R17, RZ, RZ, R14 ;  /* 0x000000ffff117224 */ /* 0x000fca00078e000e */
[----:B------:R0:W-:Y:S01]  /*8ee50*/  STL.64 [R1+0x3d78], R16 ;  /* 0x003d781001007387 */ /* 0x0001e20000100a00 */
[----:B------:R-:W3:Y:S03]  /*8ee60*/  LDL.64 R20, [R1+0x70] ;  /* 0x0000700001147983 */ /* 0x000ee60000100a00 */
[----:B0-----:R-:W4:Y:S04]  /*8ee70*/  LDL.64 R16, [R1+0xa0] ;  /* 0x0000a00001107983 */ /* 0x001f280000100a00 */
[----:B---3--:R0:W-:Y:S04]  /*8ee80*/  STL.64 [R1+0x3d58], R20 ;  /* 0x003d581401007387 */ /* 0x0081e80000100a00 */
        /* <DEDUP_REMOVED lines=19> */
[----:B------:R0:W-:Y:S04]  /*8efc0*/  STL.64 [R1+0x330], R24 ;  /* 0x0003301801007387 */ /* 0x0001e80000100a00 */
[----:B0-----:R-:W3:Y:S01]  /*8efd0*/  LDL.64 R24, [R1+0x50] ;  /* 0x0000500001187983 */ /* 0x001ee20000100a00 */
[C---:B----4-:R-:W-:Y:S01]  /*8efe0*/  HMMA.16816.F32 R8, R4.reuse, R16, R8 ;  /* 0x000000100408723c */ /* 0x050fe20000001808 */
[----:B------:R-:W-:Y:S02]  /*8eff0*/  IMAD.MOV.U32 R15, RZ, RZ, R27 ;  /* 0x000000ffff0f7224 */ /* 0x000fe400078e001b */
[----:B------:R-:W-:Y:S02]  /*8f000*/  IMAD.MOV.U32 R14, RZ, RZ, R26 ;  /* 0x000000ffff0e7224 */ /* 0x000fe400078e001a */
[----:B------:R-:W-:Y:S01]  /*8f010*/  IMAD.MOV.U32 R3, RZ, RZ, R17 ;  /* 0x000000ffff037224 */ /* 0x000fe200078e0011 */
[----:B---3--:R-:W-:Y:S01]  /*8f020*/  STL.64 [R1+0x3d28], R24 ;  /* 0x003d281801007387 */ /* 0x008fe20000100a00 */
[----:B------:R-:W-:Y:S02]  /*8f030*/  STL [R1+0x34f4], R15 ;  /* 0x0034f40f01007387 */ /* 0x000fe40000100800 */
[----:B------:R-:W-:Y:S11]  /*8f040*/  STL [R1+0x34f0], R14 ;  /* 0x0034f00e01007387 */ /* 0x000ff60000100800 */
[----:B------:R-:W-:Y:S03]  /*8f050*/  @!UPT UIADD3 URZ, URZ, URZ, URZ ;  /* 0x0000003f3f3ff290 */ /* 0x000fe6000fffe03f */
[----:B------:R0:W-:Y:S01]  /*8f060*/  STL.64 [R1+0x320], R8 ;  /* 0x0003200801007387 */ /* 0x0001e20000100a00 */
[----:B------:R1:W-:Y:S04]  /*8f070*/  STL.64 [R1+0x328], R10 ;  /* 0x0003280a01007387 */ /* 0x0003e80000100a00 */
[----:B0-----:R-:W3:Y:S01]  /*8f080*/  LDL.LU.64 R8, [R1+0x3d80] ;  /* 0x003d800001087983 */ /* 0x001ee20000300a00 */
[----:B-1----:R-:W-:Y:S02]  /*8f090*/  IMAD.MOV.U32 R10, RZ, RZ, R16 ;  /* 0x000000ffff0a7224 */ /* 0x002fe400078e0010 */
[----:B------:R-:W2:Y:S03]  /*8f0a0*/  LDL.LU.64 R16, [R1+0x3d78] ;  /* 0x003d780001107983 */ /* 0x000ea60000300a00 */
[----:B------:R-:W-:Y:S04]  /*8f0b0*/  STL [R1+0x3d20], R10 ;  /* 0x003d200a01007387 */ /* 0x000fe80000100800 */
[----:B---3--:R0:W-:Y:S04]  /*8f0c0*/  STL.64 [R1+0x3d18], R8 ;  /* 0x003d180801007387 */ /* 0x0081e80000100a00 */
[----:B0-----:R-:W3:Y:S01]  /*8f0d0*/  LDL.LU R8, [R1+0x830] ;  /* 0x0008300001087983 */ /* 0x001ee20000300800 */
[----:B------:R-:W3:Y:S02]  /*8f0e0*/  LDL.LU R9, [R1+0x834] ;  /* 0x0008340001097983 */ /* 0x000ee40000300800 */
[----:B------:R-:W4:Y:S02]  /*8f0f0*/  LDL.LU R10, [R1+0x838] ;  /* 0x00083800010a7983 */ /* 0x000f240000300800 */
[----:B------:R-:W4:Y:S01]  /*8f100*/  LDL.LU R11, [R1+0x83c] ;  /* 0x00083c00010b7983 */ /* 0x000f220000300800 */
[----:B--2---:R-:W-:Y:S01]  /*8f110*/  HMMA.16816.F32 R16, R4, R16, R20 ;  /* 0x000000100410723c */ /* 0x004fe20000001814 */
[----:B----4-:R-:W-:Y:S01]  /*8f120*/  STL.64 [R1+0x3d38], R10 ;  /* 0x003d380a01007387 */ /* 0x010fe20000100a00 */
[----:B---3--:R0:W-:Y:S03]  /*8f130*/  STL.64 [R1+0x3d30], R8 ;  /* 0x003d300801007387 */ /* 0x0081e60000100a00 */
[----:B0-----:R-:W2:Y:S01]  /*8f140*/  LDL.LU R8, [R1+0x970] ;  /* 0x0009700001087983 */ /* 0x001ea20000300800 */
[----:B------:R-:W2:Y:S02]  /*8f150*/  LDL.LU R9, [R1+0x974] ;  /* 0x0009740001097983 */ /* 0x000ea40000300800 */
[----:B------:R-:W2:Y:S02]  /*8f160*/  LDL.LU R10, [R1+0x978] ;  /* 0x00097800010a7983 */ /* 0x000ea40000300800 */
[----:B------:R-:W2:Y:S01]  /*8f170*/  LDL.LU R11, [R1+0x97c] ;  /* 0x00097c00010b7983 */ /* 0x000ea20000300800 */
[----:B------:R-:W3:Y:S01]  /*8f180*/  LDL.LU.64 R22, [R1+0x3d70] ;  /* 0x003d700001167983 */ /* 0x000ee20000300a00 */
[----:B------:R-:W3:Y:S11]  /*8f190*/  LDL.LU.64 R20, [R1+0x3d68] ;  /* 0x003d680001147983 */ /* 0x000ef60000300a00 */
[----:B------:R0:W-:Y:S02]  /*8f1a0*/  STL.64 [R1+0x310], R16 ;  /* 0x0003101001007387 */ /* 0x0001e40000100a00 */
[----:B0-----:R-:W3:Y:S01]  /*8f1b0*/  LDL.LU.64 R16, [R1+0x3d60] ;  /* 0x003d600001107983 */ /* 0x001ee20000300a00 */
[----:B------:R-:W-:-:S02]  /*8f1c0*/  IMAD.MOV.U32 R14, RZ, RZ, R19 ;  /* 0x000000ffff0e7224 */ /* 0x000fc400078e0013 */
[----:B------:R-:W-:-:S03]  /*8f1d0*/  IMAD.MOV.U32 R15, RZ, RZ, R18 ;  /* 0x000000ffff0f7224 */ /* 0x000fc600078e0012 */
[----:B------:R-:W-:Y:S02]  /*8f1e0*/  STL [R1+0x34fc], R14 ;  /* 0x0034fc0e01007387 */ /* 0x000fe40000100800 */
[----:B------:R-:W-:Y:S02]  /*8f1f0*/  STL [R1+0x34f8], R15 ;  /* 0x0034f80f01007387 */ /* 0x000fe40000100800 */
[----:B------:R-:W-:Y:S02]  /*8f200*/  IMAD.MOV.U32 R24, RZ, RZ, R2 ;  /* 0x000000ffff187224 */ /* 0x000fe400078e0002 */
[----:B------:R-:W-:Y:S01]  /*8f210*/  IMAD.MOV.U32 R25, RZ, RZ, R0 ;  /* 0x000000ffff197224 */ /* 0x000fe200078e0000 */
[C---:B---3--:R-:W-:Y:S01]  /*8f220*/  HMMA.16816.F32 R20, R4.reuse, R16, R20 ;  /* 0x000000100414723c */ /* 0x048fe20000001814 */
[----:B------:R-:W-:Y:S02]  /*8f230*/  IMAD.MOV.U32 R2, RZ, RZ, R16 ;  /* 0x000000ffff027224 */ /* 0x000fe400078e0010 */
[----:B------:R-:W-:Y:S11]  /*8f240*/  IMAD.MOV.U32 R0, RZ, RZ, R17 ;  /* 0x000000ffff007224 */ /* 0x000ff600078e0011 */
[----:B------:R-:W-:Y:S09]  /*8f250*/  @!UPT UIADD3 URZ, URZ, URZ, URZ ;  /* 0x0000003f3f3ff290 */ /* 0x000ff2000fffe03f */
[----:B------:R0:W-:Y:S01]  /*8f260*/  STL.64 [R1+0x300], R20 ;  /* 0x0003001401007387 */ /* 0x0001e20000100a00 */
[----:B------:R-:W-:Y:S03]  /*8f270*/  STL.64 [R1+0x308], R22 ;  /* 0x0003081601007387 */ /* 0x000fe60000100a00 */
[----:B0-----:R-:W3:Y:S01]  /*8f280*/  LDL.LU.64 R20, [R1+0x3d58] ;  /* 0x003d580001147983 */ /* 0x001ee20000300a00 */
[----:B------:R-:W3:Y:S02]  /*8f290*/  LDL.LU.64 R18, [R1+0x3d50] ;  /* 0x003d500001127983 */ /* 0x000ee40000300a00 */
[----:B------:R-:W3:Y:S02]  /*8f2a0*/  LDL.LU.64 R16, [R1+0x3d48] ;  /* 0x003d480001107983 */ /* 0x000ee40000300a00 */
[----:B------:R-:W-:Y:S01]  /*8f2b0*/  IMAD.MOV.U32 R12, RZ, RZ, R13 ;  /* 0x000000ffff0c7224 */ /* 0x000fe200078e000d */
[C---:B---3--:R-:W-:Y:S11]  /*8f2c0*/  HMMA.16816.F32 R16, R4.reuse, R20, R16 ;  /* 0x000000140410723c */ /* 0x048ff60000001810 */
[----:B------:R-:W-:Y:S11]  /*8f2d0*/  @!UPT UIADD3 URZ, URZ, URZ, URZ ;  /* 0x0000003f3f3ff290 */ /* 0x000ff6000fffe03f */
[----:B------:R-:W-:Y:S01]  /*8f2e0*/  @!UPT UIADD3 URZ, URZ, URZ, URZ ;  /* 0x0000003f3f3ff290 */ /* 0x000fe2000fffe03f */
[----:B------:R-:W-:Y:S01]  /*8f2f0*/  STL.64 [R1+0x2f0], R16 ;  /* 0x0002f01001007387 */ /* 0x000fe20000100a00 */
[----:B------:R0:W-:Y:S03]  /*8f300*/  STL.64 [R1+0x2f8], R18 ;  /* 0x0002f81201007387 */ /* 0x0001e60000100a00 */
[----:B0-----:R-:W3:Y:S01]  /*8f310*/  LDL.LU.64 R18, [R1+0x3d40] ;  /* 0x003d400001127983 */ /* 0x001ee20000300a00 */
[----:B------:R-:W-:Y:S02]  /*8f320*/  IMAD.MOV.U32 R13, RZ, RZ, R20 ;  /* 0x000000ffff0d7224 */ /* 0x000fe400078e0014 */
[----:B------:R-:W-:Y:S02]  /*8f330*/  IMAD.MOV.U32 R29, RZ, RZ, R21 ;  /* 0x000000ffff1d7224 */ /* 0x000fe400078e0015 */
[----:B------:R-:W0:Y:S01]  /*8f340*/  LDSM.16.MT88.4 R20, [R28+0x26080] ;  /* 0x026080001c14783b */ /* 0x000e220000004200 */
[----:B--2---:R-:W-:Y:S01]  /*8f350*/  HMMA.16816.F32 R24, R4, R24, R8 ;  /* 0x000000180418723c */ /* 0x004fe20000001808 */
[----:B---3--:R-:W-:-:S02]  /*8f360*/  IMAD.MOV.U32 R16, RZ, RZ, R19 ;  /* 0x000000ffff107224 */ /* 0x008fc400078e0013 */
[----:B------:R-:W-:-:S05]  /*8f370*/  IMAD.MOV.U32 R17, RZ, RZ, R18 ;  /* 0x000000ffff117224 */ /* 0x000fca00078e0012 */
[----:B------:R1:W-:Y:S04]  /*8f380*/  STL.64 [R1+0x3d10], R16 ;  /* 0x003d101001007387 */ /* 0x0003e80000100a00 */
[----:B-1----:R-:W2:Y:S01]  /*8f390*/  LDL.LU R16, [R1+0x820] ;  /* 0x0008200001107983 */ /* 0x002ea20000300800 */
[----:B------:R-:W2:Y:S02]  /*8f3a0*/  LDL.LU R17, [R1+0x824] ;  /* 0x0008240001117983 */ /* 0x000ea40000300800 */
[----:B------:R-:W2:Y:S02]  /*8f3b0*/  LDL.LU R18, [R1+0x828] ;  /* 0x0008280001127983 */ /* 0x000ea40000300800 */
[----:B------:R-:W2:Y:S01]  /*8f3c0*/  LDL.LU R19, [R1+0x82c] ;  /* 0x00082c0001137983 */ /* 0x000ea20000300800 */
[----:B0-----:R-:W-:Y:S01]  /*8f3d0*/  STL.64 [R1+0x3ba0], R22 ;  /* 0x003ba01601007387 */ /* 0x001fe20000100a00 */
[----:B------:R0:W-:Y:S03]  /*8f3e0*/  STL.64 [R1+0x3b98], R20 ;  /* 0x003b981401007387 */ /* 0x0001e60000100a00 */
[----:B0-----:R-:W2:Y:S01]  /*8f3f0*/  LDL.64 R20, [R1+0x40] ;  /* 0x0000400001147983 */ /* 0x001ea20000100a00 */
[----:B------:R-:W3:Y:S02]  /*8f400*/  LDL.LU.64 R10, [R1+0x3d38] ;  /* 0x003d3800010a7983 */ /* 0x000ee40000300a00 */
[----:B------:R-:W3:Y:S02]  /*8f410*/  LDL.LU.64 R8, [R1+0x3d30] ;  /* 0x003d300001087983 */ /* 0x000ee40000300a00 */
[----:B------:R0:W-:Y:S02]  /*8f420*/  STL.64 [R1+0x740], R24 ;  /* 0x0007401801007387 */ /* 0x0001e40000100a00 */
[----:B0-----:R-:W3:Y:S01]  /*8f430*/  LDL.LU.64 R24, [R1+0x3d28] ;  /* 0x003d280001187983 */ /* 0x001ee20000300a00 */
[----:B------:R-:W-:-:S02]  /*8f440*/  IMAD.MOV.U32 R15, RZ, RZ, R27 ;  /* 0x000000ffff0f7224 */ /* 0x000fc400078e001b */
[----:B------:R-:W-:-:S03]  /*8f450*/  IMAD.MOV.U32 R14, RZ, RZ, R26 ;  /* 0x000000ffff0e7224 */ /* 0x000fc600078e001a */
[----:B------:R-:W-:Y:S02]  /*8f460*/  STL [R1+0x3504], R15 ;  /* 0x0035040f01007387 */ /* 0x000fe40000100800 */
[----:B------:R-:W-:Y:S01]  /*8f470*/  STL [R1+0x3500], R14 ;  /* 0x0035000e01007387 */ /* 0x000fe20000100800 */
[C---:B---3--:R-:W-:Y:S11]  /*8f480*/  HMMA.16816.F32 R8, R4.reuse, R24, R8 ;  /* 0x000000180408723c */ /* 0x048ff60000001808 */
[----:B------:R-:W-:Y:S11]  /*8f490*/  @!UPT UIADD3 URZ, URZ, URZ, URZ ;  /* 0x0000003f3f3ff290 */ /* 0x000ff6000fffe03f */
[----:B------:R-:W-:Y:S01]  /*8f4a0*/  @!UPT UIADD3 URZ, URZ, URZ, URZ ;  /* 0x0000003f3f3ff290 */ /* 0x000fe2000fffe03f */
[----:B------:R-:W-:Y:S01]  /*8f4b0*/  STL.64 [R1+0x730], R8 ;  /* 0x0007300801007387 */ /* 0x000fe20000100a00 */
[----:B------:R0:W-:Y:S03]  /*8f4c0*/  STL.64 [R1+0x738], R10 ;  /* 0x0007380a01007387 */ /* 0x0001e60000100a00 */
[----:B0-----:R-:W3:Y:S01]  /*8f4d0*/  LDL.LU R10, [R1+0x3d20] ;  /* 0x003d2000010a7983 */ /* 0x001ee20000300800 */
[----:B------:R-:W4:Y:S01]  /*8f4e0*/  LDL.LU.64 R8, [R1+0x3d18] ;  /* 0x003d180001087983 */ /* 0x000f220000300a00 */
[----:B--2---:R-:W-:Y:S01]  /*8f4f0*/  HMMA.16816.F32 R16, R4, R20, R16 ;  /* 0x000000140410723c */ /* 0x004fe20000001810 */
[----:B------:R-:W-:Y:S02]  /*8f500*/  IMAD.MOV.U32 R11, RZ, RZ, R25 ;  /* 0x000000ffff0b7224 */ /* 0x000fe400078e0019 */
[----:B------:R-:W-:-:S03]  /*8f510*/  IMAD.MOV.U32 R22, RZ, RZ, R24 ;  /* 0x000000ffff167224 */ /* 0x000fc600078e0018 */
[----:B---3--:R-:W-:Y:S01]  /*8f520*/  STL.64 [R1+0x3d08], R10 ;  /* 0x003d080a01007387 */ /* 0x008fe20000100a00 */
[----:B----4-:R0:W-:Y:S03]  /*8f530*/  STL.64 [R1+0x3d00], R8 ;  /* 0x003d000801007387 */ /* 0x0101e60000100a00 */
[----:B0-----:R-:W2:Y:S01]  /*8f540*/  LDL.LU R8, [R1+0x800] ;  /* 0x0008000001087983 */ /* 0x001ea20000300800 */
[----:B------:R-:W2:Y:S02]  /*8f550*/  LDL.LU R9, [R1+0x804] ;  /* 0x0008040001097983 */ /* 0x000ea40000300800 */
[----:B------:R-:W2:Y:S02]  /*8f560*/  LDL.LU R10, [R1+0x808] ;  /* 0x00080800010a7983 */ /* 0x000ea40000300800 */
[----:B------:R-:W2:Y:S01]  /*8f570*/  LDL.LU R11, [R1+0x80c] ;  /* 0x00080c00010b7983 */ /* 0x000ea20000300800 */
[----:B------:R-:W3:Y:S01]  /*8f580*/  LDL.LU R24, [R1+0x7f0] ;  /* 0x0007f00001187983 */ /* 0x000ee20000300800 */
[----:B------:R-:W3:Y:S02]  /*8f590*/  LDL.LU R25, [R1+0x7f4] ;  /* 0x0007f40001197983 */ /* 0x000ee40000300800 */
[----:B------:R-:W3:Y:S02]  /*8f5a0*/  LDL.LU R26, [R1+0x7f8] ;  /* 0x0007f800011a7983 */ /* 0x000ee40000300800 */
[----:B------:R-:W3:Y:S02]  /*8f5b0*/  LDL.LU R27, [R1+0x7fc] ;  /* 0x0007fc00011b7983 */ /* 0x000ee40000300800 */
[----:B------:R0:W-:Y:S04]  /*8f5c0*/  STL.64 [R1+0x720], R16 ;  /* 0x0007201001007387 */ /* 0x0001e80000100a00 */
[----:B0-----:R-:W4:Y:S01]  /*8f5d0*/  LDL.LU.64 R16, [R1+0x3d10] ;  /* 0x003d100001107983 */ /* 0x001f220000300a00 */
[----:B------:R-:W2:Y:S02]  /*8f5e0*/  LDL R28, [R1+0x22bc] ;  /* 0x0022bc00011c7983 */ /* 0x000ea40000100800 */
[----:B------:R0:W-:Y:S02]  /*8f5f0*/  STL.64 [R1+0x3c20], R20 ;  /* 0x003c201401007387 */ /* 0x0001e40000100a00 */
[----:B------:R1:W-:Y:S01]  /*8f600*/  STL [R1+0x3c50], R22 ;  /* 0x003c501601007387 */ /* 0x0003e20000100800 */
[----:B0-----:R-:W4:Y:S01]  /*8f610*/  LDL.LU R20, [R1+0x810] ;  /* 0x0008100001147983 */ /* 0x001f220000300800 */
[----:B------:R-:W4:Y:S02]  /*8f620*/  LDL.LU R21, [R1+0x814] ;  /* 0x0008140001157983 */ /* 0x000f240000300800 */
[----:B-1----:R-:W4:Y:S02]  /*8f630*/  LDL.LU R22, [R1+0x818] ;  /* 0x0008180001167983 */ /* 0x002f240000300800 */
[----:B------:R-:W4:Y:S02]  /*8f640*/  LDL.LU R23, [R1+0x81c] ;  /* 0x00081c0001177983 */ /* 0x000f240000300800 */
[----:B------:R-:W-:-:S02]  /*8f650*/  IMAD.MOV.U32 R14, RZ, RZ, R19 ;  /* 0x000000ffff0e7224 */ /* 0x000fc400078e0013 */
[----:B------:R-:W-:-:S03]  /*8f660*/  IMAD.MOV.U32 R15, RZ, RZ, R18 ;  /* 0x000000ffff0f7224 */ /* 0x000fc600078e0012 */
[----:B------:R-:W-:Y:S02]  /*8f670*/  STL [R1+0x350c], R14 ;  /* 0x00350c0e01007387 */ /* 0x000fe40000100800 */
[----:B------:R-:W-:Y:S01]  /*8f680*/  STL [R1+0x3508], R15 ;  /* 0x0035080f01007387 */ /* 0x000fe20000100800 */
[C---:B----4-:R-:W-:Y:S01]  /*8f690*/  HMMA.16816.F32 R20, R4.reuse, R16, R20 ;  /* 0x000000100414723c */ /* 0x050fe20000001814 */
[----:B------:R-:W4:Y:S11]  /*8f6a0*/  LDL.LU R16, [R1+0x7e0] ;  /* 0x0007e00001107983 */ /* 0x000f360000300800 */
[----:B------:R-:W-:Y:S11]  /*8f6b0*/  @!UPT UIADD3 URZ, URZ, URZ, URZ ;  /* 0x0000003f3f3ff290 */ /* 0x000ff6000fffe03f */
[----:B------:R0:W-:Y:S01]  /*8f6c0*/  STL.64 [R1+0x710], R20 ;  /* 0x0007101401007387 */ /* 0x0001e20000100a00 */
[----:B------:R1:W-:Y:S02]  /*8f6d0*/  STL.64 [R1+0x718], R22 ;  /* 0x0007181601007387 */ /* 0x0003e40000100a00 */
[----:B------:R-:W4:Y:S02]  /*8f6e0*/  LDL.LU R17, [R1+0x7e4] ;  /* 0x0007e40001117983 */ /* 0x000f240000300800 */
[----:B------:R-:W4:Y:S01]  /*8f6f0*/  LDL.LU R18, [R1+0x7e8] ;  /* 0x0007e80001127983 */ /* 0x000f220000300800 */
[----:B------:R-:W4:Y:S04]  /*8f700*/  LDL.LU R19, [R1+0x7ec] ;  /* 0x0007ec0001137983 */ /* 0x000f280000300800 */
[----:B0-----:R-:W2:Y:S01]  /*8f710*/  LDL.LU R20, [R1+0x4e0] ;  /* 0x0004e00001147983 */ /* 0x001ea20000300800 */
[----:B------:R-:W2:Y:S02]  /*8f720*/  LDL.LU R21, [R1+0x4e4] ;  /* 0x0004e40001157983 */ /* 0x000ea40000300800 */
[----:B-1----:R-:W2:Y:S02]  /*8f730*/  LDL.LU R22, [R1+0x4e8] ;  /* 0x0004e80001167983 */ /* 0x002ea40000300800 */
[----:B------:R-:W2:Y:S02]  /*8f740*/  LDL.LU R23, [R1+0x4ec] ;  /* 0x0004ec0001177983 */ /* 0x000ea40000300800 */
[----:B--2---:R-:W-:Y:S01]  /*8f750*/  STL.64 [R1+0x3c60], R22 ;  /* 0x003c601601007387 */ /* 0x004fe20000100a00 */
[----:B------:R0:W-:Y:S03]  /*8f760*/  STL.64 [R1+0x3c58], R20 ;  /* 0x003c581401007387 */ /* 0x0001e60000100a00 */
[----:B0-----:R-:W2:Y:S04]  /*8f770*/  LDL.64 R20, [R1+0x90] ;  /* 0x0000900001147983 */ /* 0x001ea80000100a00 */
[----:B--2---:R0:W-:Y:S04]  /*8f780*/  STL.64 [R1+0x3c70], R20 ;  /* 0x003c701401007387 */ /* 0x0041e80000100a00 */
[----:B0-----:R-:W2:Y:S04]  /*8f790*/  LDL R20, [R1+0x20] ;  /* 0x0000200001147983 */ /* 0x001ea80000100800 */
[----:B------:R-:W2:Y:S02]  /*8f7a0*/  LDL R21, [R1+0x24] ;  /* 0x0000240001157983 */ /* 0x000ea40000100800 */
[----:B--2---:R-:W-:Y:S02]  /*8f7b0*/  HMMA.16816.F32 R20, R4, R20, R8 ;  /* 0x000000140414723c */ /* 0x004fe40000001808 */
[----:B------:R-:W2:Y:S01]  /*8f7c0*/  LDL.LU.64 R10, [R1+0x3d08] ;  /* 0x003d0800010a7983 */ /* 0x000ea20000300a00 */
[----:B------:R-:W3:Y:S11]  /*8f7d0*/  LDL.LU.64 R8, [R1+0x3d00] ;  /* 0x003d000001087983 */ /* 0x000ef60000300a00 */
[----:B------:R-:W-:Y:S09]  /*8f7e0*/  @!UPT UIADD3 URZ, URZ, URZ, URZ ;  /* 0x0000003f3f3ff290 */ /* 0x000ff2000fffe03f */
[----:B------:R0:W-:Y:S02]  /*8f7f0*/  STL.64 [R1+0x700], R20 ;  /* 0x0007001401007387 */ /* 0x0001e40000100a00 */
[----:B0-----:R-:W-:Y:S02]  /*8f800*/  IMAD.MOV.U32 R21, RZ, RZ, R3 ;  /* 0x000000ffff157224 */ /* 0x001fe400078e0003 */
[----:B--2---:R-:W-:-:S05]  /*8f810*/  IMAD.MOV.U32 R20, RZ, RZ, R10 ;  /* 0x000000ffff147224 */ /* 0x004fca00078e000a */
[----:B------:R0:W-:Y:S04]  /*8f820*/  STL.64 [R1+0x3c88], R20 ;  /* 0x003c881401007387 */ /* 0x0001e80000100a00 */
[----:B0-----:R-:W3:Y:S01]  /*8f830*/  LDL.64 R20, [R1+0x10] ;  /* 0x0000100001147983 */ /* 0x001ee20000100a00 */
[----:B------:R-:W-:Y:S02]  /*8f840*/  IMAD.MOV.U32 R14, RZ, RZ, R22 ;  /* 0x000000ffff0e7224 */ /* 0x000fe400078e0016 */
[----:B------:R-:W-:-:S03]  /*8f850*/  IMAD.MOV.U32 R15, RZ, RZ, R23 ;  /* 0x000000ffff0f7224 */ /* 0x000fc600078e0017 */
[----:B------:R-:W-:Y:S02]  /*8f860*/  STL [R1+0x3518], R14 ;  /* 0x0035180e01007387 */ /* 0x000fe40000100800 */
[----:B------:R-:W-:Y:S01]  /*8f870*/  STL [R1+0x3514], R15 ;  /* 0x0035140f01007387 */ /* 0x000fe20000100800 */
[----:B---3--:R-:W-:Y:S01]  /*8f880*/  HMMA.16816.F32 R24, R4, R20, R24 ;  /* 0x000000140418723c */ /* 0x008fe20000001818 */
        /* <DEDUP_REMOVED lines=11> */
[----:B------:R-:W2:Y:S01]  /*8f940*/  LDL.LU R11, [R1+0x7dc] ;  /* 0x0007dc00010b7983 */ /* 0x000ea20000300800 */
[----:B------:R-:W2:Y:S01]  /*8f950*/  LDL R20, [R1+0xb0] ;  /* 0x0000b00001147983 */ /* 0x000ea20000100800 */
[----:B------:R-:W-:-:S02]  /*8f960*/  IMAD.MOV.U32 R3, RZ, RZ, R21 ;  /* 0x000000ffff037224 */ /* 0x000fc400078e0015 */
[----:B------:R-:W-:Y:S02]  /*8f970*/  IMAD.MOV.U32 R21, RZ, RZ, R12 ;  /* 0x000000ffff157224 */ /* 0x000fe400078e000c */
[----:B------:R-:W3:Y:S04]  /*8f980*/  LDL.LU R12, [R1+0x3ce8] ;  /* 0x003ce800010c7983 */ /* 0x000ee80000300800 */
[----:B--2---:R0:W-:Y:S02]  /*8f990*/  STL.64 [R1+0x3ca0], R20 ;  /* 0x003ca01401007387 */ /* 0x0041e40000100a00 */
[----:B0-----:R-:W-:Y:S02]  /*8f9a0*/  IMAD.MOV.U32 R20, RZ, RZ, R27 ;  /* 0x000000ffff147224 */ /* 0x001fe400078e001b */
[----:B------:R-:W-:-:S07]  /*8f9b0*/  IMAD.MOV.U32 R21, RZ, RZ, R26 ;  /* 0x000000ffff157224 */ /* 0x000fce00078e001a */
[C---:B----4-:R-:W-:Y:S01]  /*8f9c0*/  HMMA.16816.F32 R20, R4.reuse, R20, R16 ;  /* 0x000000140414723c */ /* 0x050fe20000001810 */
[----:B------:R-:W2:Y:S11]  /*8f9d0*/  LDL.LU.64 R16, [R1+0x3ce0] ;  /* 0x003ce00001107983 */ /* 0x000eb60000300a00 */
[----:B------:R-:W-:Y:S11]  /*8f9e0*/  @!UPT UIADD3 URZ, URZ, URZ, URZ ;  /* 0x0000003f3f3ff290 */ /* 0x000ff6000fffe03f */
[----:B------:R3:W-:Y:S01]  /*8f9f0*/  STL.64 [R1+0x6e0], R20 ;  /* 0x0006e01401007387 */ /* 0x0007e20000100a00 */
[----:B------:R-:W-:Y:S02]  /*8fa00*/  STL.64 [R1+0x6e8], R22 ;  /* 0x0006e81601007387 */ /* 0x000fe40000100a00 */
[----:B---3--:R-:W-:Y:S02]  /*8fa10*/  IMAD.MOV.U32 R21, RZ, RZ, R24 ;  /* 0x000000ffff157224 */ /* 0x008fe400078e0018 */
[----:B------:R-:W-:Y:S01]  /*8fa20*/  IMAD.MOV.U32 R20, RZ, RZ, R25 ;  /* 0x000000ffff147224 */ /* 0x000fe200078e0019 */
[----:B--2---:R-:W-:Y:S11]  /*8fa30*/  HMMA.16816.F32 R8, R4, R16, R8 ;  /* 0x000000100408723c */ /* 0x004ff60000001808 */
        /* <DEDUP_REMOVED lines=13> */
[----:B------:R-:W-:Y:S01]  /*8fb10*/  STL.64 [R1+0x3bd0], R18 ;  /* 0x003bd01201007387 */ /* 0x000fe20000100a00 */
[----:B------:R0:W-:Y:S02]  /*8fb20*/  STL.64 [R1+0x3bc8], R16 ;  /* 0x003bc81001007387 */ /* 0x0001e40000100a00 */
[----:B0-----:R-:W-:-:S02]  /*8fb30*/  IMAD.MOV.U32 R16, RZ, RZ, R13 ;  /* 0x000000ffff107224 */ /* 0x001fc400078e000d */
[----:B------:R-:W-:Y:S01]  /*8fb40*/  IMAD.MOV.U32 R17, RZ, RZ, R29 ;  /* 0x000000ffff117224 */ /* 0x000fe200078e001d */
[----:B------:R-:W2:Y:S04]  /*8fb50*/  LDL.LU R13, [R1+0x3cd8] ;  /* 0x003cd800010d7983 */ /* 0x000ea80000300800 */
        /* <DEDUP_REMOVED lines=26> */
[----:B0-----:R-:W4:Y:S01]  /*8fd00*/  LDL.LU.64 R10, [R1+0x3cd0] ;  /* 0x003cd000010a7983 */ /* 0x001f220000300a00 */
[----:B------:R-:W3:Y:S02]  /*8fd10*/  LDL.LU.64 R8, [R1+0x3cc8] ;  /* 0x003cc80001087983 */ /* 0x000ee40000300a00 */
[----:B------:R0:W-:Y:S02]  /*8fd20*/  STL.64 [R1+0x3c18], R12 ;  /* 0x003c180c01007387 */ /* 0x0001e40000100a00 */
[----:B0-----:R-:W2:Y:S01]  /*8fd30*/  LDL.LU R12, [R1+0x4d0] ;  /* 0x0004d000010c7983 */ /* 0x001ea20000300800 */
[----:B------:R-:W2:Y:S02]  /*8fd40*/  LDL.LU R13, [R1+0x4d4] ;  /* 0x0004d400010d7983 */ /* 0x000ea40000300800 */
[----:B------:R-:W2:Y:S02]  /*8fd50*/  LDL.LU R14, [R1+0x4d8] ;  /* 0x0004d800010e7983 */ /* 0x000ea40000300800 */
[----:B------:R-:W2:Y:S01]  /*8fd60*/  LDL.LU R15, [R1+0x4dc] ;  /* 0x0004dc00010f7983 */ /* 0x000ea20000300800 */
[----:B---3--:R-:W-:Y:S01]  /*8fd70*/  HMMA.16816.F32 R4, R4, R8, R24 ;  /* 0x000000080404723c */ /* 0x008fe20000001818 */
[----:B------:R-:W2:Y:S01]  /*8fd80*/  LDL.LU.64 R26, [R1+0x3cc0] ;  /* 0x003cc000011a7983 */ /* 0x000ea20000300a00 */
[----:B------:R-:W2:Y:S11]  /*8fd90*/  LDL.LU.64 R24, [R1+0x3cb8] ;  /* 0x003cb80001187983 */ /* 0x000eb60000300a00 */
[----:B------:R-:W-:Y:S10]  /*8fda0*/  @!UPT UIADD3 URZ, URZ, URZ, URZ ;  /* 0x0000003f3f3ff290 */ /* 0x000ff4000fffe03f */
[----:B------:R-:W-:Y:S01]  /*8fdb0*/  STL.64 [R1+0x2e0], R4 ;  /* 0x0002e00401007387 */ /* 0x000fe20000100a00 */
[----:B------:R-:W-:Y:S02]  /*8fdc0*/  STL.64 [R1+0x2e8], R6 ;  /* 0x0002e80601007387 */ /* 0x000fe40000100a00 */
[----:B------:R-:W-:Y:S01]  /*8fdd0*/  STL.64 [R1+0x3c10], R8 ;  /* 0x003c100801007387 */ /* 0x000fe20000100a00 */
        /* <DEDUP_REMOVED lines=19> */
[----:B------:R-:W-:Y:S03]  /*8ff10*/  STL.64 [R1+0x508], R22 ;  /* 0x0005081601007387 */ /* 0x000fe60000100a00 */
[----:B0-----:R-:W2:Y:S01]  /*8ff20*/  LDL.LU.64 R20, [R1+0x3c70] ;  /* 0x003c700001147983 */ /* 0x001ea20000300a00 */
[----:B------:R-:W-:Y:S02]  /*8ff30*/  IMAD.MOV.U32 R4, RZ, RZ, R2 ;  /* 0x000000ffff047224 */ /* 0x000fe400078e0002 */
[----:B------:R-:W-:Y:S01]  /*8ff40*/  IMAD.MOV.U32 R5, RZ, RZ, R0 ;  /* 0x000000ffff057224 */ /* 0x000fe200078e0000 */
[C---:B--2---:R-:W-:Y:S01]  /*8ff50*/  HMMA.16816.F32 R16, R24.reuse, R20, R16 ;  /* 0x000000141810723c */ /* 0x044fe20000001810 */
[----:B------:R-:W-:Y:S02]  /*8ff60*/  IMAD.MOV.U32 R2, RZ, RZ, R20 ;  /* 0x000000ffff027224 */ /* 0x000fe400078e0014 */
[----:B------:R-:W-:Y:S11]  /*8ff70*/  IMAD.MOV.U32 R0, RZ, RZ, R21 ;  /* 0x000000ffff007224 */ /* 0x000ff600078e0015 */
[----:B------:R-:W-:Y:S09]  /*8ff80*/  @!UPT UIADD3 URZ, URZ, URZ, URZ ;  /* 0x0000003f3f3ff290 */ /* 0x000ff2000fffe03f */
[----:B------:R0:W-:Y:S01]  /*8ff90*/  STL.64 [R1+0x4f0], R16 ;  /* 0x0004f01001007387 */ /* 0x0001e20000100a00 */
[----:B------:R1:W-:Y:S03]  /*8ffa0*/  STL.64 [R1+0x4f8], R18 ;  /* 0x0004f81201007387 */ /* 0x0003e60000100a00 */
[----:B0-----:R-:W1:Y:S01]  /*8ffb0*/  LDL.LU.64 R16, [R1+0x3c68] ;  /* 0x003c680001107983 */ /* 0x001e620000300a00 */
[----:B------:R-:W2:Y:S02]  /*8ffc0*/  LDL.LU.64 R22, [R1+0x3c60] ;  /* 0x003c600001167983 */ /* 0x000ea40000300a00 */
[----:B------:R-:W2:Y:S02]  /*8ffd0*/  LDL.LU.64 R20, [R1+0x3c58] ;  /* 0x003c580001147983 */ /* 0x000ea40000300a00 */
[C---:B--2---:R-:W-:Y:S08]  /*8ffe0*/  HMMA.16816.F32 R4, R24.reuse, R4, R20 ;  /* 0x000000041804723c */ /* 0x044ff00000001814 */
[----:B-1----:R-:W-:Y:S01]  /*8fff0*/  HMMA.16816.F32 R16, R24, R16, R12 ;  /* 0x000000101810723c */ /* 0x002fe2000000180c */
[----:B------:R-:W2:Y:S11]  /*90000*/  LDL.LU R22, [R1+0x3c50] ;  /* 0x003c500001167983 */ /* 0x000eb60000300800 */
[----:B------:R-:W-:Y:S03]  /*90010*/  @!UPT UIADD3 URZ, URZ, URZ, URZ ;  /* 0x0000003f3f3ff290 */ /* 0x000fe6000fffe03f */
[----:B------:R-:W-:Y:S01]  /*90020*/  STL.64 [R1+0x4e0], R4 ;  /* 0x0004e00401007387 */ /* 0x000fe20000100a00 */
[----:B------:R-:W-:Y:S02]  /*90030*/  STL.64 [R1+0x4e8], R6 ;  /* 0x0004e80601007387 */ /* 0x000fe40000100a00 */
[----:B------:R-:W3:Y:S05]  /*90040*/  LDL.LU R12, [R1+0xac0] ;  /* 0x000ac000010c7983 */ /* 0x000eea0000300800 */
[----:B------:R-:W-:Y:S01]  /*90050*/  STL.64 [R1+0x4d0], R16 ;  /* 0x0004d01001007387 */ /* 0x000fe20000100a00 */
[----:B------:R-:W-:Y:S01]  /*90060*/  STL.64 [R1+0x4d8], R18 ;  /* 0x0004d81201007387 */ /* 0x000fe20000100a00 */
[----:B------:R-:W3:Y:S02]  /*90070*/  LDL.LU R13, [R1+0xac4] ;  /* 0x000ac400010d7983 */ /* 0x000ee40000300800 */
[----:B------:R-:W3:Y:S02]  /*90080*/  LDL.LU R14, [R1+0xac8] ;  /* 0x000ac800010e7983 */ /* 0x000ee40000300800 */
[----:B------:R-:W3:Y:S02]  /*90090*/  LDL.LU R15, [R1+0xacc] ;  /* 0x000acc00010f7983 */ /* 0x000ee40000300800 */
[----:B----4-:R-:W-:Y:S01]  /*900a0*/  IMAD.MOV.U32 R21, RZ, RZ, R11 ;  /* 0x000000ffff157224 */ /* 0x010fe200078e000b */
[----:B------:R-:W0:Y:S01]  /*900b0*/  LDSM.16.MT88.4 R4, [R28+0x26000] ;  /* 0x026000001c04783b */ /* 0x000e220000004200 */
[----:B--2---:R-:W-:-:S03]  /*900c0*/  IMAD.MOV.U32 R20, RZ, RZ, R22 ;  /* 0x000000ffff147224 */ /* 0x004fc600078e0016 */
[----:B---3--:R-:W-:Y:S01]  /*900d0*/  STL.64 [R1+0x3c30], R14 ;  /* 0x003c300e01007387 */ /* 0x008fe20000100a00 */
[----:B------:R1:W-:Y:S02]  /*900e0*/  STL.64 [R1+0x3c28], R12 ;  /* 0x003c280c01007387 */ /* 0x0003e40000100a00 */
[----:B------:R-:W-:Y:S01]  /*900f0*/  STL.64 [R1+0x3c38], R20 ;  /* 0x003c381401007387 */ /* 0x000fe20000100a00 */
[----:B-1----:R-:W2:Y:S01]  /*90100*/  LDL.LU R12, [R1+0xad0] ;  /* 0x000ad000010c7983 */ /* 0x002ea20000300800 */
[----:B------:R-:W2:Y:S02]  /*90110*/  LDL.LU R13, [R1+0xad4] ;  /* 0x000ad400010d7983 */ /* 0x000ea40000300800 */
[----:B------:R-:W3:Y:S02]  /*90120*/  LDL.LU R14, [R1+0xad8] ;  /* 0x000ad800010e7983 */ /* 0x000ee40000300800 */
[----:B------:R-:W3:Y:S02]  /*90130*/  LDL.LU R15, [R1+0xadc] ;  /* 0x000adc00010f7983 */ /* 0x000ee40000300800 */
[----:B---3--:R-:W-:Y:S01]  /*90140*/  STL.64 [R1+0x3c48], R14 ;  /* 0x003c480e01007387 */ /* 0x008fe20000100a00 */
[----:B--2---:R1:W-:Y:S03]  /*90150*/  STL.64 [R1+0x3c40], R12 ;  /* 0x003c400c01007387 */ /* 0x0043e60000100a00 */
[----:B-1----:R-:W2:Y:S01]  /*90160*/  LDL.LU R12, [R1+0xae0] ;  /* 0x000ae000010c7983 */ /* 0x002ea20000300800 */
[----:B------:R-:W2:Y:S02]  /*90170*/  LDL.LU R13, [R1+0xae4] ;  /* 0x000ae400010d7983 */ /* 0x000ea40000300800 */
[----:B------:R-:W2:Y:S02]  /*90180*/  LDL.LU R14, [R1+0xae8] ;  /* 0x000ae800010e7983 */ /* 0x000ea40000300800 */
[----:B------:R-:W2:Y:S01]  /*90190*/  LDL.LU R15, [R1+0xaec] ;  /* 0x000aec00010f7983 */ /* 0x000ea20000300800 */
[----:B------:R-:W3:Y:S04]  /*901a0*/  LDL.64 R16, [R1] ;  /* 0x0000000001107983 */ /* 0x000ee80000100a00 */
[----:B------:R-:W2:Y:S04]  /*901b0*/  LDL.64 R20, [R1+0x60] ;  /* 0x0000600001147983 */ /* 0x000ea80000100a00 */
[----:B---3--:R-:W-:Y:S01]  /*901c0*/  STL.64 [R1+0x3bd8], R16 ;  /* 0x003bd81001007387 */ /* 0x008fe20000100a00 */
[----:B0-----:R-:W-:Y:S02]  /*901d0*/  STL.64 [R1+0x3aa0], R6 ;  /* 0x003aa00601007387 */ /* 0x001fe40000100a00 */
[----:B------:R0:W-:Y:S02]  /*901e0*/  STL.64 [R1+0x3a98], R4 ;  /* 0x003a980401007387 */ /* 0x0001e40000100a00 */
[----:B0-----:R-:W3:Y:S01]  /*901f0*/  LDL.LU R4, [R1+0xa80] ;  /* 0x000a800001047983 */ /* 0x001ee20000300800 */
[----:B------:R-:W3:Y:S02]  /*90200*/  LDL.LU R5, [R1+0xa84] ;  /* 0x000a840001057983 */ /* 0x000ee40000300800 */
[----:B------:R-:W4:Y:S02]  /*90210*/  LDL.LU R6, [R1+0xa88] ;  /* 0x000a880001067983 */ /* 0x000f240000300800 */
[----:B------:R-:W4:Y:S02]  /*90220*/  LDL.LU R7, [R1+0xa8c] ;  /* 0x000a8c0001077983 */ /* 0x000f240000300800 */
[----:B------:R-:W-:-:S02]  /*90230*/  IMAD.MOV.U32 R16, RZ, RZ, R10 ;  /* 0x000000ffff107224 */ /* 0x000fc400078e000a */
[----:B------:R-:W-:Y:S01]  /*90240*/  IMAD.MOV.U32 R17, RZ, RZ, R3 ;  /* 0x000000ffff117224 */ /* 0x000fe200078e0003 */
[----:B----4-:R-:W-:Y:S01]  /*90250*/  STL.64 [R1+0x3be8], R6 ;  /* 0x003be80601007387 */ /* 0x010fe20000100a00 */
[----:B---3--:R-:W-:Y:S03]  /*90260*/  STL.64 [R1+0x3be0], R4 ;  /* 0x003be00401007387 */ /* 0x008fe60000100a00 */
[----:B------:R0:W-:Y:S02]  /*90270*/  STL.64 [R1+0x3bf0], R16 ;  /* 0x003bf01001007387 */ /* 0x0001e40000100a00 */
[----:B0-----:R-:W3:Y:S01]  /*90280*/  LDL.64 R16, [R1+0x20] ;  /* 0x0000200001107983 */ /* 0x001ee20000100a00 */
[----:B--2---:R-:W-:Y:S03]  /*90290*/  HMMA.16816.F32 R12, R24, R20, R12 ;  /* 0x00000014180c723c */ /* 0x004fe6000000180c */
[----:B---3--:R0:W-:Y:S01]  /*902a0*/  STL.64 [R1+0x3c08], R16 ;  /* 0x003c081001007387 */ /* 0x0081e20000100a00 */
[----:B------:R-:W2:Y:S02]  /*902b0*/  LDL.LU R4, [R1+0xa90] ;  /* 0x000a900001047983 */ /* 0x000ea40000300800 */
[----:B------:R-:W2:Y:S02]  /*902c0*/  LDL.LU R5, [R1+0xa94] ;  /* 0x000a940001057983 */ /* 0x000ea40000300800 */
[----:B------:R-:W3:Y:S01]  /*902d0*/  LDL.LU R6, [R1+0xa98] ;  /* 0x000a980001067983 */ /* 0x000ee20000300800 */
[----:B------:R-:W3:Y:S01]  /*902e0*/  LDL.LU R7, [R1+0xa9c] ;  /* 0x000a9c0001077983 */ /* 0x000ee20000300800 */
[----:B------:R-:W4:Y:S02]  /*902f0*/  LDL.LU R8, [R1+0xab0] ;  /* 0x000ab00001087983 */ /* 0x000f240000300800 */
[----:B------:R-:W4:Y:S02]  /*90300*/  LDL.LU R9, [R1+0xab4] ;  /* 0x000ab40001097983 */ /* 0x000f240000300800 */
[----:B------:R-:W4:Y:S01]  /*90310*/  LDL.LU R10, [R1+0xab8] ;  /* 0x000ab800010a7983 */ /* 0x000f220000300800 */
[----:B------:R-:W4:Y:S04]  /*90320*/  LDL.LU R11, [R1+0xabc] ;  /* 0x000abc00010b7983 */ /* 0x000f280000300800 */
[----:B0-----:R-:W4:Y:S01]  /*90330*/  LDL.64 R16, [R1+0x30] ;  /* 0x0000300001107983 */ /* 0x001f220000100a00 */
[----:B------:R-:W-:-:S03]  /*90340*/  IMAD.MOV.U32 R3, RZ, RZ, R21 ;  /* 0x000000ffff037224 */ /* 0x000fc600078e0015 */
        /* <DEDUP_REMOVED lines=17> */
[----:B------:R-:W-:Y:S03]  /*90460*/  STL.64 [R1+0x848], R22 ;  /* 0x0008481601007387 */ /* 0x000fe60000100a00 */
[----:B0-----:R-:W3:Y:S02]  /*90470*/  LDL.LU.64 R20, [R1+0x3c20] ;  /* 0x003c200001147983 */ /* 0x001ee40000300a00 */
[C---:B---3--:R-:W-:Y:S01]  /*90480*/  HMMA.16816.F32 R12, R24.reuse, R20, R12 ;  /* 0x00000014180c723c */ /* 0x048fe2000000180c */
[----:B------:R-:W-:Y:S11]  /*90490*/  IMAD.MOV.U32 R29, RZ, RZ, R21 ;  /* 0x000000ffff1d7224 */ /* 0x000ff600078e0015 */
[----:B------:R-:W-:Y:S11]  /*904a0*/  @!UPT UIADD3 URZ, URZ, URZ, URZ ;  /* 0x0000003f3f3ff290 */ /* 0x000ff6000fffe03f */
[----:B------:R0:W-:Y:S01]  /*904b0*/  STL.64 [R1+0x830], R12 ;  /* 0x0008300c01007387 */ /* 0x0001e20000100a00 */
[----:B------:R-:W-:Y:S03]  /*904c0*/  STL.64 [R1+0x838], R14 ;  /* 0x0008380e01007387 */ /* 0x000fe60000100a00 */
[----:B0-----:R-:W3:Y:S01]  /*904d0*/  LDL.LU.64 R12, [R1+0x3c18] ;  /* 0x003c1800010c7983 */ /* 0x001ee20000300a00 */
[----:B------:R-:W2:Y:S02]  /*904e0*/  LDL.LU R20, [R1+0x4c0] ;  /* 0x0004c00001147983 */ /* 0x000ea40000300800 */
[----:B------:R-:W2:Y:S02]  /*904f0*/  LDL.LU R21, [R1+0x4c4] ;  /* 0x0004c40001157983 */ /* 0x000ea40000300800 */
[----:B------:R-:W2:Y:S01]  /*90500*/  LDL.LU R22, [R1+0x4c8] ;  /* 0x0004c80001167983 */ /* 0x000ea20000300800 */
[----:B------:R-:W2:Y:S01]  /*90510*/  LDL.LU R23, [R1+0x4cc] ;  /* 0x0004cc0001177983 */ /* 0x000ea20000300800 */
[----:B----4-:R-:W-:Y:S03]  /*90520*/  HMMA.16816.F32 R8, R24, R16, R8 ;  /* 0x000000101808723c */ /* 0x010fe60000001808 */
        /* <DEDUP_REMOVED lines=12> */
[----:B------:R-:W-:Y:S01]  /*905f0*/  STL [R1+0x3b6c], R29 ;  /* 0x003b6c1d01007387 */ /* 0x000fe20000100800 */
[----:B------:R-:W4:Y:S02]  /*90600*/  LDL R14, [R1+0x22b8] ;  /* 0x0022b800010e7983 */ /* 0x000f240000100800 */
[----:B------:R0:W-:Y:S02]  /*90610*/  STL.64 [R1+0x820], R8 ;  /* 0x0008200801007387 */ /* 0x0001e40000100a00 */
[----:B------:R1:W-:Y:S01]  /*90620*/  STL.64 [R1+0x828], R10 ;  /* 0x0008280a01007387 */ /* 0x0003e20000100a00 */
[----:B0-----:R-:W2:Y:S01]  /*90630*/  LDL.LU.64 R8, [R1+0x3c10] ;  /* 0x003c100001087983 */ /* 0x001ea20000300a00 */
[----:B-1----:R-:W-:-:S02]  /*90640*/  IMAD.MOV.U32 R11, RZ, RZ, R16 ;  /* 0x000000ffff0b7224 */ /* 0x002fc400078e0010 */
[----:B------:R-:W-:Y:S02]  /*90650*/  IMAD.MOV.U32 R10, RZ, RZ, R17 ;  /* 0x000000ffff0a7224 */ /* 0x000fe400078e0011 */
[----:B------:R-:W2:Y:S02]  /*90660*/  LDL.LU.64 R16, [R1+0x3c08] ;  /* 0x003c080001107983 */ /* 0x000ea40000300a00 */
        /* <DEDUP_REMOVED lines=24> */
[----:B------:R-:W2:Y:S03]  /*907f0*/  LDL.LU.64 R16, [R1+0x3bc8] ;  /* 0x003bc80001107983 */ /* 0x000ea60000300a00 */
[----:B------:R0:W-:Y:S02]  /*90800*/  STL.64 [R1+0x3b90], R6 ;  /* 0x003b900601007387 */ /* 0x0001e40000100a00 */
[----:B------:R-:W3:Y:S02]  /*90810*/  LDL.LU R4, [R1+0x250] ;  /* 0x0002500001047983 */ /* 0x000ee40000300800 */
[----:B------:R-:W3:Y:S01]  /*90820*/  LDL.LU R5, [R1+0x254] ;  /* 0x0002540001057983 */ /* 0x000ee20000300800 */
[----:B0-----:R-:W3:Y:S01]  /*90830*/  LDL.LU R6, [R1+0x258] ;  /* 0x0002580001067983 */ /* 0x001ee20000300800 */
[----:B------:R-:W3:Y:S01]  /*90840*/  LDL.LU R7, [R1+0x25c] ;  /* 0x00025c0001077983 */ /* 0x000ee20000300800 */
[----:B--2---:R-:W-:Y:S11]  /*90850*/  HMMA.16816.F32 R20, R24, R16, R20 ;  /* 0x000000101814723c */ /* 0x004ff60000001814 */
        /* <DEDUP_REMOVED lines=8> */
[----:B0-----:R-:W-:-:S02]  /*908e0*/  IMAD.MOV.U32 R16, RZ, RZ, R2 ;  /* 0x000000ffff107224 */ /* 0x001fc400078e0002 */
[----:B------:R-:W-:-:S05]  /*908f0*/  IMAD.MOV.U32 R17, RZ, RZ, R0 ;  /* 0x000000ffff117224 */ /* 0x000fca00078e0000 */
[----:B------:R0:W-:Y:S04]  /*90900*/  STL.64 [R1+0x3b70], R16 ;  /* 0x003b701001007387 */ /* 0x0001e80000100a00 */
[----:B0-----:R-:W2:Y:S01]  /*90910*/  LDL.64 R16, [R1+0xb0] ;  /* 0x0000b00001107983 */ /* 0x001ea20000100a00 */
[C---:B---3--:R-:W-:Y:S03]  /*90920*/  HMMA.16816.F32 R20, R24.reuse, R12, R20 ;  /* 0x0000000c1814723c */ /* 0x048fe60000001814 */
[----:B--2---:R0:W-:Y:S04]  /*90930*/  STL.64 [R1+0x3b88], R16 ;  /* 0x003b881001007387 */ /* 0x0041e80000100a00 */
[----:B0-----:R-:W2:Y:S11]  /*90940*/  LDL.64 R16, [R1+0xc0] ;  /* 0x0000c00001107983 */ /* 0x001eb60000100a00 */
[----:B------:R-:W-:Y:S05]  /*90950*/  @!UPT UIADD3 URZ, URZ, URZ, URZ ;  /* 0x0000003f3f3ff290 */ /* 0x000fea000fffe03f */
[----:B------:R-:W-:Y:S02]  /*90960*/  STL.64 [R1+0x7d0], R20 ;  /* 0x0007d01401007387 */ /* 0x000fe40000100a00 */
[----:B------:R0:W-:Y:S02]  /*90970*/  STL.64 [R1+0x7d8], R22 ;  /* 0x0007d81601007387 */ /* 0x0001e40000100a00 */
[----:B0-----:R-:W3:Y:S01]  /*90980*/  LDL.LU.64 R22, [R1+0x3bb0] ;  /* 0x003bb00001167983 */ /* 0x001ee20000300a00 */
[----:B------:R-:W3:Y:S02]  /*90990*/  LDL.LU.64 R20, [R1+0x3ba8] ;  /* 0x003ba80001147983 */ /* 0x000ee40000300a00 */
[----:B----4-:R-:W-:Y:S02]  /*909a0*/  STL [R1+0x3b80], R14 ;  /* 0x003b800e01007387 */ /* 0x010fe40000100800 */
[----:B------:R0:W-:Y:S02]  /*909b0*/  STL.64 [R1+0x3b78], R12 ;  /* 0x003b780c01007387 */ /* 0x0001e40000100a00 */
[----:B0-----:R-:W4:Y:S01]  /*909c0*/  LDL.LU R12, [R1+0x240] ;  /* 0x00024000010c7983 */ /* 0x001f220000300800 */
[----:B------:R-:W4:Y:S02]  /*909d0*/  LDL.LU R13, [R1+0x244] ;  /* 0x00024400010d7983 */ /* 0x000f240000300800 */
[----:B------:R-:W4:Y:S02]  /*909e0*/  LDL.LU R14, [R1+0x248] ;  /* 0x00024800010e7983 */ /* 0x000f240000300800 */
[----:B------:R-:W4:Y:S01]  /*909f0*/  LDL.LU R15, [R1+0x24c] ;  /* 0x00024c00010f7983 */ /* 0x000f220000300800 */
[----:B---3--:R-:W-:Y:S01]  /*90a00*/  HMMA.16816.F32 R24, R24, R8, R20 ;  /* 0x000000081818723c */ /* 0x008fe20000001814 */
        /* <DEDUP_REMOVED lines=9> */
[----:B------:R-:W-:Y:S01]  /*90aa0*/  STL.64 [R1+0x3b60], R8 ;  /* 0x003b600801007387 */ /* 0x000fe20000100a00 */
        /* <DEDUP_REMOVED lines=10> */
[----:B--2---:R-:W-:Y:S01]  /*90b50*/  STL.64 [R1+0x3ad0], R6 ;  /* 0x003ad00601007387 */ /* 0x004fe20000100a00 */
[----:B------:R0:W-:Y:S03]  /*90b60*/  STL.64 [R1+0x3ac8], R4 ;  /* 0x003ac80401007387 */ /* 0x0001e60000100a00 */
[----:B0-----:R-:W2:Y:S11]  /*90b70*/  LDL.64 R4, [R1+0xa0] ;  /* 0x0000a00001047983 */ /* 0x001eb60000100a00 */
[----:B------:R-:W-:Y:S07]  /*90b80*/  @!UPT UIADD3 URZ, URZ, URZ, URZ ;  /* 0x0000003f3f3ff290 */ /* 0x000fee000fffe03f */
[----:B------:R-:W-:Y:S01]  /*90b90*/  STL.64 [R1+0x2c0], R12 ;  /* 0x0002c00c01007387 */ /* 0x000fe20000100a00 */
[----:B------:R0:W-:Y:S03]  /*90ba0*/  STL.64 [R1+0x2c8], R14 ;  /* 0x0002c80e01007387 */ /* 0x0001e60000100a00 */
[----:B0-----:R-:W4:Y:S01]  /*90bb0*/  LDL.LU R14, [R1+0x3b80] ;  /* 0x003b8000010e7983 */ /* 0x001f220000300800 */
[----:B------:R-:W2:Y:S02]  /*90bc0*/  LDL.LU.64 R12, [R1+0x3b78] ;  /* 0x003b7800010c7983 */ /* 0x000ea40000300a00 */
[----:B------:R-:W-:Y:S02]  /*90bd0*/  IMAD.MOV.U32 R15, RZ, RZ, R17 ;  /* 0x000000ffff0f7224 */ /* 0x000fe400078e0011 */
[----:B------:R-:W-:Y:S02]  /*90be0*/  IMAD.MOV.U32 R28, RZ, RZ, R16 ;  /* 0x000000ffff1c7224 */ /* 0x000fe400078e0010 */
[----:B------:R-:W3:Y:S04]  /*90bf0*/  LDL.LU.64 R16, [R1+0x3b70] ;  /* 0x003b700001107983 */ /* 0x000ee80000300a00 */
[----:B----4-:R-:W-:Y:S01]  /*90c00*/  STL.64 [R1+0x3ae0], R14 ;  /* 0x003ae00e01007387 */ /* 0x010fe20000100a00 */
[----:B--2---:R0:W-:Y:S03]  /*90c10*/  STL.64 [R1+0x3ad8], R12 ;  /* 0x003ad80c01007387 */ /* 0x0041e60000100a00 */
[----:B0-----:R-:W2:Y:S01]  /*90c20*/  LDL.LU R12, [R1+0x230] ;  /* 0x00023000010c7983 */ /* 0x001ea20000300800 */
[----:B------:R-:W2:Y:S02]  /*90c30*/  LDL.LU R13, [R1+0x234] ;  /* 0x00023400010d7983 */ /* 0x000ea40000300800 */
[----:B------:R-:W2:Y:S02]  /*90c40*/  LDL.LU R14, [R1+0x238] ;  /* 0x00023800010e7983 */ /* 0x000ea40000300800 */
[----:B------:R-:W2:Y:S02]  /*90c50*/  LDL.LU R15, [R1+0x23c] ;  /* 0x00023c00010f7983 */ /* 0x000ea40000300800 */
[----:B------:R-:W-:-:S02]  /*90c60*/  IMAD.MOV.U32 R2, RZ, RZ, R4 ;  /* 0x000000ffff027224 */ /* 0x000fc400078e0004 */
[----:B------:R-:W-:Y:S01]  /*90c70*/  IMAD.MOV.U32 R0, RZ, RZ, R5 ;  /* 0x000000ffff007224 */ /* 0x000fe200078e0005 */
[C---:B--2---:R-:W-:Y:S11]  /*90c80*/  HMMA.16816.F32 R12, R20.reuse, R4, R12 ;  /* 0x00000004140c723c */ /* 0x044ff6000000180c */
[----:B------:R-:W-:Y:S11]  /*90c90*/  @!UPT UIADD3 URZ, URZ, URZ, URZ ;  /* 0x0000003f3f3ff290 */ /* 0x000ff6000fffe03f */
[----:B------:R-:W-:Y:S01]  /*90ca0*/  @!UPT UIADD3 URZ, URZ, URZ, URZ ;  /* 0x0000003f3f3ff290 */ /* 0x000fe2000fffe03f */
[----:B------:R-:W-:Y:S01]  /*90cb0*/  STL.64 [R1+0x2b0], R12 ;  /* 0x0002b00c01007387 */ /* 0x000fe20000100a00 */
[----:B------:R3:W-:Y:S02]  /*90cc0*/  STL.64 [R1+0x2b8], R14 ;  /* 0x0002b80e01007387 */ /* 0x0007e40000100a00 */
[----:B------:R-:W2:Y:S01]  /*90cd0*/  LDL.LU R4, [R1+0x680] ;  /* 0x0006800001047983 */ /* 0x000ea20000300800 */
[----:B---3--:R-:W-:Y:S11]  /*90ce0*/  HMMA.16816.F32 R12, R20, R16, R24 ;  /* 0x00000010140c723c */ /* 0x008ff60000001818 */
[----:B------:R-:W-:Y:S11]  /*90cf0*/  @!UPT UIADD3 URZ, URZ, URZ, URZ ;  /* 0x0000003f3f3ff290 */ /* 0x000ff6000fffe03f */
[----:B------:R-:W-:Y:S01]  /*90d00*/  @!UPT UIADD3 URZ, URZ, URZ, URZ ;  /* 0x0000003f3f3ff290 */ /* 0x000fe2000fffe03f */
[----:B------:R0:W-:Y:S01]  /*90d10*/  STL.64 [R1+0x2a0], R12 ;  /* 0x0002a00c01007387 */ /* 0x0001e20000100a00 */
[----:B------:R-:W-:Y:S02]  /*90d20*/  STL.64 [R1+0x2a8], R14 ;  /* 0x0002a80e01007387 */ /* 0x000fe40000100a00 */
[----:B------:R-:W2:Y:S02]  /*90d30*/  LDL.LU R5, [R1+0x684] ;  /* 0x0006840001057983 */ /* 0x000ea40000300800 */
[----:B------:R-:W3:Y:S01]  /*90d40*/  LDL.LU R6, [R1+0x688] ;  /* 0x0006880001067983 */ /* 0x000ee20000300800 */
[----:B------:R-:W3:Y:S01]  /*90d50*/  LDL.LU R7, [R1+0x68c] ;  /* 0x00068c0001077983 */ /* 0x000ee20000300800 */
[----:B0-----:R-:W-:Y:S02]  /*90d60*/  IMAD.MOV.U32 R12, RZ, RZ, R29 ;  /* 0x000000ffff0c7224 */ /* 0x001fe400078e001d */
[----:B------:R-:W-:Y:S01]  /*90d70*/  IMAD.MOV.U32 R13, RZ, RZ, R3 ;  /* 0x000000ffff0d7224 */ /* 0x000fe200078e0003 */
[----:B---3--:R-:W-:Y:S01]  /*90d80*/  STL.64 [R1+0x3af0], R6 ;  /* 0x003af00601007387 */ /* 0x008fe20000100a00 */
[----:B--2---:R0:W-:Y:S02]  /*90d90*/  STL.64 [R1+0x3ae8], R4 ;  /* 0x003ae80401007387 */ /* 0x0041e40000100a00 */
        /* <DEDUP_REMOVED lines=10> */
[----:B----4-:R-:W-:Y:S03]  /*90e40*/  STL.64 [R1+0x3b00], R4 ;  /* 0x003b000401007387 */ /* 0x010fe60000100a00 */
[----:B------:R0:W-:Y:S02]  /*90e50*/  STL.64 [R1+0x3b10], R12 ;  /* 0x003b100c01007387 */ /* 0x0001e40000100a00 */
        /* <DEDUP_REMOVED lines=10> */
[----:B--2---:R0:W-:Y:S02]  /*90f00*/  STL.64 [R1+0x3b18], R12 ;  /* 0x003b180c01007387 */ /* 0x0041e40000100a00 */
[----:B------:R-:W2:Y:S01]  /*90f10*/  LDL R27, [R1+0x22bc] ;  /* 0x0022bc00011b7983 */ /* 0x000ea20000100800 */
[----:B0-----:R-:W4:Y:S04]  /*90f20*/  LDL R12, [R1+0x50] ;  /* 0x00005000010c7983 */ /* 0x001f280000100800 */
[----:B------:R-:W4:Y:S04]  /*90f30*/  LDL R13, [R1+0x54] ;  /* 0x00005400010d7983 */ /* 0x000f280000100800 */
[----:B--2---:R-:W-:Y:S01]  /*90f40*/  STL [R1+0x3b50], R27 ;  /* 0x003b501b01007387 */ /* 0x004fe20000100800 */
[----:B------:R-:W2:Y:S02]  /*90f50*/  LDL R24, [R1+0x70] ;  /* 0x0000700001187983 */ /* 0x000ea40000100800 */
[----:B------:R-:W2:Y:S01]  /*90f60*/  LDL R25, [R1+0x74] ;  /* 0x0000740001197983 */ /* 0x000ea20000100800 */
[----:B----4-:R0:W-:Y:S01]  /*90f70*/  STL.64 [R1+0x3b38], R12 ;  /* 0x003b380c01007387 */ /* 0x0101e20000100a00 */
[----:B------:R-:W4:Y:S02]  /*90f80*/  LDL.LU R4, [R1+0x750] ;  /* 0x0007500001047983 */ /* 0x000f240000300800 */
[----:B------:R-:W4:Y:S02]  /*90f90*/  LDL.LU R5, [R1+0x754] ;  /* 0x0007540001057983 */ /* 0x000f240000300800 */
[----:B------:R-:W2:Y:S01]  /*90fa0*/  LDL.LU R6, [R1+0x758] ;  /* 0x0007580001067983 */ /* 0x000ea20000300800 */
[----:B------:R-:W2:Y:S04]  /*90fb0*/  LDL.LU R7, [R1+0x75c] ;  /* 0x00075c0001077983 */ /* 0x000ea80000300800 */
[----:B0-----:R-:W2:Y:S01]  /*90fc0*/  LDL R12, [R1+0x60] ;  /* 0x00006000010c7983 */ /* 0x001ea20000100800 */
[----:B---3--:R-:W-:Y:S01]  /*90fd0*/  IMAD.MOV.U32 R13, RZ, RZ, R3 ;  /* 0x000000ffff0d7224 */ /* 0x008fe200078e0003 */
[C---:B------:R-:W-:Y:S04]  /*90fe0*/  HMMA.16816.F32 R8, R20.reuse, R16, R8 ;  /* 0x000000101408723c */ /* 0x040fe80000001808 */
[----:B--2---:R0:W-:Y:S04]  /*90ff0*/  STL.64 [R1+0x3b58], R12 ;  /* 0x003b580c01007387 */ /* 0x0041e80000100a00 */
[----:B0-----:R-:W2:Y:S01]  /*91000*/  LDL.LU R12, [R1+0x200] ;  /* 0x00020000010c7983 */ /* 0x001ea20000300800 */
[----:B------:R-:W2:Y:S02]  /*91010*/  LDL.LU R13, [R1+0x204] ;  /* 0x00020400010d7983 */ /* 0x000ea40000300800 */
[----:B------:R-:W2:Y:S02]  /*91020*/  LDL.LU R14, [R1+0x208] ;  /* 0x00020800010e7983 */ /* 0x000ea40000300800 */
[----:B------:R-:W2:Y:S01]  /*91030*/  LDL.LU R15, [R1+0x20c] ;  /* 0x00020c00010f7983 */ /* 0x000ea20000300800 */
[----:B------:R-:W-:Y:S01]  /*91040*/  STL.64 [R1+0x3b30], R6 ;  /* 0x003b300601007387 */ /* 0x000fe20000100a00 */
[----:B----4-:R0:W-:Y:S03]  /*91050*/  STL.64 [R1+0x3b28], R4 ;  /* 0x003b280401007387 */ /* 0x0101e60000100a00 */
        /* <DEDUP_REMOVED lines=10> */
[----:B------:R0:W-:Y:S01]  /*91100*/  STL.64 [R1+0x290], R8 ;  /* 0x0002900801007387 */ /* 0x0001e20000100a00 */
[----:B------:R1:W-:Y:S03]  /*91110*/  STL.64 [R1+0x298], R10 ;  /* 0x0002980a01007387 */ /* 0x0003e60000100a00 */
[----:B0-----:R-:W4:Y:S01]  /*91120*/  LDL.LU.64 R8, [R1+0x3b60] ;  /* 0x003b600001087983 */ /* 0x001f220000300a00 */
[----:B--2---:R-:W-:Y:S01]  /*91130*/  HMMA.16816.F32 R24, R20, R24, R12 ;  /* 0x000000181418723c */ /* 0x004fe2000000180c */
[----:B-1----:R-:W-:-:S02]  /*91140*/  IMAD.MOV.U32 R10, RZ, RZ, R16 ;  /* 0x000000ffff0a7224 */ /* 0x002fc400078e0010 */
[----:B------:R-:W-:Y:S01]  /*91150*/  IMAD.MOV.U32 R3, RZ, RZ, R17 ;  /* 0x000000ffff037224 */ /* 0x000fe200078e0011 */
[----:B------:R-:W2:Y:S01]  /*91160*/  LDL.LU R16, [R1+0x670] ;  /* 0x0006700001107983 */ /* 0x000ea20000300800 */
[----:B------:R-:W2:Y:S02]  /*91170*/  LDL.LU R17, [R1+0x674] ;  /* 0x0006740001117983 */ /* 0x000ea40000300800 */
[----:B------:R-:W2:Y:S02]  /*91180*/  LDL.LU R18, [R1+0x678] ;  /* 0x0006780001127983 */ /* 0x000ea40000300800 */
[----:B------:R-:W2:Y:S01]  /*91190*/  LDL.LU R19, [R1+0x67c] ;  /* 0x00067c0001137983 */ /* 0x000ea20000300800 */
[----:B------:R-:W-:Y:S04]  /*911a0*/  STL [R1+0x3ab0], R10 ;  /* 0x003ab00a01007387 */ /* 0x000fe80000100800 */
[----:B----4-:R0:W-:Y:S04]  /*911b0*/  STL.64 [R1+0x3aa8], R8 ;  /* 0x003aa80801007387 */ /* 0x0101e80000100a00 */
[----:B0-----:R-:W4:Y:S01]  /*911c0*/  LDL.LU R8, [R1+0x660] ;  /* 0x0006600001087983 */ /* 0x001f220000300800 */
[----:B------:R-:W4:Y:S02]  /*911d0*/  LDL.LU R9, [R1+0x664] ;  /* 0x0006640001097983 */ /* 0x000f240000300800 */
[----:B------:R-:W4:Y:S02]  /*911e0*/  LDL.LU R10, [R1+0x668] ;  /* 0x00066800010a7983 */ /* 0x000f240000300800 */
[----:B------:R-:W4:Y:S01]  /*911f0*/  LDL.LU R11, [R1+0x66c] ;  /* 0x00066c00010b7983 */ /* 0x000f220000300800 */
[----:B------:R-:W3:Y:S01]  /*91200*/  LDL.LU.64 R12, [R1+0x3b58] ;  /* 0x003b5800010c7983 */ /* 0x000ee20000300a00 */
[----:B------:R-:W-:Y:S02]  /*91210*/  STL.64 [R1+0x280], R24 ;  /* 0x0002801801007387 */ /* 0x000fe40000100a00 */
[----:B------:R0:W-:Y:S02]  /*91220*/  STL.64 [R1+0x288], R26 ;  /* 0x0002881a01007387 */ /* 0x0001e40000100a00 */
[----:B0-----:R-:W2:Y:S04]  /*91230*/  LDL.LU R27, [R1+0x3b50] ;  /* 0x003b5000011b7983 */ /* 0x001ea80000300800 */
[----:B--2---:R-:W0:Y:S04]  /*91240*/  LDSM.16.MT88.4 R24, [R27+0x26080] ;  /* 0x026080001b18783b */ /* 0x004e280000004200 */
[----:B0-----:R-:W-:Y:S01]  /*91250*/  STL [R1+0x3994], R24 ;  /* 0x0039941801007387 */ /* 0x001fe20000100800 */
[----:B------:R0:W-:Y:S02]  /*91260*/  STL [R1+0x3990], R25 ;  /* 0x0039901901007387 */ /* 0x0001e40000100800 */
[----:B------:R-:W-:Y:S02]  /*91270*/  STL [R1+0x398c], R26 ;  /* 0x00398c1a01007387 */ /* 0x000fe40000100800 */
[----:B------:R-:W-:Y:S01]  /*91280*/  STL [R1+0x3988], R27 ;  /* 0x0039881b01007387 */ /* 0x000fe20000100800 */
[----:B0-----:R-:W2:Y:S01]  /*91290*/  LDL.64 R24, [R1+0x70] ;  /* 0x0000700001187983 */ /* 0x001ea20000100a00 */
[C---:B---3--:R-:W-:Y:S03]  /*912a0*/  HMMA.16816.F32 R12, R20.reuse, R12, R4 ;  /* 0x0000000c140c723c */ /* 0x048fe60000001804 */
[----:B--2---:R0:W-:Y:S04]  /*912b0*/  STL.64 [R1+0x3a38], R24 ;  /* 0x003a381801007387 */ /* 0x0041e80000100a00 */
[----:B0-----:R-:W2:Y:S04]  /*912c0*/  LDL.64 R24, [R1+0x90] ;  /* 0x0000900001187983 */ /* 0x001ea80000100a00 */
[----:B--2---:R0:W-:Y:S04]  /*912d0*/  STL.64 [R1+0x3a50], R24 ;  /* 0x003a501801007387 */ /* 0x0041e80000100a00 */
[----:B0-----:R-:W2:Y:S01]  /*912e0*/  LDL R24, [R1+0x40] ;  /* 0x0000400001187983 */ /* 0x001ea20000100800 */
[----:B------:R-:W3:Y:S02]  /*912f0*/  LDL.LU.64 R6, [R1+0x3b48] ;  /* 0x003b480001067983 */ /* 0x000ee40000300a00 */
[----:B------:R-:W3:Y:S05]  /*91300*/  LDL.LU.64 R4, [R1+0x3b40] ;  /* 0x003b400001047983 */ /* 0x000eea0000300a00 */
[----:B------:R0:W-:Y:S01]  /*91310*/  STL.64 [R1+0x270], R12 ;  /* 0x0002700c01007387 */ /* 0x0001e20000100a00 */
[----:B------:R3:W-:Y:S04]  /*91320*/  STL.64 [R1+0x278], R14 ;  /* 0x0002780e01007387 */ /* 0x0007e80000100a00 */
[----:B0-----:R-:W3:Y:S02]  /*91330*/  LDL.LU.64 R12, [R1+0x3b38] ;  /* 0x003b3800010c7983 */ /* 0x001ee40000300a00 */
[----:B---3--:R-:W-:Y:S02]  /*91340*/  HMMA.16816.F32 R12, R20, R12, R4 ;  /* 0x0000000c140c723c */ /* 0x008fe40000001804 */
[----:B------:R-:W3:Y:S01]  /*91350*/  LDL.LU.64 R6, [R1+0x3b30] ;  /* 0x003b300001067983 */ /* 0x000ee20000300a00 */
[----:B------:R-:W3:Y:S11]  /*91360*/  LDL.LU.64 R4, [R1+0x3b28] ;  /* 0x003b280001047983 */ /* 0x000ef60000300a00 */
[----:B------:R-:W-:Y:S09]  /*91370*/  @!UPT UIADD3 URZ, URZ, URZ, URZ ;  /* 0x0000003f3f3ff290 */ /* 0x000ff2000fffe03f */
[----:B------:R-:W-:Y:S01]  /*91380*/  STL.64 [R1+0x260], R12 ;  /* 0x0002600c01007387 */ /* 0x000fe20000100a00 */
[----:B------:R0:W-:Y:S03]  /*91390*/  STL.64 [R1+0x268], R14 ;  /* 0x0002680e01007387 */ /* 0x0001e60000100a00 */
[----:B0-----:R-:W2:Y:S01]  /*913a0*/  LDL.LU.64 R14, [R1+0x3b20] ;  /* 0x003b2000010e7983 */ /* 0x001ea20000300a00 */
[----:B------:R-:W2:Y:S02]  /*913b0*/  LDL.LU.64 R12, [R1+0x3b18] ;  /* 0x003b1800010c7983 */ /* 0x000ea40000300a00 */
[----:B------:R-:W-:-:S07]  /*913c0*/  IMAD.MOV.U32 R25, RZ, RZ, R29 ;  /* 0x000000ffff197224 */ /* 0x000fce00078e001d */
[----:B--2---:R-:W-:Y:S01]  /*913d0*/  HMMA.16816.F32 R24, R20, R24, R12 ;  /* 0x000000181418723c */ /* 0x004fe2000000180c */
[----:B------:R-:W3:Y:S11]  /*913e0*/  LDL.LU.64 R12, [R1+0x3b10] ;  /* 0x003b1000010c7983 */ /* 0x000ef60000300a00 */
[----:B------:R-:W-:Y:S11]  /*913f0*/  @!UPT UIADD3 URZ, URZ, URZ, URZ ;  /* 0x0000003f3f3ff290 */ /* 0x000ff6000fffe03f */
[----:B------:R0:W-:Y:S01]  /*91400*/  STL.64 [R1+0x250], R24 ;  /* 0x0002501801007387 */ /* 0x0001e20000100a00 */
[----:B------:R-:W-:Y:S02]  /*91410*/  STL.64 [R1+0x258], R26 ;  /* 0x0002581a01007387 */ /* 0x000fe40000100a00 */
[----:B0-----:R-:W-:Y:S02]  /*91420*/  IMAD.MOV.U32 R24, RZ, RZ, R2 ;  /* 0x000000ffff187224 */ /* 0x001fe400078e0002 */
[----:B------:R-:W-:-:S05]  /*91430*/  IMAD.MOV.U32 R25, RZ, RZ, R0 ;  /* 0x000000ffff197224 */ /* 0x000fca00078e0000 */
[----:B------:R0:W-:Y:S04]  /*91440*/  STL.64 [R1+0x3a68], R24 ;  /* 0x003a681801007387 */ /* 0x0001e80000100a00 */
[----:B0-----:R-:W2:Y:S01]  /*91450*/  LDL.64 R24, [R1+0x10] ;  /* 0x0000100001187983 */ /* 0x001ea20000100a00 */
        /* <DEDUP_REMOVED lines=8> */
[----:B------:R-:W2:Y:S01]  /*914e0*/  LDL.LU.64 R6, [R1+0x3af0] ;  /* 0x003af00001067983 */ /* 0x000ea20000300a00 */
[----:B------:R-:W2:Y:S11]  /*914f0*/  LDL.LU.64 R4, [R1+0x3ae8] ;  /* 0x003ae80001047983 */ /* 0x000eb60000300a00 */
[----:B------:R-:W-:Y:S09]  /*91500*/  @!UPT UIADD3 URZ, URZ, URZ, URZ ;  /* 0x0000003f3f3ff290 */ /* 0x000ff2000fffe03f */
[----:B------:R-:W-:Y:S01]  /*91510*/  STL.64 [R1+0x230], R12 ;  /* 0x0002300c01007387 */ /* 0x000fe20000100a00 */
[----:B------:R0:W-:Y:S03]  /*91520*/  STL.64 [R1+0x238], R14 ;  /* 0x0002380e01007387 */ /* 0x0001e60000100a00 */
[----:B0-----:R-:W3:Y:S01]  /*91530*/  LDL.LU.64 R14, [R1+0x3ae0] ;  /* 0x003ae000010e7983 */ /* 0x001ee20000300a00 */
[----:B------:R-:W3:Y:S01]  /*91540*/  LDL.LU.64 R12, [R1+0x3ad8] ;  /* 0x003ad800010c7983 */ /* 0x000ee20000300a00 */
[----:B--2---:R-:W-:Y:S11]  /*91550*/  HMMA.16816.F32 R4, R20, R24, R4 ;  /* 0x000000181404723c */ /* 0x004ff60000001804 */
[----:B------:R-:W-:Y:S11]  /*91560*/  @!UPT UIADD3 URZ, URZ, URZ, URZ ;  /* 0x0000003f3f3ff290 */ /* 0x000ff6000fffe03f */
[----:B------:R-:W-:Y:S01]  /*91570*/  @!UPT UIADD3 URZ, URZ, URZ, URZ ;  /* 0x0000003f3f3ff290 */ /* 0x000fe2000fffe03f */
[----:B------:R-:W-:Y:S01]  /*91580*/  STL.64 [R1+0x220], R4 ;  /* 0x0002200401007387 */ /* 0x000fe20000100a00 */
[----:B------:R0:W-:Y:S03]  /*91590*/  STL.64 [R1+0x228], R6 ;  /* 0x0002280601007387 */ /* 0x0001e60000100a00 */
[----:B0-----:R-:W2:Y:S01]  /*915a0*/  LDL.LU.64 R6, [R1+0x3ad0] ;  /* 0x003ad00001067983 */ /* 0x001ea20000300a00 */
[----:B------:R-:W-:Y:S02]  /*915b0*/  IMAD.MOV.U32 R2, RZ, RZ, R24 ;  /* 0x000000ffff027224 */ /* 0x000fe400078e0018 */
[----:B------:R-:W-:Y:S02]  /*915c0*/  IMAD.MOV.U32 R0, RZ, RZ, R25 ;  /* 0x000000ffff007224 */ /* 0x000fe400078e0019 */
[----:B------:R-:W-:Y:S02]  /*915d0*/  IMAD.MOV.U32 R24, RZ, RZ, R28 ;  /* 0x000000ffff187224 */ /* 0x000fe400078e001c */
[----:B---3--:R-:W-:Y:S01]  /*915e0*/  IMAD.MOV.U32 R25, RZ, RZ, R15 ;  /* 0x000000ffff197224 */ /* 0x008fe200078e000f */
[----:B------:R-:W3:Y:S04]  /*915f0*/  LDL.LU.64 R4, [R1+0x3ac8] ;  /* 0x003ac80001047983 */ /* 0x000ee80000300a00 */
[----:B------:R2:W-:Y:S02]  /*91600*/  STL.64 [R1+0x3a80], R24 ;  /* 0x003a801801007387 */ /* 0x0005e40000100a00 */
[----:B--2---:R-:W-:-:S02]  /*91610*/  IMAD.MOV.U32 R24, RZ, RZ, R7 ;  /* 0x000000ffff187224 */ /* 0x004fc400078e0007 */
[----:B------:R-:W-:-:S07]  /*91620*/  IMAD.MOV.U32 R25, RZ, RZ, R6 ;  /* 0x000000ffff197224 */ /* 0x000fce00078e0006 */
[C---:B------:R-:W-:Y:S01]  /*91630*/  HMMA.16816.F32 R24, R20.reuse, R24, R16 ;  /* 0x000000181418723c */ /* 0x040fe20000001810 */
[----:B------:R-:W2:Y:S01]  /*91640*/  LDL.LU.64 R18, [R1+0x3ac0] ;  /* 0x003ac00001127983 */ /* 0x000ea20000300a00 */
[----:B------:R-:W4:Y:S11]  /*91650*/  LDL.LU.64 R16, [R1+0x3ab8] ;  /* 0x003ab80001107983 */ /* 0x000f360000300a00 */
[----:B------:R-:W-:Y:S10]  /*91660*/  @!UPT UIADD3 URZ, URZ, URZ, URZ ;  /* 0x0000003f3f3ff290 */ /* 0x000ff4000fffe03f */
[----:B------:R3:W-:Y:S01]  /*91670*/  STL.64 [R1+0x210], R24 ;  /* 0x0002101801007387 */ /* 0x0007e20000100a00 */
[----:B------:R-:W-:Y:S02]  /*91680*/  STL.64 [R1+0x218], R26 ;  /* 0x0002181a01007387 */ /* 0x000fe40000100a00 */
[----:B---3--:R-:W-:Y:S02]  /*91690*/  IMAD.MOV.U32 R25, RZ, RZ, R4 ;  /* 0x000000ffff197224 */ /* 0x008fe400078e0004 */
[----:B------:R-:W-:Y:S01]  /*916a0*/  IMAD.MOV.U32 R24, RZ, RZ, R5 ;  /* 0x000000ffff187224 */ /* 0x000fe200078e0005 */
[C---:B----4-:R-:W-:Y:S11]  /*916b0*/  HMMA.16816.F32 R8, R20.reuse, R16, R8 ;  /* 0x000000101408723c */ /* 0x050ff60000001808 */
[----:B------:R-:W-:Y:S11]  /*916c0*/  @!UPT UIADD3 URZ, URZ, URZ, URZ ;  /* 0x0000003f3f3ff290 */ /* 0x000ff6000fffe03f */
[----:B------:R-:W-:Y:S01]  /*916d0*/  @!UPT UIADD3 URZ, URZ, URZ, URZ ;  /* 0x0000003f3f3ff290 */ /* 0x000fe2000fffe03f */
[----:B------:R0:W-:Y:S01]  /*916e0*/  STL.64 [R1+0x200], R8 ;  /* 0x0002000801007387 */ /* 0x0001e20000100a00 */
[----:B------:R1:W-:Y:S02]  /*916f0*/  STL.64 [R1+0x208], R10 ;  /* 0x0002080a01007387 */ /* 0x0003e40000100a00 */
[----:B------:R-:W3:Y:S02]  /*91700*/  LDL.LU R4, [R1+0x1f0] ;  /* 0x0001f00001047983 */ /* 0x000ee40000300800 */
[----:B------:R-:W3:Y:S01]  /*91710*/  LDL.LU R5, [R1+0x1f4] ;  /* 0x0001f40001057983 */ /* 0x000ee20000300800 */
[----:B------:R-:W3:Y:S01]  /*91720*/  LDL.LU R6, [R1+0x1f8] ;  /* 0x0001f80001067983 */ /* 0x000ee20000300800 */
[----:B------:R-:W3:Y:S03]  /*91730*/  LDL.LU R7, [R1+0x1fc] ;  /* 0x0001fc0001077983 */ /* 0x000ee60000300800 */
[----:B0-----:R-:W4:Y:S01]  /*91740*/  LDL.LU R8, [R1+0x650] ;  /* 0x0006500001087983 */ /* 0x001f220000300800 */
[----:B------:R-:W4:Y:S02]  /*91750*/  LDL.LU R9, [R1+0x654] ;  /* 0x0006540001097983 */ /* 0x000f240000300800 */
[----:B-1----:R-:W4:Y:S02]  /*91760*/  LDL.LU R10, [R1+0x658] ;  /* 0x00065800010a7983 */ /* 0x002f240000300800 */
[----:B------:R-:W4:Y:S01]  /*91770*/  LDL.LU R11, [R1+0x65c] ;  /* 0x00065c00010b7983 */ /* 0x000f220000300800 */
        /* <DEDUP_REMOVED lines=35> */
[----:B---3--:R-:W-:Y:S01]  /*919b0*/  HMMA.16816.F32 R20, R20, R8, R4 ;  /* 0x000000081414723c */ /* 0x008fe20000001804 */
[----:B------:R-:W2:Y:S01]  /*919c0*/  LDL.LU.64 R6, [R1+0x3aa0] ;  /* 0x003aa00001067983 */ /* 0x000ea20000300a00 */
[----:B------:R-:W2:Y:S11]  /*919d0*/  LDL.LU.64 R4, [R1+0x3a98] ;  /* 0x003a980001047983 */ /* 0x000eb60000300a00 */
[----:B------:R-:W-:Y:S10]  /*919e0*/  @!UPT UIADD3 URZ, URZ, URZ, URZ ;  /* 0x0000003f3f3ff290 */ /* 0x000ff4000fffe03f */
[----:B------:R4:W-:Y:S01]  /*919f0*/  STL.64 [R1+0x1f0], R20 ;  /* 0x0001f01401007387 */ /* 0x0009e20000100a00 */
[----:B------:R-:W-:Y:S02]  /*91a00*/  STL.64 [R1+0x1f8], R22 ;  /* 0x0001f81601007387 */ /* 0x000fe40000100a00 */
[----:B------:R0:W-:Y:S02]  /*91a10*/  STL.64 [R1+0x3a08], R8 ;  /* 0x003a080801007387 */ /* 0x0001e40000100a00 */
[----:B----4-:R-:W-:Y:S01]  /*91a20*/  IMAD.MOV.U32 R20, RZ, RZ, R10 ;  /* 0x000000ffff147224 */ /* 0x010fe200078e000a */
[----:B0-----:R-:W3:Y:S01]  /*91a30*/  LDL.LU R8, [R1+0x450] ;  /* 0x0004500001087983 */ /* 0x001ee20000300800 */
[----:B------:R-:W3:Y:S02]  /*91a40*/  LDL.LU R9, [R1+0x454] ;  /* 0x0004540001097983 */ /* 0x000ee40000300800 */
[----:B------:R-:W3:Y:S02]  /*91a50*/  LDL.LU R10, [R1+0x458] ;  /* 0x00045800010a7983 */ /* 0x000ee40000300800 */
        /* <DEDUP_REMOVED lines=22> */
[----:B------:R-:W-:Y:S01]  /*91bc0*/  IMAD.MOV.U32 R21, RZ, RZ, R3 ;  /* 0x000000ffff157224 */ /* 0x000fe200078e0003 */
[C---:B--2---:R-:W-:Y:S01]  /*91bd0*/  HMMA.16816.F32 R16, R4.reuse, R24, R16 ;  /* 0x000000180410723c */ /* 0x044fe20000001810 */
[----:B------:R-:W-:Y:S11]  /*91be0*/  IMAD.MOV.U32 R15, RZ, RZ, R25 ;  /* 0x000000ffff0f7224 */ /* 0x000ff600078e0019 */
[----:B------:R-:W-:Y:S11]  /*91bf0*/  @!UPT UIADD3 URZ, URZ, URZ, URZ ;  /* 0x0000003f3f3ff290 */ /* 0x000ff6000fffe03f */
[----:B------:R-:W-:Y:S01]  /*91c00*/  STL.64 [R1+0x480], R16 ;  /* 0x0004801001007387 */ /* 0x000fe20000100a00 */
[----:B------:R0:W-:Y:S03]  /*91c10*/  STL.64 [R1+0x488], R18 ;  /* 0x0004881201007387 */ /* 0x0001e60000100a00 */
[----:B0-----:R-:W2:Y:S01]  /*91c20*/  LDL.LU.64 R18, [R1+0x3a48] ;  /* 0x003a480001127983 */ /* 0x001ea20000300a00 */
[----:B------:R-:W2:Y:S02]  /*91c30*/  LDL.LU.64 R16, [R1+0x3a40] ;  /* 0x003a400001107983 */ /* 0x000ea40000300a00 */
[----:B------:R-:W2:Y:S01]  /*91c40*/  LDL.LU.64 R24, [R1+0x3a38] ;  /* 0x003a380001187983 */ /* 0x000ea20000300a00 */
[C---:B---3--:R-:W-:Y:S01]  /*91c50*/  HMMA.16816.F32 R20, R4.reuse, R20, R8 ;  /* 0x000000140414723c */ /* 0x048fe20000001808 */
[----:B------:R-:W-:Y:S11]  /*91c60*/  STL [R1+0x3998], R15 ;  /* 0x0039980f01007387 */ /* 0x000ff60000100800 */
[----:B------:R-:W-:Y:S11]  /*91c70*/  @!UPT UIADD3 URZ, URZ, URZ, URZ ;  /* 0x0000003f3f3ff290 */ /* 0x000ff6000fffe03f */
[----:B------:R-:W-:Y:S01]  /*91c80*/  STL.64 [R1+0x470], R20 ;  /* 0x0004701401007387 */ /* 0x000fe20000100a00 */
[----:B------:R-:W-:Y:S02]  /*91c90*/  STL.64 [R1+0x478], R22 ;  /* 0x0004781601007387 */ /* 0x000fe40000100a00 */
[----:B------:R-:W0:Y:S01]  /*91ca0*/  LDSM.16.MT88.4 R20, [R14+0x26000] ;  /* 0x026000000e14783b */ /* 0x000e220000004200 */
[C---:B--2---:R-:W-:Y:S01]  /*91cb0*/  HMMA.16816.F32 R8, R4.reuse, R24, R16 ;  /* 0x000000180408723c */ /* 0x044fe20000001810 */
[----:B------:R-:W2:Y:S11]  /*91cc0*/  LDL.64 R16, [R1] ;  /* 0x0000000001107983 */ /* 0x000eb60000100a00 */
[----:B------:R-:W-:Y:S11]  /*91cd0*/  @!UPT UIADD3 URZ, URZ, URZ, URZ ;  /* 0x0000003f3f3ff290 */ /* 0x000ff6000fffe03f */
[----:B------:R-:W-:Y:S01]  /*91ce0*/  STL.64 [R1+0x460], R8 ;  /* 0x0004600801007387 */ /* 0x000fe20000100a00 */
[----:B------:R-:W-:Y:S03]  /*91cf0*/  STL.64 [R1+0x468], R10 ;  /* 0x0004680a01007387 */ /* 0x000fe60000100a00 */
[----:B--2---:R1:W-:Y:S04]  /*91d00*/  STL.64 [R1+0x39d8], R16 ;  /* 0x0039d81001007387 */ /* 0x0043e80000100a00 */
[----:B-1----:R-:W2:Y:S01]  /*91d10*/  LDL.LU R16, [R1+0xa20] ;  /* 0x000a200001107983 */ /* 0x002ea20000300800 */
[----:B------:R-:W2:Y:S02]  /*91d20*/  LDL.LU R17, [R1+0xa24] ;  /* 0x000a240001117983 */ /* 0x000ea40000300800 */
[----:B------:R-:W3:Y:S02]  /*91d30*/  LDL.LU R18, [R1+0xa28] ;  /* 0x000a280001127983 */ /* 0x000ee40000300800 */
[----:B------:R-:W3:Y:S01]  /*91d40*/  LDL.LU R19, [R1+0xa2c] ;  /* 0x000a2c0001137983 */ /* 0x000ee20000300800 */
[----:B------:R-:W4:Y:S01]  /*91d50*/  LDL.LU R8, [R1+0x7a0] ;  /* 0x0007a00001087983 */ /* 0x000f220000300800 */
[----:B------:R-:W4:Y:S02]  /*91d60*/  LDL.LU R9, [R1+0x7a4] ;  /* 0x0007a40001097983 */ /* 0x000f240000300800 */
[----:B------:R-:W2:Y:S02]  /*91d70*/  LDL.LU R10, [R1+0x7a8] ;  /* 0x0007a800010a7983 */ /* 0x000ea40000300800 */
[----:B------:R-:W2:Y:S02]  /*91d80*/  LDL.LU R11, [R1+0x7ac] ;  /* 0x0007ac00010b7983 */ /* 0x000ea40000300800 */
[----:B------:R-:W-:Y:S01]  /*91d90*/  IMAD.MOV.U32 R15, RZ, RZ, R25 ;  /* 0x000000ffff0f7224 */ /* 0x000fe200078e0019 */
[----:B------:R-:W3:Y:S01]  /*91da0*/  LDL.LU R24, [R1+0xa50] ;  /* 0x000a500001187983 */ /* 0x000ee20000300800 */
[----:B------:R-:W3:Y:S02]  /*91db0*/  LDL.LU R25, [R1+0xa54] ;  /* 0x000a540001197983 */ /* 0x000ee40000300800 */
[----:B------:R-:W3:Y:S02]  /*91dc0*/  LDL.LU R26, [R1+0xa58] ;  /* 0x000a5800011a7983 */ /* 0x000ee40000300800 */
[----:B------:R-:W3:Y:S01]  /*91dd0*/  LDL.LU R27, [R1+0xa5c] ;  /* 0x000a5c00011b7983 */ /* 0x000ee20000300800 */
[----:B--2---:R-:W-:Y:S01]  /*91de0*/  STL.64 [R1+0x3a18], R10 ;  /* 0x003a180a01007387 */ /* 0x004fe20000100a00 */
[----:B----4-:R1:W-:Y:S03]  /*91df0*/  STL.64 [R1+0x3a10], R8 ;  /* 0x003a100801007387 */ /* 0x0103e60000100a00 */
[----:B-1----:R-:W2:Y:S04]  /*91e00*/  LDL.64 R8, [R1+0x40] ;  /* 0x0000400001087983 */ /* 0x002ea80000100a00 */
[----:B--2---:R1:W-:Y:S04]  /*91e10*/  STL.64 [R1+0x3a28], R8 ;  /* 0x003a280801007387 */ /* 0x0043e80000100a00 */
[----:B-1----:R-:W2:Y:S04]  /*91e20*/  LDL.64 R8, [R1+0x50] ;  /* 0x0000500001087983 */ /* 0x002ea80000100a00 */
[----:B--2---:R1:W-:Y:S04]  /*91e30*/  STL.64 [R1+0x3a30], R8 ;  /* 0x003a300801007387 */ /* 0x0043e80000100a00 */
[----:B-1----:R-:W2:Y:S01]  /*91e40*/  LDL.64 R8, [R1+0x60] ;  /* 0x0000600001087983 */ /* 0x002ea20000100a00 */
[----:B---3--:R-:W-:Y:S02]  /*91e50*/  STL.64 [R1+0x39e8], R18 ;  /* 0x0039e81201007387 */ /* 0x008fe40000100a00 */
[----:B------:R1:W-:Y:S02]  /*91e60*/  STL.64 [R1+0x39e0], R16 ;  /* 0x0039e01001007387 */ /* 0x0003e40000100a00 */
[----:B-1----:R-:W3:Y:S04]  /*91e70*/  LDL.64 R16, [R1+0x20] ;  /* 0x0000200001107983 */ /* 0x002ee80000100a00 */
[----:B---3--:R1:W-:Y:S04]  /*91e80*/  STL.64 [R1+0x3a00], R16 ;  /* 0x003a001001007387 */ /* 0x0083e80000100a00 */
[----:B-1----:R-:W3:Y:S04]  /*91e90*/  LDL.64 R16, [R1+0x30] ;  /* 0x0000300001107983 */ /* 0x002ee80000100a00 */
[----:B---3--:R1:W-:Y:S04]  /*91ea0*/  STL.64 [R1+0x3a20], R16 ;  /* 0x003a201001007387 */ /* 0x0083e80000100a00 */
[----:B-1----:R-:W3:Y:S01]  /*91eb0*/  LDL.LU R16, [R1+0xa30] ;  /* 0x000a300001107983 */ /* 0x002ee20000300800 */
[----:B------:R-:W3:Y:S02]  /*91ec0*/  LDL.LU R17, [R1+0xa34] ;  /* 0x000a340001117983 */ /* 0x000ee40000300800 */
[----:B------:R-:W3:Y:S02]  /*91ed0*/  LDL.LU R18, [R1+0xa38] ;  /* 0x000a380001127983 */ /* 0x000ee40000300800 */
[----:B------:R-:W3:Y:S01]  /*91ee0*/  LDL.LU R19, [R1+0xa3c] ;  /* 0x000a3c0001137983 */ /* 0x000ee20000300800 */
[----:B------:R-:W-:Y:S01]  /*91ef0*/  STL.64 [R1+0x39b0], R14 ;  /* 0x0039b00e01007387 */ /* 0x000fe20000100a00 */
[----:B------:R1:W-:Y:S03]  /*91f00*/  STL.64 [R1+0x39a8], R12 ;  /* 0x0039a80c01007387 */ /* 0x0003e60000100a00 */
[----:B-1----:R-:W4:Y:S01]  /*91f10*/  LDL.LU R12, [R1+0xa00] ;  /* 0x000a0000010c7983 */ /* 0x002f220000300800 */
[----:B------:R-:W4:Y:S02]  /*91f20*/  LDL.LU R13, [R1+0xa04] ;  /* 0x000a0400010d7983 */ /* 0x000f240000300800 */
[----:B------:R-:W3:Y:S02]  /*91f30*/  LDL.LU R14, [R1+0xa08] ;  /* 0x000a0800010e7983 */ /* 0x000ee40000300800 */
[----:B------:R-:W3:Y:S01]  /*91f40*/  LDL.LU R15, [R1+0xa0c] ;  /* 0x000a0c00010f7983 */ /* 0x000ee20000300800 */
[----:B--2---:R-:W-:Y:S01]  /*91f50*/  HMMA.16816.F32 R24, R4, R8, R24 ;  /* 0x000000080418723c */ /* 0x004fe20000001818 */
[----:B---3--:R-:W-:Y:S01]  /*91f60*/  STL.64 [R1+0x39d0], R14 ;  /* 0x0039d00e01007387 */ /* 0x008fe20000100a00 */
[----:B----4-:R1:W-:Y:S03]  /*91f70*/  STL.64 [R1+0x39c8], R12 ;  /* 0x0039c80c01007387 */ /* 0x0103e60000100a00 */
        /* <DEDUP_REMOVED lines=10> */
[----:B0-----:R-:W-:Y:S01]  /*92020*/  STL.64 [R1+0x3870], R22 ;  /* 0x0038701601007387 */ /* 0x001fe20000100a00 */
[----:B------:R-:W-:Y:S02]  /*92030*/  STL.64 [R1+0x3868], R20 ;  /* 0x0038681401007387 */ /* 0x000fe40000100a00 */
[----:B------:R-:W-:Y:S02]  /*92040*/  STL.64 [R1+0x450], R24 ;  /* 0x0004501801007387 */ /* 0x000fe40000100a00 */
[----:B------:R0:W-:Y:S02]  /*92050*/  STL.64 [R1+0x458], R26 ;  /* 0x0004581a01007387 */ /* 0x0001e40000100a00 */
[----:B0-----:R-:W-:-:S02]  /*92060*/  IMAD.MOV.U32 R27, RZ, RZ, R9 ;  /* 0x000000ffff1b7224 */ /* 0x001fc400078e0009 */
[----:B------:R-:W-:Y:S02]  /*92070*/  IMAD.MOV.U32 R26, RZ, RZ, R8 ;  /* 0x000000ffff1a7224 */ /* 0x000fe400078e0008 */
[----:B------:R-:W3:Y:S01]  /*92080*/  LDL.LU.64 R8, [R1+0x3a30] ;  /* 0x003a300001087983 */ /* 0x000ee20000300a00 */
[----:B------:R-:W-:Y:S02]  /*92090*/  STL [R1+0x39a0], R27 ;  /* 0x0039a01b01007387 */ /* 0x000fe40000100800 */
[----:B------:R0:W-:Y:S02]  /*920a0*/  STL [R1+0x399c], R26 ;  /* 0x00399c1a01007387 */ /* 0x0001e40000100800 */
[----:B------:R-:W3:Y:S01]  /*920b0*/  LDL.LU R24, [R1+0xa40] ;  /* 0x000a400001187983 */ /* 0x000ee20000300800 */
[----:B------:R-:W3:Y:S04]  /*920c0*/  LDL.LU R25, [R1+0xa44] ;  /* 0x000a440001197983 */ /* 0x000ee80000300800 */
[----:B0-----:R-:W3:Y:S01]  /*920d0*/  LDL.LU R26, [R1+0xa48] ;  /* 0x000a4800011a7983 */ /* 0x001ee20000300800 */
[----:B------:R-:W3:Y:S02]  /*920e0*/  LDL.LU R27, [R1+0xa4c] ;  /* 0x000a4c00011b7983 */ /* 0x000ee40000300800 */
[C---:B---3--:R-:W-:Y:S11]  /*920f0*/  HMMA.16816.F32 R24, R4.reuse, R8, R24 ;  /* 0x000000080418723c */ /* 0x048ff60000001818 */
[----:B------:R-:W-:Y:S11]  /*92100*/  @!UPT UIADD3 URZ, URZ, URZ, URZ ;  /* 0x0000003f3f3ff290 */ /* 0x000ff6000fffe03f */
[----:B------:R-:W-:Y:S01]  /*92110*/  @!UPT UIADD3 URZ, URZ, URZ, URZ ;  /* 0x0000003f3f3ff290 */ /* 0x000fe2000fffe03f */
[----:B------:R0:W-:Y:S01]  /*92120*/  STL.64 [R1+0x7c0], R24 ;  /* 0x0007c01801007387 */ /* 0x0001e20000100a00 */
[----:B------:R1:W-:Y:S02]  /*92130*/  STL.64 [R1+0x7c8], R26 ;  /* 0x0007c81a01007387 */ /* 0x0003e40000100a00 */
[----:B0-----:R-:W-:Y:S02]  /*92140*/  IMAD.MOV.U32 R24, RZ, RZ, R8 ;  /* 0x000000ffff187224 */ /* 0x001fe400078e0008 */
[----:B------:R-:W-:Y:S02]  /*92150*/  IMAD.MOV.U32 R25, RZ, RZ, R9 ;  /* 0x000000ffff197224 */ /* 0x000fe400078e0009 */
[----:B------:R-:W3:Y:S02]  /*92160*/  LDL.LU.64 R8, [R1+0x3a28] ;  /* 0x003a280001087983 */ /* 0x000ee40000300a00 */
[----:B---3--:R-:W-:Y:S01]  /*92170*/  HMMA.16816.F32 R16, R4, R8, R16 ;  /* 0x000000080410723c */ /* 0x008fe20000001810 */
[----:B-1----:R-:W-:-:S02]  /*92180*/  IMAD.MOV.U32 R27, RZ, RZ, R8 ;  /* 0x000000ffff1b7224 */ /* 0x002fc400078e0008 */
        /* <DEDUP_REMOVED lines=15> */
[----:B------:R-:W2:Y:S01]  /*92280*/  LDL.LU.64 R16, [R1+0x3a00] ;  /* 0x003a000001107983 */ /* 0x000ea20000300a00 */
[----:B------:R-:W4:Y:S02]  /*92290*/  LDL R3, [R1+0xbd0] ;  /* 0x000bd00001037983 */ /* 0x000f240000100800 */
        /* <DEDUP_REMOVED lines=11> */
[----:B------:R-:W-:-:S07]  /*92350*/  IMAD.MOV.U32 R20, RZ, RZ, R2 ;  /* 0x000000ffff147224 */ /* 0x000fce00078e0002 */
[C---:B--2---:R-:W-:Y:S11]  /*92360*/  HMMA.16816.F32 R16, R4.reuse, R20, R16 ;  /* 0x000000140410723c */ /* 0x044ff60000001810 */
[----:B------:R-:W-:Y:S11]  /*92370*/  @!UPT UIADD3 URZ, URZ, URZ, URZ ;  /* 0x0000003f3f3ff290 */ /* 0x000ff6000fffe03f */
[----:B------:R-:W-:Y:S01]  /*92380*/  @!UPT UIADD3 URZ, URZ, URZ, URZ ;  /* 0x0000003f3f3ff290 */ /* 0x000fe2000fffe03f */
[----:B------:R0:W-:Y:S01]  /*92390*/  STL.64 [R1+0x780], R16 ;  /* 0x0007801001007387 */ /* 0x0001e20000100a00 */
[----:B------:R-:W-:Y:S03]  /*923a0*/  STL.64 [R1+0x788], R18 ;  /* 0x0007881201007387 */ /* 0x000fe60000100a00 */
[----:B0-----:R-:W2:Y:S01]  /*923b0*/  LDL.LU.64 R16, [R1+0x39d8] ;  /* 0x0039d80001107983 */ /* 0x001ea20000300a00 */
        /* <DEDUP_REMOVED lines=23> */
[----:B------:R0:W-:Y:S02]  /*92530*/  STL.64 [R1+0x3888], R16 ;  /* 0x0038881001007387 */ /* 0x0001e40000100a00 */
[----:B0-----:R-:W2:Y:S01]  /*92540*/  LDL.LU R16, [R1+0x6a0] ;  /* 0x0006a00001107983 */ /* 0x001ea20000300800 */
[----:B------:R-:W2:Y:S02]  /*92550*/  LDL.LU R17, [R1+0x6a4] ;  /* 0x0006a40001117983 */ /* 0x000ea40000300800 */
[----:B------:R-:W2:Y:S02]  /*92560*/  LDL.LU R18, [R1+0x6a8] ;  /* 0x0006a80001127983 */ /* 0x000ea40000300800 */
[----:B------:R-:W2:Y:S02]  /*92570*/  LDL.LU R19, [R1+0x6ac] ;  /* 0x0006ac0001137983 */ /* 0x000ea40000300800 */
[C---:B--2---:R-:W-:Y:S08]  /*92580*/  HMMA.16816.F32 R16, R4.reuse, R12, R16 ;  /* 0x0000000c0410723c */ /* 0x044ff00000001810 */
[----:B---3--:R-:W-:Y:S01]  /*92590*/  HMMA.16816.F32 R4, R4, R8, R20 ;  /* 0x000000080404723c */ /* 0x008fe20000001814 */
[----:B------:R-:W-:Y:S01]  /*925a0*/  STL.64 [R1+0x3880], R12 ;  /* 0x0038800c01007387 */ /* 0x000fe20000100a00 */
[----:B------:R-:W-:Y:S11]  /*925b0*/  STL [R1+0x391c], R14 ;  /* 0x00391c0e01007387 */ /* 0x000ff60000100800 */
[----:B------:R-:W-:Y:S02]  /*925c0*/  @!UPT UIADD3 URZ, URZ, URZ, URZ ;  /* 0x0000003f3f3ff290 */ /* 0x000fe4000fffe03f */
        /* <DEDUP_REMOVED lines=11> */
[----:B------:R-:W-:-:S05]  /*92680*/  IMAD.MOV.U32 R21, RZ, RZ, R10 ;  /* 0x000000ffff157224 */ /* 0x000fca00078e000a */
[----:B------:R-:W-:Y:S01]  /*92690*/  STL.64 [R1+0x38d0], R20 ;  /* 0x0038d01401007387 */ /* 0x000fe20000100a00 */
[----:B------:R0:W-:Y:S03]  /*926a0*/  STL.64 [R1+0x3878], R8 ;  /* 0x0038780801007387 */ /* 0x0001e60000100a00 */
[----:B0-----:R-:W2:Y:S01]  /*926b0*/  LDL.LU R8, [R1+0x5f0] ;  /* 0x0005f00001087983 */ /* 0x001ea20000300800 */
[----:B------:R-:W2:Y:S02]  /*926c0*/  LDL.LU R9, [R1+0x5f4] ;  /* 0x0005f40001097983 */ /* 0x000ea40000300800 */
[----:B------:R-:W3:Y:S02]  /*926d0*/  LDL.LU R10, [R1+0x5f8] ;  /* 0x0005f800010a7983 */ /* 0x000ee40000300800 */
[----:B------:R-:W3:Y:S02]  /*926e0*/  LDL.LU R11, [R1+0x5fc] ;  /* 0x0005fc00010b7983 */ /* 0x000ee40000300800 */
[----:B------:R-:W-:-:S02]  /*926f0*/  IMAD.MOV.U32 R20, RZ, RZ, R27 ;  /* 0x000000ffff147224 */ /* 0x000fc400078e001b */
[----:B------:R-:W-:Y:S01]  /*92700*/  IMAD.MOV.U32 R21, RZ, RZ, R26 ;  /* 0x000000ffff157224 */ /* 0x000fe200078e001a */
[----:B------:R-:W2:Y:S01]  /*92710*/  LDL.LU R27, [R1+0x39a0] ;  /* 0x0039a000011b7983 */ /* 0x000ea20000300800 */
[----:B------:R-:W2:Y:S02]  /*92720*/  LDL.LU R26, [R1+0x399c] ;  /* 0x00399c00011a7983 */ /* 0x000ea40000300800 */
[----:B------:R-:W2:Y:S02]  /*92730*/  LDL R16, [R1+0x70] ;  /* 0x0000700001107983 */ /* 0x000ea40000100800 */
[----:B------:R-:W-:Y:S02]  /*92740*/  IMAD.MOV.U32 R17, RZ, RZ, R15 ;  /* 0x000000ffff117224 */ /* 0x000fe400078e000f */
[----:B------:R-:W3:Y:S04]  /*92750*/  LDL.LU R15, [R1+0x3998] ;  /* 0x00399800010f7983 */ /* 0x000ee80000300800 */
[----:B--2---:R0:W-:Y:S01]  /*92760*/  STL.64 [R1+0x3920], R16 ;  /* 0x0039201001007387 */ /* 0x0041e20000100a00 */
[----:B------:R-:W2:Y:S02]  /*92770*/  LDL.LU R4, [R1+0x3b0] ;  /* 0x0003b00001047983 */ /* 0x000ea40000300800 */
[----:B------:R-:W2:Y:S02]  /*92780*/  LDL.LU R5, [R1+0x3b4] ;  /* 0x0003b40001057983 */ /* 0x000ea40000300800 */
[----:B------:R-:W2:Y:S01]  /*92790*/  LDL.LU R6, [R1+0x3b8] ;  /* 0x0003b80001067983 */ /* 0x000ea20000300800 */
[----:B------:R-:W2:Y:S04]  /*927a0*/  LDL.LU R7, [R1+0x3bc] ;  /* 0x0003bc0001077983 */ /* 0x000ea80000300800 */
[----:B--2---:R-:W-:Y:S01]  /*927b0*/  STL.64 [R1+0x3930], R6 ;  /* 0x0039300601007387 */ /* 0x004fe20000100a00 */
[----:B------:R3:W-:Y:S02]  /*927c0*/  STL.64 [R1+0x3928], R4 ;  /* 0x0039280401007387 */ /* 0x0007e40000100a00 */
[----:B------:R-:W2:Y:S02]  /*927d0*/  LDL R12, [R1+0x80] ;  /* 0x00008000010c7983 */ /* 0x000ea40000100800 */
[----:B------:R-:W2:Y:S02]  /*927e0*/  LDL R13, [R1+0x84] ;  /* 0x00008400010d7983 */ /* 0x000ea40000100800 */
[----:B--2---:R1:W-:Y:S01]  /*927f0*/  STL.64 [R1+0x3938], R12 ;  /* 0x0039380c01007387 */ /* 0x0043e20000100a00 */
[----:B0-----:R-:W2:Y:S02]  /*92800*/  LDL.LU R16, [R1+0x3c0] ;  /* 0x0003c00001107983 */ /* 0x001ea40000300800 */
[----:B------:R-:W2:Y:S02]  /*92810*/  LDL.LU R17, [R1+0x3c4] ;  /* 0x0003c40001117983 */ /* 0x000ea40000300800 */
[----:B------:R-:W2:Y:S01]  /*92820*/  LDL.LU R18, [R1+0x3c8] ;  /* 0x0003c80001127983 */ /* 0x000ea20000300800 */
[----:B------:R-:W2:Y:S01]  /*92830*/  LDL.LU R19, [R1+0x3cc] ;  /* 0x0003cc0001137983 */ /* 0x000ea20000300800 */
[----:B---3--:R-:W-:-:S03]  /*92840*/  IMAD.MOV.U32 R5, RZ, RZ, R15 ;  /* 0x000000ffff057224 */ /* 0x008fc600078e000f */
[----:B--2---:R-:W-:Y:S01]  /*92850*/  STL.64 [R1+0x3948], R18 ;  /* 0x0039481201007387 */ /* 0x004fe20000100a00 */
[----:B------:R0:W-:Y:S02]  /*92860*/  STL.64 [R1+0x3940], R16 ;  /* 0x0039401001007387 */ /* 0x0001e40000100a00 */
[----:B------:R-:W2:Y:S02]  /*92870*/  LDL R4, [R1+0x90] ;  /* 0x0000900001047983 */ /* 0x000ea40000100800 */
[----:B--2---:R2:W-:Y:S01]  /*92880*/  STL.64 [R1+0x3950], R4 ;  /* 0x0039500401007387 */ /* 0x0045e20000100a00 */
[----:B-1----:R-:W3:Y:S02]  /*92890*/  LDL.LU R12, [R1+0x3d0] ;  /* 0x0003d000010c7983 */ /* 0x002ee40000300800 */
[----:B------:R-:W3:Y:S02]  /*928a0*/  LDL.LU R13, [R1+0x3d4] ;  /* 0x0003d400010d7983 */ /* 0x000ee40000300800 */
[----:B------:R-:W2:Y:S01]  /*928b0*/  LDL.LU R14, [R1+0x3d8] ;  /* 0x0003d800010e7983 */ /* 0x000ea20000300800 */
[----:B------:R-:W2:Y:S04]  /*928c0*/  LDL.LU R15, [R1+0x3dc] ;  /* 0x0003dc00010f7983 */ /* 0x000ea80000300800 */
[----:B--2---:R-:W-:Y:S01]  /*928d0*/  STL.64 [R1+0x3960], R14 ;  /* 0x0039600e01007387 */ /* 0x004fe20000100a00 */
[----:B---3--:R1:W-:Y:S02]  /*928e0*/  STL.64 [R1+0x3958], R12 ;  /* 0x0039580c01007387 */ /* 0x0083e40000100a00 */
[----:B0-----:R-:W2:Y:S02]  /*928f0*/  LDL R16, [R1+0xa0] ;  /* 0x0000a00001107983 */ /* 0x001ea40000100800 */
[----:B------:R-:W2:Y:S02]  /*92900*/  LDL R17, [R1+0xa4] ;  /* 0x0000a40001117983 */ /* 0x000ea40000100800 */
[----:B--2---:R0:W-:Y:S01]  /*92910*/  STL.64 [R1+0x3968], R16 ;  /* 0x0039681001007387 */ /* 0x0041e20000100a00 */
[----:B------:R-:W2:Y:S02]  /*92920*/  LDL.LU R4, [R1+0x3e0] ;  /* 0x0003e00001047983 */ /* 0x000ea40000300800 */
[----:B------:R-:W2:Y:S02]  /*92930*/  LDL.LU R5, [R1+0x3e4] ;  /* 0x0003e40001057983 */ /* 0x000ea40000300800 */
[----:B------:R-:W3:Y:S01]  /*92940*/  LDL.LU R6, [R1+0x3e8] ;  /* 0x0003e80001067983 */ /* 0x000ee20000300800 */
[----:B------:R-:W3:Y:S04]  /*92950*/  LDL.LU R7, [R1+0x3ec] ;  /* 0x0003ec0001077983 */ /* 0x000ee80000300800 */
[----:B---3--:R-:W-:Y:S01]  /*92960*/  STL.64 [R1+0x3978], R6 ;  /* 0x0039780601007387 */ /* 0x008fe20000100a00 */
[----:B--2---:R2:W-:Y:S02]  /*92970*/  STL.64 [R1+0x3970], R4 ;  /* 0x0039700401007387 */ /* 0x0045e40000100a00 */
[----:B-1----:R-:W3:Y:S02]  /*92980*/  LDL R12, [R1+0xb0] ;  /* 0x0000b000010c7983 */ /* 0x002ee40000100800 */
[----:B------:R-:W3:Y:S02]  /*92990*/  LDL R13, [R1+0xb4] ;  /* 0x0000b400010d7983 */ /* 0x000ee40000100800 */
[----:B---3--:R1:W-:Y:S01]  /*929a0*/  STL.64 [R1+0x3980], R12 ;  /* 0x0039800c01007387 */ /* 0x0083e20000100a00 */
[----:B0-----:R-:W3:Y:S02]  /*929b0*/  LDL.LU R16, [R1+0x3f0] ;  /* 0x0003f00001107983 */ /* 0x001ee40000300800 */
[----:B------:R-:W3:Y:S02]  /*929c0*/  LDL.LU R17, [R1+0x3f4] ;  /* 0x0003f40001117983 */ /* 0x000ee40000300800 */
[----:B------:R-:W3:Y:S01]  /*929d0*/  LDL.LU R18, [R1+0x3f8] ;  /* 0x0003f80001127983 */ /* 0x000ee20000300800 */
[----:B------:R-:W3:Y:S01]  /*929e0*/  LDL.LU R19, [R1+0x3fc] ;  /* 0x0003fc0001137983 */ /* 0x000ee20000300800 */
[----:B--2---:R-:W2:Y:S02]  /*929f0*/  LDL R4, [R1+0xc0] ;  /* 0x0000c00001047983 */ /* 0x004ea40000100800 */
[----:B------:R-:W2:Y:S01]  /*92a00*/  LDL R5, [R1+0xc4] ;  /* 0x0000c40001057983 */ /* 0x000ea20000100800 */
[----:B-1----:R-:W2:Y:S01]  /*92a10*/  LDL.LU R12, [R1+0x400] ;  /* 0x00040000010c7983 */ /* 0x002ea20000300800 */
[----:B------:R-:W2:Y:S02]  /*92a20*/  LDL.LU R13, [R1+0x404] ;  /* 0x00040400010d7983 */ /* 0x000ea40000300800 */
[----:B------:R-:W2:Y:S02]  /*92a30*/  LDL.LU R14, [R1+0x408] ;  /* 0x00040800010e7983 */ /* 0x000ea40000300800 */
[----:B------:R-:W2:Y:S01]  /*92a40*/  LDL.LU R15, [R1+0x40c] ;  /* 0x00040c00010f7983 */ /* 0x000ea20000300800 */
[----:B------:R-:W-:Y:S01]  /*92a50*/  STL.64 [R1+0x38e8], R20 ;  /* 0x0038e81401007387 */ /* 0x000fe20000100a00 */
[----:B------:R-:W-:Y:S02]  /*92a60*/  STL.64 [R1+0x38c8], R10 ;  /* 0x0038c80a01007387 */ /* 0x000fe40000100a00 */
[----:B------:R0:W-:Y:S02]  /*92a70*/  STL.64 [R1+0x38c0], R8 ;  /* 0x0038c00801007387 */ /* 0x0001e40000100a00 */
[----:B0-----:R-:W2:Y:S01]  /*92a80*/  LDL.LU R8, [R1+0x950] ;  /* 0x0009500001087983 */ /* 0x001ea20000300800 */
[----:B------:R-:W2:Y:S02]  /*92a90*/  LDL.LU R9, [R1+0x954] ;  /* 0x0009540001097983 */ /* 0x000ea40000300800 */
[----:B------:R-:W2:Y:S02]  /*92aa0*/  LDL.LU R10, [R1+0x958] ;  /* 0x00095800010a7983 */ /* 0x000ea40000300800 */
        /* <DEDUP_REMOVED lines=16> */
[----:B--2---:R-:W-:Y:S01]  /*92bb0*/  STL.64 [R1+0x38f8], R10 ;  /* 0x0038f80a01007387 */ /* 0x004fe20000100a00 */
        /* <DEDUP_REMOVED lines=11> */
[----:B------:R-:W2:Y:S01]  /*92c70*/  LDL.LU R11, [R1+0x64c] ;  /* 0x00064c00010b7983 */ /* 0x000ea20000300800 */
[----:B------:R-:W3:Y:S11]  /*92c80*/  LDL.LU.64 R12, [R1+0x3980] ;  /* 0x00398000010c7983 */ /* 0x000ef60000300a00 */
[----:B------:R-:W-:Y:S01]  /*92c90*/  @!UPT UIADD3 URZ, URZ, URZ, URZ ;  /* 0x0000003f3f3ff290 */ /* 0x000fe2000fffe03f */
[----:B------:R-:W-:Y:S02]  /*92ca0*/  STL.64 [R1+0x6a0], R4 ;  /* 0x0006a00401007387 */ /* 0x000fe40000100a00 */
[----:B------:R0:W-:Y:S02]  /*92cb0*/  STL.64 [R1+0x6a8], R6 ;  /* 0x0006a80601007387 */ /* 0x0001e40000100a00 */
[----:B0-----:R-:W2:Y:S01]  /*92cc0*/  LDL.LU.64 R6, [R1+0x3978] ;  /* 0x0039780001067983 */ /* 0x001ea20000300a00 */
[----:B------:R-:W2:Y:S01]  /*92cd0*/  LDL.LU.64 R4, [R1+0x3970] ;  /* 0x0039700001047983 */ /* 0x000ea20000300a00 */
[C---:B---3--:R-:W-:Y:S02]  /*92ce0*/  HMMA.16816.F32 R12, R24.reuse, R12, R16 ;  /* 0x0000000c180c723c */ /* 0x048fe40000001810 */
[----:B------:R-:W2:Y:S11]  /*92cf0*/  LDL.LU.64 R16, [R1+0x3968] ;  /* 0x0039680001107983 */ /* 0x000eb60000300a00 */
[----:B------:R-:W-:Y:S10]  /*92d00*/  @!UPT UIADD3 URZ, URZ, URZ, URZ ;  /* 0x0000003f3f3ff290 */ /* 0x000ff4000fffe03f */
[----:B------:R-:W-:Y:S01]  /*92d10*/  STL.64 [R1+0x690], R12 ;  /* 0x0006900c01007387 */ /* 0x000fe20000100a00 */
[----:B------:R0:W-:Y:S03]  /*92d20*/  STL.64 [R1+0x698], R14 ;  /* 0x0006980e01007387 */ /* 0x0001e60000100a00 */
[----:B0-----:R-:W3:Y:S01]  /*92d30*/  LDL.LU.64 R14, [R1+0x3960] ;  /* 0x00396000010e7983 */ /* 0x001ee20000300a00 */
[----:B------:R-:W3:Y:S01]  /*92d40*/  LDL.LU.64 R12, [R1+0x3958] ;  /* 0x00395800010c7983 */ /* 0x000ee20000300a00 */
[C---:B--2---:R-:W-:Y:S02]  /*92d50*/  HMMA.16816.F32 R16, R24.reuse, R16, R4 ;  /* 0x000000101810723c */ /* 0x044fe40000001804 */
[----:B------:R-:W3:Y:S11]  /*92d60*/  LDL.LU.64 R4, [R1+0x3950] ;  /* 0x0039500001047983 */ /* 0x000ef60000300a00 */
[----:B------:R-:W-:Y:S10]  /*92d70*/  @!UPT UIADD3 URZ, URZ, URZ, URZ ;  /* 0x0000003f3f3ff290 */ /* 0x000ff4000fffe03f */
[----:B------:R-:W-:Y:S01]  /*92d80*/  STL.64 [R1+0x680], R16 ;  /* 0x0006801001007387 */ /* 0x000fe20000100a00 */
[----:B------:R0:W-:Y:S03]  /*92d90*/  STL.64 [R1+0x688], R18 ;  /* 0x0006881201007387 */ /* 0x0001e60000100a00 */
        /* <DEDUP_REMOVED lines=14> */
[----:B0-----:R-:W2:Y:S01]  /*92e80*/  LDL.LU R14, [R1+0x391c] ;  /* 0x00391c00010e7983 */ /* 0x001ea20000300800 */
[----:B------:R-:W4:Y:S01]  /*92e90*/  LDL.LU R12, [R1+0x5d0] ;  /* 0x0005d000010c7983 */ /* 0x000f220000300800 */
[C---:B---3--:R-:W-:Y:S11]  /*92ea0*/  HMMA.16816.F32 R16, R24.reuse, R16, R4 ;  /* 0x000000101810723c */ /* 0x048ff60000001804 */
[----:B------:R-:W-:Y:S11]  /*92eb0*/  @!UPT UIADD3 URZ, URZ, URZ, URZ ;  /* 0x0000003f3f3ff290 */ /* 0x000ff6000fffe03f */
[----:B------:R-:W-:Y:S01]  /*92ec0*/  @!UPT UIADD3 URZ, URZ, URZ, URZ ;  /* 0x0000003f3f3ff290 */ /* 0x000fe2000fffe03f */
[----:B------:R-:W-:Y:S01]  /*92ed0*/  STL.64 [R1+0x650], R16 ;  /* 0x0006501001007387 */ /* 0x000fe20000100a00 */
[----:B------:R-:W-:Y:S02]  /*92ee0*/  STL.64 [R1+0x658], R18 ;  /* 0x0006581201007387 */ /* 0x000fe40000100a00 */
[----:B------:R-:W4:Y:S01]  /*92ef0*/  LDL.LU R13, [R1+0x5d4] ;  /* 0x0005d400010d7983 */ /* 0x000f220000300800 */
[----:B--2---:R0:W1:Y:S04]  /*92f00*/  LDSM.16.MT88.4 R4, [R14+0x26080] ;  /* 0x026080000e04783b */ /* 0x0040680000004200 */
[----:B0-----:R-:W2:Y:S01]  /*92f10*/  LDL.LU R14, [R1+0x5d8] ;  /* 0x0005d800010e7983 */ /* 0x001ea20000300800 */
[----:B------:R-:W2:Y:S01]  /*92f20*/  LDL.LU R15, [R1+0x5dc] ;  /* 0x0005dc00010f7983 */ /* 0x000ea20000300800 */
[C---:B------:R-:W-:Y:S01]  /*92f30*/  HMMA.16816.F32 R20, R24.reuse, R20, R8 ;  /* 0x000000141814723c */ /* 0x040fe20000001808 */
[----:B------:R-:W-:Y:S01]  /*92f40*/  IMAD.MOV.U32 R16, RZ, RZ, R2 ;  /* 0x000000ffff107224 */ /* 0x000fe200078e0002 */
[----:B--2---:R-:W-:Y:S01]  /*92f50*/  STL.64 [R1+0x38a0], R14 ;  /* 0x0038a00e01007387 */ /* 0x004fe20000100a00 */
[----:B----4-:R0:W-:Y:S02]  /*92f60*/  STL.64 [R1+0x3898], R12 ;  /* 0x0038980c01007387 */ /* 0x0101e40000100a00 */
[----:B------:R-:W2:Y:S01]  /*92f70*/  LDL.LU R2, [R1+0x3918] ;  /* 0x0039180001027983 */ /* 0x000ea20000300800 */
[----:B0-----:R-:W3:Y:S01]  /*92f80*/  LDL.LU R12, [R1+0x5e0] ;  /* 0x0005e000010c7983 */ /* 0x001ee20000300800 */
[----:B------:R-:W3:Y:S02]  /*92f90*/  LDL.LU R13, [R1+0x5e4] ;  /* 0x0005e400010d7983 */ /* 0x000ee40000300800 */
[----:B------:R-:W3:Y:S02]  /*92fa0*/  LDL.LU R14, [R1+0x5e8] ;  /* 0x0005e800010e7983 */ /* 0x000ee40000300800 */
[----:B------:R-:W3:Y:S01]  /*92fb0*/  LDL.LU R15, [R1+0x5ec] ;  /* 0x0005ec00010f7983 */ /* 0x000ee20000300800 */
[----:B-1----:R-:W-:Y:S01]  /*92fc0*/  STL [R1+0x3760], R4 ;  /* 0x0037600401007387 */ /* 0x002fe20000100800 */
[----:B------:R-:W-:Y:S02]  /*92fd0*/  STL [R1+0x375c], R5 ;  /* 0x00375c0501007387 */ /* 0x000fe40000100800 */
[----:B------:R-:W-:Y:S02]  /*92fe0*/  STL [R1+0x3758], R6 ;  /* 0x0037580601007387 */ /* 0x000fe40000100800 */
[----:B------:R-:W-:Y:S01]  /*92ff0*/  STL [R1+0x3754], R7 ;  /* 0x0037540701007387 */ /* 0x000fe20000100800 */
[----:B------:R-:W4:Y:S01]  /*93000*/  LDL.LU.64 R10, [R1+0x3910] ;  /* 0x00391000010a7983 */ /* 0x000f220000300a00 */
[----:B------:R-:W4:Y:S04]  /*93010*/  LDL.LU.64 R8, [R1+0x3908] ;  /* 0x0039080001087983 */ /* 0x000f280000300a00 */
[----:B------:R0:W-:Y:S02]  /*93020*/  STL.64 [R1+0x640], R20 ;  /* 0x0006401401007387 */ /* 0x0001e40000100a00 */
[----:B------:R4:W-:Y:S01]  /*93030*/  STL.64 [R1+0x648], R22 ;  /* 0x0006481601007387 */ /* 0x0009e20000100a00 */
        /* <DEDUP_REMOVED lines=16> */
[----:B------:R-:W4:Y:S01]  /*93140*/  LDL.LU.64 R10, [R1+0x38c8] ;  /* 0x0038c800010a7983 */ /* 0x000f220000300a00 */
[----:B------:R-:W4:Y:S11]  /*93150*/  LDL.LU.64 R8, [R1+0x38c0] ;  /* 0x0038c00001087983 */ /* 0x000f360000300a00 */
[----:B------:R-:W-:Y:S09]  /*93160*/  @!UPT UIADD3 URZ, URZ, URZ, URZ ;  /* 0x0000003f3f3ff290 */ /* 0x000ff2000fffe03f */
[----:B------:R-:W-:Y:S01]  /*93170*/  STL.64 [R1+0x610], R20 ;  /* 0x0006101401007387 */ /* 0x000fe20000100a00 */
[----:B------:R0:W-:Y:S03]  /*93180*/  STL.64 [R1+0x618], R22 ;  /* 0x0006181601007387 */ /* 0x0001e60000100a00 */
[----:B0-----:R-:W2:Y:S01]  /*93190*/  LDL.LU.64 R22, [R1+0x38b8] ;  /* 0x0038b80001167983 */ /* 0x001ea20000300a00 */
[----:B------:R-:W2:Y:S02]  /*931a0*/  LDL.LU.64 R20, [R1+0x38b0] ;  /* 0x0038b00001147983 */ /* 0x000ea40000300a00 */
[----:B------:R-:W-:Y:S02]  /*931b0*/  IMAD.MOV.U32 R4, RZ, RZ, R28 ;  /* 0x000000ffff047224 */ /* 0x000fe400078e001c */
[----:B------:R-:W-:-:S07]  /*931c0*/  IMAD.MOV.U32 R5, RZ, RZ, R0 ;  /* 0x000000ffff057224 */ /* 0x000fce00078e0000 */
[C---:B--2---:R-:W-:Y:S01]  /*931d0*/  HMMA.16816.F32 R4, R24.reuse, R4, R20 ;  /* 0x000000041804723c */ /* 0x044fe20000001814 */
[----:B------:R-:W4:Y:S11]  /*931e0*/  LDL.LU.64 R20, [R1+0x38a8] ;  /* 0x0038a80001147983 */ /* 0x000f360000300a00 */
[----:B------:R-:W-:Y:S11]  /*931f0*/  @!UPT UIADD3 URZ, URZ, URZ, URZ ;  /* 0x0000003f3f3ff290 */ /* 0x000ff6000fffe03f */
[----:B------:R-:W-:Y:S01]  /*93200*/  STL.64 [R1+0x600], R4 ;  /* 0x0006000401007387 */ /* 0x000fe20000100a00 */
[----:B------:R4:W-:Y:S02]  /*93210*/  STL.64 [R1+0x608], R6 ;  /* 0x0006080601007387 */ /* 0x0009e40000100a00 */
[----:B----4-:R-:W-:Y:S01]  /*93220*/  HMMA.16816.F32 R4, R24, R20, R8 ;  /* 0x000000141804723c */ /* 0x010fe20000001808 */
[----:B------:R-:W2:Y:S11]  /*93230*/  LDL.LU R20, [R1+0x3a0] ;  /* 0x0003a00001147983 */ /* 0x000eb60000300800 */
[----:B------:R-:W-:Y:S11]  /*93240*/  @!UPT UIADD3 URZ, URZ, URZ, URZ ;  /* 0x0000003f3f3ff290 */ /* 0x000ff6000fffe03f */
[----:B------:R0:W-:Y:S01]  /*93250*/  STL.64 [R1+0x5f0], R4 ;  /* 0x0005f00401007387 */ /* 0x0001e20000100a00 */
[----:B------:R1:W-:Y:S02]  /*93260*/  STL.64 [R1+0x5f8], R6 ;  /* 0x0005f80601007387 */ /* 0x0003e40000100a00 */
[----:B------:R-:W2:Y:S02]  /*93270*/  LDL.LU R21, [R1+0x3a4] ;  /* 0x0003a40001157983 */ /* 0x000ea40000300800 */
[----:B------:R-:W2:Y:S01]  /*93280*/  LDL.LU R22, [R1+0x3a8] ;  /* 0x0003a80001167983 */ /* 0x000ea20000300800 */
[----:B------:R-:W2:Y:S01]  /*93290*/  LDL.LU R23, [R1+0x3ac] ;  /* 0x0003ac0001177983 */ /* 0x000ea20000300800 */
[----:B------:R-:W4:Y:S02]  /*932a0*/  LDL.LU R8, [R1+0x5c0] ;  /* 0x0005c00001087983 */ /* 0x000f240000300800 */
        /* <DEDUP_REMOVED lines=9> */
[----:B0-----:R-:W2:Y:S01]  /*93340*/  LDL.LU.64 R4, [R1+0xa0] ;  /* 0x0000a00001047983 */ /* 0x001ea20000300a00 */
[----:B------:R-:W-:-:S07]  /*93350*/  IMAD.MOV.U32 R17, RZ, RZ, R29 ;  /* 0x000000ffff117224 */ /* 0x000fce00078e001d */
[C---:B---3--:R-:W-:Y:S01]  /*93360*/  HMMA.16816.F32 R16, R24.reuse, R16, R12 ;  /* 0x000000101810723c */ /* 0x048fe2000000180c */
[----:B--2---:R0:W-:Y:S04]  /*93370*/  STL.64 [R1+0x3848], R4 ;  /* 0x0038480401007387 */ /* 0x0041e80000100a00 */
[----:B0-----:R-:W2:Y:S04]  /*93380*/  LDL.LU.64 R4, [R1+0xb0] ;  /* 0x0000b00001047983 */ /* 0x001ea80000300a00 */
[----:B--2---:R0:W-:Y:S04]  /*93390*/  STL.64 [R1+0x3860], R4 ;  /* 0x0038600401007387 */ /* 0x0041e80000100a00 */
[----:B0-----:R-:W2:Y:S01]  /*933a0*/  LDL.LU R4, [R1+0x420] ;  /* 0x0004200001047983 */ /* 0x001ea20000300800 */
[----:B------:R-:W2:Y:S02]  /*933b0*/  LDL.LU R5, [R1+0x424] ;  /* 0x0004240001057983 */ /* 0x000ea40000300800 */
[----:B------:R-:W2:Y:S02]  /*933c0*/  LDL.LU R6, [R1+0x428] ;  /* 0x0004280001067983 */ /* 0x000ea40000300800 */
[----:B------:R-:W2:Y:S01]  /*933d0*/  LDL.LU R7, [R1+0x42c] ;  /* 0x00042c0001077983 */ /* 0x000ea20000300800 */
[----:B------:R-:W3:Y:S01]  /*933e0*/  LDL.LU.64 R14, [R1+0x38a0] ;  /* 0x0038a000010e7983 */ /* 0x000ee20000300a00 */
[----:B------:R-:W3:Y:S03]  /*933f0*/  LDL.LU.64 R12, [R1+0x3898] ;  /* 0x00389800010c7983 */ /* 0x000ee60000300a00 */
[----:B------:R-:W-:Y:S02]  /*93400*/  STL.64 [R1+0x5e0], R16 ;  /* 0x0005e01001007387 */ /* 0x000fe40000100a00 */
[----:B------:R0:W-:Y:S02]  /*93410*/  STL.64 [R1+0x5e8], R18 ;  /* 0x0005e81201007387 */ /* 0x0001e40000100a00 */
[----:B0-----:R-:W2:Y:S01]  /*93420*/  LDL.LU.64 R18, [R1+0x3890] ;  /* 0x0038900001127983 */ /* 0x001ea20000300a00 */
[----:B------:R-:W3:Y:S02]  /*93430*/  LDL.LU.64 R16, [R1+0x3888] ;  /* 0x0038880001107983 */ /* 0x000ee40000300a00 */
[C---:B---3--:R-:W-:Y:S11]  /*93440*/  HMMA.16816.F32 R12, R24.reuse, R16, R12 ;  /* 0x00000010180c723c */ /* 0x048ff6000000180c */
[----:B------:R-:W-:Y:S11]  /*93450*/  @!UPT UIADD3 URZ, URZ, URZ, URZ ;  /* 0x0000003f3f3ff290 */ /* 0x000ff6000fffe03f */
[----:B------:R-:W-:Y:S01]  /*93460*/  @!UPT UIADD3 URZ, URZ, URZ, URZ ;  /* 0x0000003f3f3ff290 */ /* 0x000fe2000fffe03f */
[----:B------:R0:W-:Y:S01]  /*93470*/  STL.64 [R1+0x5d0], R12 ;  /* 0x0005d00c01007387 */ /* 0x0001e20000100a00 */
[----:B------:R-:W-:Y:S03]  /*93480*/  STL.64 [R1+0x5d8], R14 ;  /* 0x0005d80e01007387 */ /* 0x000fe60000100a00 */
[----:B0-----:R-:W4:Y:S01]  /*93490*/  LDL.LU.64 R12, [R1+0x3880] ;  /* 0x00388000010c7983 */ /* 0x001f220000300a00 */
[----:B--2---:R-:W-:Y:S02]  /*934a0*/  STL.64 [R1+0x37a8], R18 ;  /* 0x0037a81201007387 */ /* 0x004fe40000100a00 */
[----:B------:R0:W-:Y:S02]  /*934b0*/  STL.64 [R1+0x37a0], R16 ;  /* 0x0037a01001007387 */ /* 0x0001e40000100a00 */
[----:B0-----:R-:W2:Y:S04]  /*934c0*/  LDL.LU.64 R16, [R1+0x80] ;  /* 0x0000800001107983 */ /* 0x001ea80000300a00 */
[----:B--2---:R0:W-:Y:S04]  /*934d0*/  STL.64 [R1+0x3828], R16 ;  /* 0x0038281001007387 */ /* 0x0041e80000100a00 */
[----:B0-----:R-:W2:Y:S01]  /*934e0*/  LDL.LU.64 R16, [R1+0x90] ;  /* 0x0000900001107983 */ /* 0x001ea20000300a00 */
[C---:B----4-:R-:W-:Y:S03]  /*934f0*/  HMMA.16816.F32 R8, R24.reuse, R12, R8 ;  /* 0x0000000c1808723c */ /* 0x050fe60000001808 */
[----:B--2---:R0:W-:Y:S04]  /*93500*/  STL.64 [R1+0x3840], R16 ;  /* 0x0038401001007387 */ /* 0x0041e80000100a00 */
        /* <DEDUP_REMOVED lines=11> */
[----:B------:R-:W-:Y:S03]  /*935c0*/  STL.64 [R1+0x5c8], R10 ;  /* 0x0005c80a01007387 */ /* 0x000fe60000100a00 */
[----:B0-----:R-:W3:Y:S02]  /*935d0*/  LDL.LU.64 R8, [R1+0x3878] ;  /* 0x0038780001087983 */ /* 0x001ee40000300a00 */
[----:B---3--:R-:W-:Y:S02]  /*935e0*/  HMMA.16816.F32 R24, R24, R8, R20 ;  /* 0x000000081818723c */ /* 0x008fe40000001814 */
[----:B------:R-:W3:Y:S01]  /*935f0*/  LDL.LU.64 R22, [R1+0x3870] ;  /* 0x0038700001167983 */ /* 0x000ee20000300a00 */
[----:B------:R-:W3:Y:S11]  /*93600*/  LDL.LU.64 R20, [R1+0x3868] ;  /* 0x0038680001147983 */ /* 0x000ef60000300a00 */
[----:B------:R-:W-:Y:S09]  /*93610*/  @!UPT UIADD3 URZ, URZ, URZ, URZ ;  /* 0x0000003f3f3ff290 */ /* 0x000ff2000fffe03f */
[----:B------:R0:W-:Y:S01]  /*93620*/  STL.64 [R1+0x1e0], R24 ;  /* 0x0001e01801007387 */ /* 0x0001e20000100a00 */
[----:B------:R-:W-:Y:S03]  /*93630*/  STL.64 [R1+0x1e8], R26 ;  /* 0x0001e81a01007387 */ /* 0x000fe60000100a00 */
[----:B0-----:R-:W3:Y:S02]  /*93640*/  LDL.LU.64 R24, [R1+0xc0] ;  /* 0x0000c00001187983 */ /* 0x001ee40000300a00 */
[C---:B---3--:R-:W-:Y:S11]  /*93650*/  HMMA.16816.F32 R4, R20.reuse, R24, R4 ;  /* 0x000000181404723c */ /* 0x048ff60000001804 */
[----:B------:R-:W-:Y:S11]  /*93660*/  @!UPT UIADD3 URZ, URZ, URZ, URZ ;  /* 0x0000003f3f3ff290 */ /* 0x000ff6000fffe03f */
[----:B------:R-:W-:Y:S01]  /*93670*/  @!UPT UIADD3 URZ, URZ, URZ, URZ ;  /* 0x0000003f3f3ff290 */ /* 0x000fe2000fffe03f */
[----:B------:R0:W-:Y:S01]  /*93680*/  STL.64 [R1+0x430], R4 ;  /* 0x0004300401007387 */ /* 0x0001e20000100a00 */
[----:B------:R-:W-:Y:S03]  /*93690*/  STL.64 [R1+0x438], R6 ;  /* 0x0004380601007387 */ /* 0x000fe60000100a00 */
[----:B0-----:R-:W2:Y:S01]  /*936a0*/  LDL.LU.64 R4, [R1+0x3860] ;  /* 0x0038600001047983 */ /* 0x001ea20000300a00 */
[----:B------:R-:W-:Y:S02]  /*936b0*/  IMAD.MOV.U32 R14, RZ, RZ, R25 ;  /* 0x000000ffff0e7224 */ /* 0x000fe400078e0019 */
[----:B------:R-:W-:Y:S02]  /*936c0*/  IMAD.MOV.U32 R15, RZ, RZ, R24 ;  /* 0x000000ffff0f7224 */ /* 0x000fe400078e0018 */
[----:B------:R-:W3:Y:S01]  /*936d0*/  LDL.LU.64 R24, [R1+0x60] ;  /* 0x0000600001187983 */ /* 0x000ee20000300a00 */
[----:B------:R-:W-:Y:S02]  /*936e0*/  STL [R1+0x3768], R14 ;  /* 0x0037680e01007387 */ /* 0x000fe40000100800 */
[----:B------:R-:W-:Y:S02]  /*936f0*/  STL [R1+0x3764], R15 ;  /* 0x0037640f01007387 */ /* 0x000fe40000100800 */
[----:B------:R0:W-:Y:S02]  /*93700*/  STL.64 [R1+0x3818], R12 ;  /* 0x0038180c01007387 */ /* 0x0001e40000100a00 */
        /* <DEDUP_REMOVED lines=30> */
[----:B------:R0:W-:Y:S02]  /*938f0*/  STL.64 [R1+0x408], R6 ;  /* 0x0004080601007387 */ /* 0x0001e40000100a00 */
[----:B0-----:R-:W-:Y:S02]  /*93900*/  IMAD.MOV.U32 R7, RZ, RZ, R17 ;  /* 0x000000ffff077224 */ /* 0x001fe400078e0011 */
[----:B------:R-:W-:Y:S02]  /*93910*/  IMAD.MOV.U32 R6, RZ, RZ, R16 ;  /* 0x000000ffff067224 */ /* 0x000fe400078e0010 */
[----:B------:R-:W2:Y:S01]  /*93920*/  LDL.LU.64 R16, [R1+0x3828] ;  /* 0x0038280001107983 */ /* 0x000ea20000300a00 */
[----:B------:R-:W-:Y:S02]  /*93930*/  STL [R1+0x3780], R7 ;  /* 0x0037800701007387 */ /* 0x000fe40000100800 */
[----:B------:R0:W-:Y:S02]  /*93940*/  STL [R1+0x377c], R6 ;  /* 0x00377c0601007387 */ /* 0x0001e40000100800 */
[----:B------:R-:W2:Y:S01]  /*93950*/  LDL.LU R4, [R1+0x370] ;  /* 0x0003700001047983 */ /* 0x000ea20000300800 */
[----:B------:R-:W2:Y:S04]  /*93960*/  LDL.LU R5, [R1+0x374] ;  /* 0x0003740001057983 */ /* 0x000ea80000300800 */
[----:B0-----:R-:W2:Y:S01]  /*93970*/  LDL.LU R6, [R1+0x378] ;  /* 0x0003780001067983 */ /* 0x001ea20000300800 */
[----:B------:R-:W2:Y:S02]  /*93980*/  LDL.LU R7, [R1+0x37c] ;  /* 0x00037c0001077983 */ /* 0x000ea40000300800 */
[C---:B--2---:R-:W-:Y:S11]  /*93990*/  HMMA.16816.F32 R4, R20.reuse, R16, R4 ;  /* 0x000000101404723c */ /* 0x044ff60000001804 */
[----:B------:R-:W-:Y:S11]  /*939a0*/  @!UPT UIADD3 URZ, URZ, URZ, URZ ;  /* 0x0000003f3f3ff290 */ /* 0x000ff6000fffe03f */
[----:B------:R-:W-:Y:S01]  /*939b0*/  @!UPT UIADD3 URZ, URZ, URZ, URZ ;  /* 0x0000003f3f3ff290 */ /* 0x000fe2000fffe03f */
[----:B------:R0:W-:Y:S01]  /*939c0*/  STL.64 [R1+0x3f0], R4 ;  /* 0x0003f00401007387 */ /* 0x0001e20000100a00 */
[----:B------:R-:W-:Y:S02]  /*939d0*/  STL.64 [R1+0x3f8], R6 ;  /* 0x0003f80601007387 */ /* 0x000fe40000100a00 */
[----:B0-----:R-:W-:Y:S02]  /*939e0*/  IMAD.MOV.U32 R4, RZ, RZ, R16 ;  /* 0x000000ffff047224 */ /* 0x001fe400078e0010 */
[----:B------:R-:W-:Y:S02]  /*939f0*/  IMAD.MOV.U32 R5, RZ, RZ, R17 ;  /* 0x000000ffff057224 */ /* 0x000fe400078e0011 */
[----:B------:R-:W2:Y:S04]  /*93a00*/  LDL.LU.64 R16, [R1] ;  /* 0x0000000001107983 */ /* 0x000ea80000300a00 */
[----:B--2---:R0:W-:Y:S04]  /*93a10*/  STL.64 [R1+0x37c0], R16 ;  /* 0x0037c01001007387 */ /* 0x0041e80000100a00 */
[----:B0-----:R-:W2:Y:S01]  /*93a20*/  LDL.LU.64 R16, [R1+0x70] ;  /* 0x0000700001107983 */ /* 0x001ea20000300a00 */
[----:B------:R-:W-:Y:S02]  /*93a30*/  STL [R1+0x3788], R5 ;  /* 0x0037880501007387 */ /* 0x000fe40000100800 */
[----:B------:R0:W-:Y:S02]  /*93a40*/  STL [R1+0x3784], R4 ;  /* 0x0037840401007387 */ /* 0x0001e40000100800 */
[----:B0-----:R-:W2:Y:S01]  /*93a50*/  LDL.LU R4, [R1+0x360] ;  /* 0x0003600001047983 */ /* 0x001ea20000300800 */
[----:B------:R-:W2:Y:S02]  /*93a60*/  LDL.LU R5, [R1+0x364] ;  /* 0x0003640001057983 */ /* 0x000ea40000300800 */
[----:B------:R-:W2:Y:S02]  /*93a70*/  LDL.LU R6, [R1+0x368] ;  /* 0x0003680001067983 */ /* 0x000ea40000300800 */
[----:B------:R-:W2:Y:S02]  /*93a80*/  LDL.LU R7, [R1+0x36c] ;  /* 0x00036c0001077983 */ /* 0x000ea40000300800 */
[----:B--2---:R-:W-:Y:S01]  /*93a90*/  HMMA.16816.F32 R4, R20, R16, R4 ;  /* 0x000000101404723c */ /* 0x004fe20000001804 */
[----:B------:R-:W-:-:S02]  /*93aa0*/  IMAD.MOV.U32 R11, RZ, RZ, R16 ;  /* 0x000000ffff0b7224 */ /* 0x000fc400078e0010 */
[----:B------:R-:W-:Y:S11]  /*93ab0*/  IMAD.MOV.U32 R10, RZ, RZ, R17 ;  /* 0x000000ffff0a7224 */ /* 0x000ff600078e0011 */
[----:B------:R-:W-:Y:S09]  /*93ac0*/  @!UPT UIADD3 URZ, URZ, URZ, URZ ;  /* 0x0000003f3f3ff290 */ /* 0x000ff2000fffe03f */
[----:B------:R-:W-:Y:S01]  /*93ad0*/  STL.64 [R1+0x3e0], R4 ;  /* 0x0003e00401007387 */ /* 0x000fe20000100a00 */
[----:B------:R3:W-:Y:S02]  /*93ae0*/  STL.64 [R1+0x3e8], R6 ;  /* 0x0003e80601007387 */ /* 0x0007e40000100a00 */
[----:B------:R-:W2:Y:S01]  /*93af0*/  LDL.LU.64 R16, [R1+0x10] ;  /* 0x0000100001107983 */ /* 0x000ea20000300a00 */
[----:B---3--:R-:W-:Y:S01]  /*93b00*/  HMMA.16816.F32 R4, R20, R24, R12 ;  /* 0x000000181404723c */ /* 0x008fe2000000180c */
[----:B--2---:R-:W-:Y:S01]  /*93b10*/  STL.64 [R1+0x37d8], R16 ;  /* 0x0037d81001007387 */ /* 0x004fe20000100a00 */
[----:B------:R-:W-:Y:S02]  /*93b20*/  STL [R1+0x3790], R10 ;  /* 0x0037900a01007387 */ /* 0x000fe40000100800 */
[----:B------:R-:W-:Y:S02]  /*93b30*/  STL [R1+0x378c], R11 ;  /* 0x00378c0b01007387 */ /* 0x000fe40000100800 */
[----:B------:R0:W-:Y:S11]  /*93b40*/  STL.64 [R1+0x37e0], R8 ;  /* 0x0037e00801007387 */ /* 0x0001f60000100a00 */
[----:B------:R-:W-:Y:S06]  /*93b50*/  @!UPT UIADD3 URZ, URZ, URZ, URZ ;  /* 0x0000003f3f3ff290 */ /* 0x000fec000fffe03f */
[----:B------:R1:W-:Y:S01]  /*93b60*/  STL.64 [R1+0x3d0], R4 ;  /* 0x0003d00401007387 */ /* 0x0003e20000100a00 */
[----:B------:R2:W-:Y:S03]  /*93b70*/  STL.64 [R1+0x3d8], R6 ;  /* 0x0003d80601007387 */ /* 0x0005e60000100a00 */
[----:B0-----:R-:W3:Y:S01]  /*93b80*/  LDL.LU R8, [R1+0x9c0] ;  /* 0x0009c00001087983 */ /* 0x001ee20000300800 */
[----:B------:R-:W3:Y:S02]  /*93b90*/  LDL.LU R9, [R1+0x9c4] ;  /* 0x0009c40001097983 */ /* 0x000ee40000300800 */
[----:B------:R-:W4:Y:S02]  /*93ba0*/  LDL.LU R10, [R1+0x9c8] ;  /* 0x0009c800010a7983 */ /* 0x000f240000300800 */
[----:B------:R-:W4:Y:S01]  /*93bb0*/  LDL.LU R11, [R1+0x9cc] ;  /* 0x0009cc00010b7983 */ /* 0x000f220000300800 */
[----:B-1----:R-:W3:Y:S01]  /*93bc0*/  LDL.LU R4, [R1+0x9e0] ;  /* 0x0009e00001047983 */ /* 0x002ee20000300800 */
[----:B------:R-:W3:Y:S02]  /*93bd0*/  LDL.LU R5, [R1+0x9e4] ;  /* 0x0009e40001057983 */ /* 0x000ee40000300800 */
[----:B--2---:R-:W2:Y:S02]  /*93be0*/  LDL.LU R6, [R1+0x9e8] ;  /* 0x0009e80001067983 */ /* 0x004ea40000300800 */
[----:B------:R-:W2:Y:S01]  /*93bf0*/  LDL.LU R7, [R1+0x9ec] ;  /* 0x0009ec0001077983 */ /* 0x000ea20000300800 */
[----:B------:R-:W3:Y:S01]  /*93c00*/  LDL.LU R12, [R1+0x9f0] ;  /* 0x0009f000010c7983 */ /* 0x000ee20000300800 */
[----:B------:R-:W4:Y:S02]  /*93c10*/  LDL.LU R13, [R1+0x9f4] ;  /* 0x0009f400010d7983 */ /* 0x000f240000300800 */
[----:B------:R-:W4:Y:S02]  /*93c20*/  LDL.LU R14, [R1+0x9f8] ;  /* 0x0009f800010e7983 */ /* 0x000f240000300800 */
[----:B------:R-:W4:Y:S01]  /*93c30*/  LDL.LU R15, [R1+0x9fc] ;  /* 0x0009fc00010f7983 */ /* 0x000f220000300800 */
[----:B--2---:R-:W-:Y:S01]  /*93c40*/  STL.64 [R1+0x3810], R6 ;  /* 0x0038100601007387 */ /* 0x004fe20000100a00 */
[----:B---3--:R0:W-:Y:S03]  /*93c50*/  STL.64 [R1+0x3808], R4 ;  /* 0x0038080401007387 */ /* 0x0081e60000100a00 */
[----:B0-----:R-:W2:Y:S01]  /*93c60*/  LDL.LU.64 R4, [R1+0x50] ;  /* 0x0000500001047983 */ /* 0x001ea20000300a00 */
[----:B----4-:R-:W-:Y:S02]  /*93c70*/  STL.64 [R1+0x37f0], R10 ;  /* 0x0037f00a01007387 */ /* 0x010fe40000100a00 */
[----:B------:R0:W-:Y:S02]  /*93c80*/  STL.64 [R1+0x37e8], R8 ;  /* 0x0037e80801007387 */ /* 0x0001e40000100a00 */
[----:B0-----:R-:W3:Y:S01]  /*93c90*/  LDL.LU.64 R8, [R1+0x30] ;  /* 0x0000300001087983 */ /* 0x001ee20000300a00 */
[----:B------:R-:W-:-:S02]  /*93ca0*/  IMAD.MOV.U32 R0, RZ, RZ, R24 ;  /* 0x000000ffff007224 */ /* 0x000fc400078e0018 */
[----:B------:R-:W-:Y:S02]  /*93cb0*/  IMAD.MOV.U32 R29, RZ, RZ, R25 ;  /* 0x000000ffff1d7224 */ /* 0x000fe400078e0019 */
[----:B------:R-:W0:Y:S04]  /*93cc0*/  LDSM.16.MT88.4 R24, [R3+0x27000] ;  /* 0x027000000318783b */ /* 0x000e280000004200 */
[----:B---3--:R1:W-:Y:S04]  /*93cd0*/  STL.64 [R1+0x3800], R8 ;  /* 0x0038000801007387 */ /* 0x0083e80000100a00 */
[----:B-1----:R-:W3:Y:S01]  /*93ce0*/  LDL.LU.64 R8, [R1+0x40] ;  /* 0x0000400001087983 */ /* 0x002ee20000300a00 */
[----:B------:R-:W4:Y:S03]  /*93cf0*/  LDL.LU.64 R16, [R1+0x20] ;  /* 0x0000200001107983 */ /* 0x000f260000300a00 */
[----:B----4-:R1:W-:Y:S04]  /*93d00*/  STL.64 [R1+0x37f8], R16 ;  /* 0x0037f81001007387 */ /* 0x0103e80000100a00 */
[----:B-1----:R-:W4:Y:S01]  /*93d10*/  LDL.LU R16, [R1+0x9d0] ;  /* 0x0009d00001107983 */ /* 0x002f220000300800 */
[----:B------:R-:W4:Y:S02]  /*93d20*/  LDL.LU R17, [R1+0x9d4] ;  /* 0x0009d40001117983 */ /* 0x000f240000300800 */
[----:B------:R-:W4:Y:S02]  /*93d30*/  LDL.LU R18, [R1+0x9d8] ;  /* 0x0009d80001127983 */ /* 0x000f240000300800 */
[----:B------:R-:W4:Y:S01]  /*93d40*/  LDL.LU R19, [R1+0x9dc] ;  /* 0x0009dc0001137983 */ /* 0x000f220000300800 */
[----:B------:R-:W-:Y:S01]  /*93d50*/  STL [R1+0x3798], R29 ;  /* 0x0037981d01007387 */ /* 0x000fe20000100800 */
[----:B------:R-:W-:Y:S02]  /*93d60*/  STL [R1+0x3794], R0 ;  /* 0x0037940001007387 */ /* 0x000fe40000100800 */
[----:B0-----:R-:W-:Y:S02]  /*93d70*/  STL.64 [R1+0x3608], R26 ;  /* 0x0036081a01007387 */ /* 0x001fe40000100a00 */
[----:B------:R0:W-:Y:S02]  /*93d80*/  STL.64 [R1+0x3600], R24 ;  /* 0x0036001801007387 */ /* 0x0001e40000100a00 */
        /* <DEDUP_REMOVED lines=17> */
[----:B------:R0:W-:Y:S01]  /*93ea0*/  STL.64 [R1+0x3c0], R12 ;  /* 0x0003c00c01007387 */ /* 0x0001e20000100a00 */
[----:B------:R1:W-:Y:S04]  /*93eb0*/  STL.64 [R1+0x3c8], R14 ;  /* 0x0003c80e01007387 */ /* 0x0003e80000100a00 */
[----:B0-----:R-:W3:Y:S01]  /*93ec0*/  LDL.LU.64 R12, [R1+0x3818] ;  /* 0x00381800010c7983 */ /* 0x001ee20000300a00 */
[----:B-1----:R-:W-:-:S02]  /*93ed0*/  IMAD.MOV.U32 R14, RZ, RZ, R4 ;  /* 0x000000ffff0e7224 */ /* 0x002fc400078e0004 */
[----:B------:R-:W-:Y:S02]  /*93ee0*/  IMAD.MOV.U32 R15, RZ, RZ, R5 ;  /* 0x000000ffff0f7224 */ /* 0x000fe400078e0005 */
[----:B------:R-:W2:Y:S01]  /*93ef0*/  LDL.LU.64 R6, [R1+0x3810] ;  /* 0x0038100001067983 */ /* 0x000ea20000300a00 */
[----:B------:R-:W2:Y:S02]  /*93f00*/  LDL.LU.64 R4, [R1+0x3808] ;  /* 0x0038080001047983 */ /* 0x000ea40000300a00 */
[C---:B--2---:R-:W-:Y:S11]  /*93f10*/  HMMA.16816.F32 R4, R20.reuse, R8, R4 ;  /* 0x000000081404723c */ /* 0x044ff60000001804 */
        /* <DEDUP_REMOVED lines=16> */
[----:B--2---:R-:W-:Y:S11]  /*94020*/  HMMA.16816.F32 R8, R20, R16, R8 ;  /* 0x000000101408723c */ /* 0x004ff60000001808 */
[----:B------:R-:W-:Y:S11]  /*94030*/  @!UPT UIADD3 URZ, URZ, URZ, URZ ;  /* 0x0000003f3f3ff290 */ /* 0x000ff6000fffe03f */
[----:B------:R-:W-:Y:S01]  /*94040*/  @!UPT UIADD3 URZ, URZ, URZ, URZ ;  /* 0x0000003f3f3ff290 */ /* 0x000fe2000fffe03f */
[----:B------:R0:W-:Y:S01]  /*94050*/  STL.64 [R1+0x390], R8 ;  /* 0x0003900801007387 */ /* 0x0001e20000100a00 */
[----:B------:R1:W-:Y:S03]  /*94060*/  STL.64 [R1+0x398], R10 ;  /* 0x0003980a01007387 */ /* 0x0003e60000100a00 */
[----:B0-----:R-:W2:Y:S01]  /*94070*/  LDL.LU.64 R8, [R1+0x37e0] ;  /* 0x0037e00001087983 */ /* 0x001ea20000300a00 */
[----:B-1----:R-:W-:Y:S02]  /*94080*/  IMAD.MOV.U32 R10, RZ, RZ, R16 ;  /* 0x000000ffff0a7224 */ /* 0x002fe400078e0010 */
[----:B------:R-:W-:Y:S02]  /*94090*/  IMAD.MOV.U32 R11, RZ, RZ, R17 ;  /* 0x000000ffff0b7224 */ /* 0x000fe400078e0011 */
[----:B------:R-:W4:Y:S01]  /*940a0*/  LDL.LU.64 R16, [R1+0x37d8] ;  /* 0x0037d80001107983 */ /* 0x000f220000300a00 */
[----:B------:R-:W-:-:S07]  /*940b0*/  IMAD.MOV.U32 R27, RZ, RZ, R2 ;  /* 0x000000ffff1b7224 */ /* 0x000fce00078e0002 */
        /* <DEDUP_REMOVED lines=17> */
[----:B------:R-:W2:Y:S02]  /*941d0*/  LDL.LU.64 R18, [R1+0x37a8] ;  /* 0x0037a80001127983 */ /* 0x000ea40000300a00 */
[----:B------:R-:W4:Y:S02]  /*941e0*/  LDL.LU.64 R16, [R1+0x37a0] ;  /* 0x0037a00001107983 */ /* 0x000f240000300a00 */
[C---:B----4-:R-:W-:Y:S01]  /*941f0*/  HMMA.16816.F32 R24, R20.reuse, R16, R24 ;  /* 0x000000101418723c */ /* 0x050fe20000001818 */
[----:B--2---:R-:W-:Y:S01]  /*94200*/  STL.64 [R1+0x3630], R18 ;  /* 0x0036301201007387 */ /* 0x004fe20000100a00 */
[----:B------:R0:W-:Y:S11]  /*94210*/  STL.64 [R1+0x3628], R16 ;  /* 0x0036281001007387 */ /* 0x0001f60000100a00 */
[----:B------:R-:W-:Y:S10]  /*94220*/  @!UPT UIADD3 URZ, URZ, URZ, URZ ;  /* 0x0000003f3f3ff290 */ /* 0x000ff4000fffe03f */
[----:B------:R1:W-:Y:S01]  /*94230*/  STL.64 [R1+0x360], R24 ;  /* 0x0003601801007387 */ /* 0x0003e20000100a00 */
[----:B------:R2:W-:Y:S02]  /*94240*/  STL.64 [R1+0x368], R26 ;  /* 0x0003681a01007387 */ /* 0x0005e40000100a00 */
[----:B0-----:R-:W4:Y:S02]  /*94250*/  LDL.LU R16, [R1+0x940] ;  /* 0x0009400001107983 */ /* 0x001f240000300800 */
[----:B------:R-:W4:Y:S01]  /*94260*/  LDL.LU R17, [R1+0x944] ;  /* 0x0009440001117983 */ /* 0x000f220000300800 */
[----:B------:R-:W4:Y:S01]  /*94270*/  LDL.LU R18, [R1+0x948] ;  /* 0x0009480001127983 */ /* 0x000f220000300800 */
[----:B------:R-:W4:Y:S03]  /*94280*/  LDL.LU R19, [R1+0x94c] ;  /* 0x00094c0001137983 */ /* 0x000f260000300800 */
[----:B-1----:R-:W3:Y:S01]  /*94290*/  LDL.LU R24, [R1+0x5b0] ;  /* 0x0005b00001187983 */ /* 0x002ee20000300800 */
[----:B------:R-:W3:Y:S02]  /*942a0*/  LDL.LU R25, [R1+0x5b4] ;  /* 0x0005b40001197983 */ /* 0x000ee40000300800 */
[----:B--2---:R-:W2:Y:S02]  /*942b0*/  LDL.LU R26, [R1+0x5b8] ;  /* 0x0005b800011a7983 */ /* 0x004ea40000300800 */
        /* <DEDUP_REMOVED lines=8> */
[C---:B--2---:R-:W-:Y:S08]  /*94340*/  HMMA.16816.F32 R24, R20.reuse, R12, R24 ;  /* 0x0000000c1418723c */ /* 0x044ff00000001818 */
[----:B----4-:R-:W-:Y:S07]  /*94350*/  HMMA.16816.F32 R20, R20, R8, R16 ;  /* 0x000000081414723c */ /* 0x010fee0000001810 */
[----:B------:R-:W-:-:S02]  /*94360*/  IMAD.MOV.U32 R16, RZ, RZ, R29 ;  /* 0x000000ffff107224 */ /* 0x000fc400078e001d */
[----:B------:R-:W-:-:S06]  /*94370*/  IMAD.MOV.U32 R17, RZ, RZ, R0 ;  /* 0x000000ffff117224 */ /* 0x000fcc00078e0000 */
[----:B------:R0:W-:Y:S01]  /*94380*/  STL.64 [R1+0x350], R24 ;  /* 0x0003501801007387 */ /* 0x0001e20000100a00 */
[----:B------:R1:W-:Y:S02]  /*94390*/  STL.64 [R1+0x358], R26 ;  /* 0x0003581a01007387 */ /* 0x0003e40000100a00 */
[----:B------:R-:W2:Y:S05]  /*943a0*/  LDL.LU R29, [R1+0x3798] ;  /* 0x00379800011d7983 */ /* 0x000eaa0000300800 */
[----:B------:R-:W-:Y:S01]  /*943b0*/  STL.64 [R1+0x1d0], R20 ;  /* 0x0001d01401007387 */ /* 0x000fe20000100a00 */
[----:B------:R-:W-:Y:S01]  /*943c0*/  STL.64 [R1+0x1d8], R22 ;  /* 0x0001d81601007387 */ /* 0x000fe20000100a00 */
[----:B------:R-:W3:Y:S02]  /*943d0*/  LDL.LU R0, [R1+0x3794] ;  /* 0x0037940001007983 */ /* 0x000ee40000300800 */
[----:B------:R4:W-:Y:S01]  /*943e0*/  STL.64 [R1+0x3650], R16 ;  /* 0x0036501001007387 */ /* 0x0009e20000100a00 */
[----:B0-----:R-:W2:Y:S01]  /*943f0*/  LDL.LU R24, [R1+0x110] ;  /* 0x0001100001187983 */ /* 0x001ea20000300800 */
[----:B------:R-:W2:Y:S02]  /*94400*/  LDL.LU R25, [R1+0x114] ;  /* 0x0001140001197983 */ /* 0x000ea40000300800 */
[----:B-1----:R-:W2:Y:S02]  /*94410*/  LDL.LU R26, [R1+0x118] ;  /* 0x00011800011a7983 */ /* 0x002ea40000300800 */
[----:B------:R-:W2:Y:S02]  /*94420*/  LDL.LU R27, [R1+0x11c] ;  /* 0x00011c00011b7983 */ /* 0x000ea40000300800 */
[----:B------:R-:W-:-:S02]  /*94430*/  IMAD.MOV.U32 R12, RZ, RZ, R10 ;  /* 0x000000ffff0c7224 */ /* 0x000fc400078e000a */
[----:B------:R-:W-:Y:S01]  /*94440*/  IMAD.MOV.U32 R13, RZ, RZ, R11 ;  /* 0x000000ffff0d7224 */ /* 0x000fe200078e000b */
[----:B--2---:R-:W-:Y:S01]  /*94450*/  STL.64 [R1+0x3660], R26 ;  /* 0x0036601a01007387 */ /* 0x004fe20000100a00 */
[----:B------:R0:W-:Y:S02]  /*94460*/  STL.64 [R1+0x3658], R24 ;  /* 0x0036581801007387 */ /* 0x0001e40000100a00 */
[----:B------:R-:W2:Y:S02]  /*94470*/  LDL.LU R10, [R1+0x3790] ;  /* 0x00379000010a7983 */ /* 0x000ea40000300800 */
[----:B------:R-:W2:Y:S01]  /*94480*/  LDL.LU R11, [R1+0x378c] ;  /* 0x00378c00010b7983 */ /* 0x000ea20000300800 */
[----:B------:R-:W-:Y:S01]  /*94490*/  STL.64 [R1+0x3668], R12 ;  /* 0x0036680c01007387 */ /* 0x000fe20000100a00 */
[----:B----4-:R-:W4:Y:S02]  /*944a0*/  LDL.LU R16, [R1+0x120] ;  /* 0x0001200001107983 */ /* 0x010f240000300800 */
[----:B------:R-:W4:Y:S02]  /*944b0*/  LDL.LU R17, [R1+0x124] ;  /* 0x0001240001117983 */ /* 0x000f240000300800 */
[----:B------:R-:W2:Y:S01]  /*944c0*/  LDL.LU R18, [R1+0x128] ;  /* 0x0001280001127983 */ /* 0x000ea20000300800 */
[----:B------:R-:W2:Y:S01]  /*944d0*/  LDL.LU R19, [R1+0x12c] ;  /* 0x00012c0001137983 */ /* 0x000ea20000300800 */
[----:B0-----:R-:W-:-:S02]  /*944e0*/  IMAD.MOV.U32 R24, RZ, RZ, R5 ;  /* 0x000000ffff187224 */ /* 0x001fc400078e0005 */
[----:B------:R-:W-:Y:S02]  /*944f0*/  IMAD.MOV.U32 R25, RZ, RZ, R4 ;  /* 0x000000ffff197224 */ /* 0x000fe400078e0004 */
        /* <DEDUP_REMOVED lines=8> */
[----:B------:R-:W-:Y:S01]  /*94580*/  IMAD.MOV.U32 R17, RZ, RZ, R6 ;  /* 0x000000ffff117224 */ /* 0x000fe200078e0006 */
[----:B------:R-:W4:Y:S01]  /*94590*/  LDL.LU R7, [R1+0x3780] ;  /* 0x0037800001077983 */ /* 0x000f220000300800 */
[----:B------:R-:W4:Y:S02]  /*945a0*/  LDL.LU R6, [R1+0x377c] ;  /* 0x00377c0001067983 */ /* 0x000f240000300800 */
[----:B------:R-:W4:Y:S02]  /*945b0*/  LDL.LU R0, [R1+0x3778] ;  /* 0x0037780001007983 */ /* 0x000f240000300800 */
[----:B------:R-:W4:Y:S01]  /*945c0*/  LDL.LU R29, [R1+0x3774] ;  /* 0x00377400011d7983 */ /* 0x000f220000300800 */
[----:B------:R0:W-:Y:S01]  /*945d0*/  STL.64 [R1+0x36b0], R20 ;  /* 0x0036b01401007387 */ /* 0x0001e20000100a00 */
[----:B------:R0:W-:Y:S02]  /*945e0*/  STL.64 [R1+0x3688], R16 ;  /* 0x0036881001007387 */ /* 0x0001e40000100a00 */
[----:B-1----:R-:W4:Y:S02]  /*945f0*/  LDL.LU R24, [R1+0x140] ;  /* 0x0001400001187983 */ /* 0x002f240000300800 */
[----:B------:R-:W4:Y:S01]  /*94600*/  LDL.LU R25, [R1+0x144] ;  /* 0x0001440001197983 */ /* 0x000f220000300800 */
[----:B------:R-:W4:Y:S01]  /*94610*/  LDL.LU R26, [R1+0x148] ;  /* 0x00014800011a7983 */ /* 0x000f220000300800 */
[----:B------:R-:W4:Y:S02]  /*94620*/  LDL.LU R27, [R1+0x14c] ;  /* 0x00014c00011b7983 */ /* 0x000f240000300800 */
[----:B0-----:R-:W-:-:S02]  /*94630*/  IMAD.MOV.U32 R20, RZ, RZ, R11 ;  /* 0x000000ffff147224 */ /* 0x001fc400078e000b */
[----:B------:R-:W-:Y:S01]  /*94640*/  IMAD.MOV.U32 R21, RZ, RZ, R10 ;  /* 0x000000ffff157224 */ /* 0x000fe200078e000a */
[----:B------:R-:W4:Y:S01]  /*94650*/  LDL.LU R11, [R1+0x3770] ;  /* 0x00377000010b7983 */ /* 0x000f220000300800 */
[----:B------:R-:W4:Y:S02]  /*94660*/  LDL.LU R10, [R1+0x376c] ;  /* 0x00376c00010a7983 */ /* 0x000f240000300800 */
[----:B------:R-:W-:Y:S01]  /*94670*/  IMAD.MOV.U32 R16, RZ, RZ, R14 ;  /* 0x000000ffff107224 */ /* 0x000fe200078e000e */
[----:B------:R2:W-:Y:S01]  /*94680*/  STL.64 [R1+0x36c8], R20 ;  /* 0x0036c81401007387 */ /* 0x0005e20000100a00 */
[----:B------:R-:W-:Y:S02]  /*94690*/  IMAD.MOV.U32 R17, RZ, RZ, R15 ;  /* 0x000000ffff117224 */ /* 0x000fe400078e000f */
[----:B--2---:R-:W-:Y:S02]  /*946a0*/  IMAD.MOV.U32 R21, RZ, RZ, R5 ;  /* 0x000000ffff157224 */ /* 0x004fe400078e0005 */
[----:B---3--:R-:W-:Y:S01]  /*946b0*/  IMAD.MOV.U32 R20, RZ, RZ, R4 ;  /* 0x000000ffff147224 */ /* 0x008fe200078e0004 */
[----:B----4-:R-:W-:Y:S01]  /*946c0*/  STL.64 [R1+0x3698], R26 ;  /* 0x0036981a01007387 */ /* 0x010fe20000100a00 */
[----:B------:R-:W-:Y:S02]  /*946d0*/  STL.64 [R1+0x3690], R24 ;  /* 0x0036901801007387 */ /* 0x000fe40000100a00 */
[----:B------:R-:W2:Y:S02]  /*946e0*/  LDL.LU R14, [R1+0x3768] ;  /* 0x00376800010e7983 */ /* 0x000ea40000300800 */
[----:B------:R-:W3:Y:S01]  /*946f0*/  LDL.LU R15, [R1+0x3764] ;  /* 0x00376400010f7983 */ /* 0x000ee20000300800 */
[----:B------:R-:W4:Y:S01]  /*94700*/  LDL.LU R4, [R1+0x3760] ;  /* 0x0037600001047983 */ /* 0x000f220000300800 */
[----:B------:R-:W4:Y:S02]  /*94710*/  LDL.LU R5, [R1+0x375c] ;  /* 0x00375c0001057983 */ /* 0x000f240000300800 */
        /* <DEDUP_REMOVED lines=8> */
[----:B------:R-:W4:Y:S01]  /*947a0*/  LDL.LU R6, [R1+0x3758] ;  /* 0x0037580001067983 */ /* 0x000f220000300800 */
[----:B------:R-:W4:Y:S03]  /*947b0*/  LDL.LU R7, [R1+0x3754] ;  /* 0x0037540001077983 */ /* 0x000f260000300800 */
[----:B------:R0:W-:Y:S02]  /*947c0*/  STL.64 [R1+0x36f8], R20 ;  /* 0x0036f81401007387 */ /* 0x0001e40000100a00 */
[----:B0-----:R-:W-:Y:S02]  /*947d0*/  IMAD.MOV.U32 R20, RZ, RZ, R29 ;  /* 0x000000ffff147224 */ /* 0x001fe400078e001d */
        /* <DEDUP_REMOVED lines=39> */
[----:B---3--:R-:W-:-:S02]  /*94a50*/  IMAD.MOV.U32 R20, RZ, RZ, R15 ;  /* 0x000000ffff147224 */ /* 0x008fc400078e000f */
[----:B------:R-:W-:Y:S01]  /*94a60*/  IMAD.MOV.U32 R21, RZ, RZ, R14 ;  /* 0x000000ffff157224 */ /* 0x000fe200078e000e */
[----:B--2---:R-:W-:Y:S01]  /*94a70*/  STL.64 [R1+0x3738], R18 ;  /* 0x0037381201007387 */ /* 0x004fe20000100a00 */
[----:B------:R0:W-:Y:S03]  /*94a80*/  STL.64 [R1+0x3730], R16 ;  /* 0x0037301001007387 */ /* 0x0001e60000100a00 */
[----:B0-----:R-:W4:Y:S01]  /*94a90*/  LDL.LU R16, [R1+0x930] ;  /* 0x0009300001107983 */ /* 0x001f220000300800 */
[----:B------:R-:W4:Y:S02]  /*94aa0*/  LDL.LU R17, [R1+0x934] ;  /* 0x0009340001117983 */ /* 0x000f240000300800 */
[----:B------:R-:W4:Y:S02]  /*94ab0*/  LDL.LU R18, [R1+0x938] ;  /* 0x0009380001127983 */ /* 0x000f240000300800 */
[----:B------:R-:W4:Y:S01]  /*94ac0*/  LDL.LU R19, [R1+0x93c] ;  /* 0x00093c0001137983 */ /* 0x000f220000300800 */
[----:B------:R-:W2:Y:S01]  /*94ad0*/  LDL.LU R24, [R1+0x150] ;  /* 0x0001500001187983 */ /* 0x000ea20000300800 */
        /* <DEDUP_REMOVED lines=10> */
[----:B------:R-:W2:Y:S01]  /*94b80*/  LDL.LU R28, [R1+0x3740] ;  /* 0x00374000011c7983 */ /* 0x000ea20000300800 */
[----:B----4-:R-:W-:Y:S03]  /*94b90*/  HMMA.16816.F32 R20, R4, R20, R16 ;  /* 0x000000140414723c */ /* 0x010fe60000001810 */
[----:B------:R-:W4:Y:S01]  /*94ba0*/  LDL.LU.64 R18, [R1+0x3738] ;  /* 0x0037380001127983 */ /* 0x000f220000300a00 */
[----:B------:R-:W4:Y:S11]  /*94bb0*/  LDL.LU.64 R16, [R1+0x3730] ;  /* 0x0037300001107983 */ /* 0x000f360000300a00 */
[----:B------:R-:W-:Y:S08]  /*94bc0*/  @!UPT UIADD3 URZ, URZ, URZ, URZ ;  /* 0x0000003f3f3ff290 */ /* 0x000ff0000fffe03f */
[----:B------:R0:W-:Y:S01]  /*94bd0*/  STL.64 [R1+0x1c0], R20 ;  /* 0x0001c01401007387 */ /* 0x0001e20000100a00 */
[----:B------:R4:W-:Y:S03]  /*94be0*/  STL [R1+0x1c8], R22 ;  /* 0x0001c81601007387 */ /* 0x0009e60000100800 */
[----:B0-----:R-:W4:Y:S01]  /*94bf0*/  LDL.LU.64 R20, [R1+0x3728] ;  /* 0x0037280001147983 */ /* 0x001f220000300a00 */
[----:B------:R-:W-:Y:S02]  /*94c00*/  IMAD.MOV.U32 R9, RZ, RZ, R2 ;  /* 0x000000ffff097224 */ /* 0x000fe400078e0002 */
[----:B------:R-:W-:-:S05]  /*94c10*/  IMAD.MOV.U32 R2, RZ, RZ, R23 ;  /* 0x000000ffff027224 */ /* 0x000fca00078e0017 */
[----:B------:R-:W-:Y:S01]  /*94c20*/  STL [R1+0x2dd0], R2 ;  /* 0x002dd00201007387 */ /* 0x000fe20000100800 */
[C---:B----4-:R-:W-:Y:S03]  /*94c30*/  HMMA.16816.F32 R20, R4.reuse, R20, R16 ;  /* 0x000000140414723c */ /* 0x050fe60000001810 */
[----:B------:R-:W4:Y:S01]  /*94c40*/  LDL.LU.64 R18, [R1+0x3720] ;  /* 0x0037200001127983 */ /* 0x000f220000300a00 */
[----:B------:R-:W4:Y:S11]  /*94c50*/  LDL.LU.64 R16, [R1+0x3718] ;  /* 0x0037180001107983 */ /* 0x000f360000300a00 */
[----:B------:R-:W-:Y:S08]  /*94c60*/  @!UPT UIADD3 URZ, URZ, URZ, URZ ;  /* 0x0000003f3f3ff290 */ /* 0x000ff0000fffe03f */
[----:B------:R0:W-:Y:S01]  /*94c70*/  STL.64 [R1+0x1b0], R20 ;  /* 0x0001b01401007387 */ /* 0x0001e20000100a00 */
[----:B------:R4:W-:Y:S03]  /*94c80*/  STL.64 [R1+0x1b8], R22 ;  /* 0x0001b81601007387 */ /* 0x0009e60000100a00 */
[----:B0-----:R-:W4:Y:S02]  /*94c90*/  LDL.LU.64 R20, [R1+0x3710] ;  /* 0x0037100001147983 */ /* 0x001f240000300a00 */
[----:B----4-:R-:W-:Y:S02]  /*94ca0*/  HMMA.16816.F32 R20, R4, R20, R16 ;  /* 0x000000140414723c */ /* 0x010fe40000001810 */
[----:B------:R-:W4:Y:S01]  /*94cb0*/  LDL.LU.64 R18, [R1+0x3708] ;  /* 0x0037080001127983 */ /* 0x000f220000300a00 */
[----:B------:R-:W4:Y:S11]  /*94cc0*/  LDL.LU.64 R16, [R1+0x3700] ;  /* 0x0037000001107983 */ /* 0x000f360000300a00 */
[----:B------:R-:W-:Y:S09]  /*94cd0*/  @!UPT UIADD3 URZ, URZ, URZ, URZ ;  /* 0x0000003f3f3ff290 */ /* 0x000ff2000fffe03f */
[----:B------:R0:W-:Y:S01]  /*94ce0*/  STL.64 [R1+0x1a0], R20 ;  /* 0x0001a01401007387 */ /* 0x0001e20000100a00 */
[----:B------:R4:W-:Y:S03]  /*94cf0*/  STL [R1+0x1a8], R22 ;  /* 0x0001a81601007387 */ /* 0x0009e60000100800 */
[----:B0-----:R-:W4:Y:S01]  /*94d00*/  LDL.LU.64 R20, [R1+0x36f8] ;  /* 0x0036f80001147983 */ /* 0x001f220000300a00 */
        /* <DEDUP_REMOVED lines=25> */
[C---:B----4-:R-:W-:Y:S02]  /*94ea0*/  HMMA.16816.F32 R20, R4.reuse, R20, R16 ;  /* 0x000000140414723c */ /* 0x050fe40000001810 */
[----:B------:R-:W2:Y:S11]  /*94eb0*/  LDL.LU.64 R16, [R1+0x36a8] ;  /* 0x0036a80001107983 */ /* 0x000eb60000300a00 */
[----:B------:R-:W-:Y:S10]  /*94ec0*/  @!UPT UIADD3 URZ, URZ, URZ, URZ ;  /* 0x0000003f3f3ff290 */ /* 0x000ff4000fffe03f */
[----:B------:R-:W-:Y:S01]  /*94ed0*/  STL.64 [R1+0x160], R20 ;  /* 0x0001601401007387 */ /* 0x000fe20000100a00 */
[----:B------:R-:W-:Y:S02]  /*94ee0*/  STL [R1+0x168], R22 ;  /* 0x0001681601007387 */ /* 0x000fe40000100800 */
[----:B------:R-:W-:Y:S02]  /*94ef0*/  IMAD.MOV.U32 R2, RZ, RZ, R23 ;  /* 0x000000ffff027224 */ /* 0x000fe400078e0017 */
[----:B------:R0:W1:Y:S04]  /*94f00*/  LDSM.16.MT88.4 R20, [R3+0x27080] ;  /* 0x027080000314783b */ /* 0x0000680000004200 */
[----:B------:R-:W-:Y:S04]  /*94f10*/  STL [R1+0x2ddc], R2 ;  /* 0x002ddc0201007387 */ /* 0x000fe80000100800 */
[----:B0-----:R-:W4:Y:S04]  /*94f20*/  LDL.LU R3, [R1+0x36a0] ;  /* 0x0036a00001037983 */ /* 0x001f280000300800 */
[----:B-1----:R-:W-:Y:S01]  /*94f30*/  STL.64 [R1+0x34d8], R22 ;  /* 0x0034d81601007387 */ /* 0x002fe20000100a00 */
[----:B------:R0:W-:Y:S03]  /*94f40*/  STL.64 [R1+0x34d0], R20 ;  /* 0x0034d01401007387 */ /* 0x0001e60000100a00 */
        /* <DEDUP_REMOVED lines=12> */
[----:B------:R-:W3:Y:S11]  /*95010*/  LDL.LU.64 R24, [R1+0x3680] ;  /* 0x0036800001187983 */ /* 0x000ef60000300a00 */
[----:B------:R-:W-:Y:S10]  /*95020*/  @!UPT UIADD3 URZ, URZ, URZ, URZ ;  /* 0x0000003f3f3ff290 */ /* 0x000ff4000fffe03f */
[----:B------:R-:W-:Y:S01]  /*95030*/  STL.64 [R1+0x140], R16 ;  /* 0x0001401001007387 */ /* 0x000fe20000100a00 */
[----:B------:R-:W-:Y:S02]  /*95040*/  IMAD.MOV.U32 R2, RZ, RZ, R19 ;  /* 0x000000ffff027224 */ /* 0x000fe400078e0013 */
[----:B------:R0:W-:Y:S02]  /*95050*/  STL [R1+0x148], R18 ;  /* 0x0001481201007387 */ /* 0x0001e40000100800 */
[----:B0-----:R-:W2:Y:S01]  /*95060*/  LDL.LU.64 R18, [R1+0x3678] ;  /* 0x0036780001127983 */ /* 0x001ea20000300a00 */
[----:B------:R-:W2:Y:S02]  /*95070*/  LDL.LU.64 R16, [R1+0x3670] ;  /* 0x0036700001107983 */ /* 0x000ea40000300a00 */
[----:B------:R-:W-:Y:S01]  /*95080*/  STL [R1+0x2de0], R2 ;  /* 0x002de00201007387 */ /* 0x000fe20000100800 */
[C---:B---3--:R-:W-:Y:S01]  /*95090*/  HMMA.16816.F32 R24, R4.reuse, R24, R12 ;  /* 0x000000180418723c */ /* 0x048fe2000000180c */
[----:B------:R-:W2:Y:S11]  /*950a0*/  LDL.LU.64 R12, [R1+0x3668] ;  /* 0x00366800010c7983 */ /* 0x000eb60000300a00 */
[----:B------:R-:W-:Y:S11]  /*950b0*/  @!UPT UIADD3 URZ, URZ, URZ, URZ ;  /* 0x0000003f3f3ff290 */ /* 0x000ff6000fffe03f */
[----:B------:R-:W-:Y:S01]  /*950c0*/  STL.64 [R1+0x130], R24 ;  /* 0x0001301801007387 */ /* 0x000fe20000100a00 */
[----:B------:R0:W-:Y:S03]  /*950d0*/  STL.64 [R1+0x138], R26 ;  /* 0x0001381a01007387 */ /* 0x0001e60000100a00 */
[----:B0-----:R-:W3:Y:S01]  /*950e0*/  LDL.LU.64 R26, [R1+0x3660] ;  /* 0x00366000011a7983 */ /* 0x001ee20000300a00 */
[----:B------:R-:W3:Y:S01]  /*950f0*/  LDL.LU.64 R24, [R1+0x3658] ;  /* 0x0036580001187983 */ /* 0x000ee20000300a00 */
[C---:B--2---:R-:W-:Y:S02]  /*95100*/  HMMA.16816.F32 R12, R4.reuse, R12, R16 ;  /* 0x0000000c040c723c */ /* 0x044fe40000001810 */
[----:B------:R-:W3:Y:S11]  /*95110*/  LDL.LU.64 R16, [R1+0x3650] ;  /* 0x0036500001107983 */ /* 0x000ef60000300a00 */
[----:B------:R-:W-:Y:S10]  /*95120*/  @!UPT UIADD3 URZ, URZ, URZ, URZ ;  /* 0x0000003f3f3ff290 */ /* 0x000ff4000fffe03f */
[----:B------:R0:W-:Y:S01]  /*95130*/  STL.64 [R1+0x120], R12 ;  /* 0x0001200c01007387 */ /* 0x0001e20000100a00 */
[----:B------:R-:W-:Y:S03]  /*95140*/  STL.64 [R1+0x128], R14 ;  /* 0x0001280e01007387 */ /* 0x000fe60000100a00 */
[----:B0-----:R-:W2:Y:S01]  /*95150*/  LDL.LU.64 R12, [R1+0x3648] ;  /* 0x00364800010c7983 */ /* 0x001ea20000300a00 */
[C---:B---3--:R-:W-:Y:S03]  /*95160*/  HMMA.16816.F32 R16, R4.reuse, R16, R24 ;  /* 0x000000100410723c */ /* 0x048fe60000001818 */
[----:B------:R-:W3:Y:S01]  /*95170*/  LDL.LU.64 R26, [R1+0x3640] ;  /* 0x00364000011a7983 */ /* 0x000ee20000300a00 */
[----:B------:R-:W3:Y:S11]  /*95180*/  LDL.LU.64 R24, [R1+0x3638] ;  /* 0x0036380001187983 */ /* 0x000ef60000300a00 */
[----:B------:R-:W-:Y:S08]  /*95190*/  @!UPT UIADD3 URZ, URZ, URZ, URZ ;  /* 0x0000003f3f3ff290 */ /* 0x000ff0000fffe03f */
[----:B------:R-:W-:Y:S01]  /*951a0*/  STL.64 [R1+0x110], R16 ;  /* 0x0001101001007387 */ /* 0x000fe20000100a00 */
[----:B------:R0:W-:Y:S03]  /*951b0*/  STL.64 [R1+0x118], R18 ;  /* 0x0001181201007387 */ /* 0x0001e60000100a00 */
[----:B0-----:R-:W2:Y:S01]  /*951c0*/  LDL.LU.64 R18, [R1+0x3630] ;  /* 0x0036300001127983 */ /* 0x001ea20000300a00 */
[----:B------:R-:W3:Y:S01]  /*951d0*/  LDL.LU.64 R16, [R1+0x3628] ;  /* 0x0036280001107983 */ /* 0x000ee20000300a00 */
[C---:B------:R-:W-:Y:S11]  /*951e0*/  HMMA.16816.F32 R20, R4.reuse, R8, R20 ;  /* 0x000000080414723c */ /* 0x040ff60000001814 */
[----:B------:R-:W-:Y:S11]  /*951f0*/  @!UPT UIADD3 URZ, URZ, URZ, URZ ;  /* 0x0000003f3f3ff290 */ /* 0x000ff6000fffe03f */
[----:B------:R-:W-:Y:S01]  /*95200*/  @!UPT UIADD3 URZ, URZ, URZ, URZ ;  /* 0x0000003f3f3ff290 */ /* 0x000fe2000fffe03f */
[----:B------:R0:W-:Y:S01]  /*95210*/  STL.64 [R1+0x100], R20 ;  /* 0x0001001401007387 */ /* 0x0001e20000100a00 */
[----:B------:R1:W-:Y:S03]  /*95220*/  STL.64 [R1+0x108], R22 ;  /* 0x0001081601007387 */ /* 0x0003e60000100a00 */
[----:B0-----:R-:W2:Y:S01]  /*95230*/  LDL.LU R20, [R1+0x550] ;  /* 0x0005500001147983 */ /* 0x001ea20000300800 */
[----:B---3--:R-:W-:Y:S11]  /*95240*/  HMMA.16816.F32 R8, R4, R16, R24 ;  /* 0x000000100408723c */ /* 0x008ff60000001818 */
[----:B------:R-:W-:Y:S11]  /*95250*/  @!UPT UIADD3 URZ, URZ, URZ, URZ ;  /* 0x0000003f3f3ff290 */ /* 0x000ff6000fffe03f */
[----:B------:R-:W-:Y:S01]  /*95260*/  @!UPT UIADD3 URZ, URZ, URZ, URZ ;  /* 0x0000003f3f3ff290 */ /* 0x000fe2000fffe03f */
[----:B------:R0:W-:Y:S01]  /*95270*/  STL.64 [R1+0xf0], R8 ;  /* 0x0000f00801007387 */ /* 0x0001e20000100a00 */
[----:B------:R3:W-:Y:S02]  /*95280*/  STL.64 [R1+0xf8], R10 ;  /* 0x0000f80a01007387 */ /* 0x0007e40000100a00 */
[----:B------:R-:W2:Y:S02]  /*95290*/  LDL.LU R21, [R1+0x554] ;  /* 0x0005540001157983 */ /* 0x000ea40000300800 */
[----:B-1----:R-:W2:Y:S01]  /*952a0*/  LDL.LU R22, [R1+0x558] ;  /* 0x0005580001167983 */ /* 0x002ea20000300800 */
[----:B------:R-:W2:Y:S04]  /*952b0*/  LDL.LU R23, [R1+0x55c] ;  /* 0x00055c0001177983 */ /* 0x000ea80000300800 */
[----:B0-----:R-:W4:Y:S01]  /*952c0*/  LDL.LU R8, [R1+0x5a0] ;  /* 0x0005a00001087983 */ /* 0x001f220000300800 */
[----:B------:R-:W4:Y:S02]  /*952d0*/  LDL.LU R9, [R1+0x5a4] ;  /* 0x0005a40001097983 */ /* 0x000f240000300800 */
[----:B---3--:R-:W3:Y:S02]  /*952e0*/  LDL.LU R10, [R1+0x5a8] ;  /* 0x0005a800010a7983 */ /* 0x008ee40000300800 */
[----:B------:R-:W3:Y:S01]  /*952f0*/  LDL.LU R11, [R1+0x5ac] ;  /* 0x0005ac00010b7983 */ /* 0x000ee20000300800 */
[----:B------:R-:W3:Y:S01]  /*95300*/  LDL.LU R24, [R1+0xd0] ;  /* 0x0000d00001187983 */ /* 0x000ee20000300800 */
[----:B------:R-:W3:Y:S02]  /*95310*/  LDL.LU R25, [R1+0xd4] ;  /* 0x0000d40001197983 */ /* 0x000ee40000300800 */
[----:B------:R-:W3:Y:S02]  /*95320*/  LDL.LU R26, [R1+0xd8] ;  /* 0x0000d800011a7983 */ /* 0x000ee40000300800 */
[----:B------:R-:W3:Y:S01]  /*95330*/  LDL.LU R27, [R1+0xdc] ;  /* 0x0000dc00011b7983 */ /* 0x000ee20000300800 */
[----:B--2---:R0:W-:Y:S01]  /*95340*/  STL.64 [R1+0x35c0], R22 ;  /* 0x0035c01601007387 */ /* 0x0041e20000100a00 */
[----:B------:R-:W-:Y:S03]  /*95350*/  STL.64 [R1+0x35b8], R20 ;  /* 0x0035b81401007387 */ /* 0x000fe60000100a00 */
[----:B0-----:R-:W2:Y:S04]  /*95360*/  LDL.64 R22, [R1+0x98] ;  /* 0x0000980001167983 */ /* 0x001ea80000100a00 */
[----:B--2---:R0:W-:Y:S04]  /*95370*/  STL.64 [R1+0x35d0], R22 ;  /* 0x0035d01601007387 */ /* 0x0041e80000100a00 */
[----:B0-----:R-:W2:Y:S04]  /*95380*/  LDL.64 R22, [R1+0xa8] ;  /* 0x0000a80001167983 */ /* 0x001ea80000100a00 */
[----:B--2---:R0:W-:Y:S01]  /*95390*/  STL.64 [R1+0x35d8], R22 ;  /* 0x0035d81601007387 */ /* 0x0041e20000100a00 */
[----:B------:R-:W2:Y:S02]  /*953a0*/  LDL.LU R20, [R1+0x580] ;  /* 0x0005800001147983 */ /* 0x000ea40000300800 */
        /* <DEDUP_REMOVED lines=9> */
[----:B------:R0:W-:Y:S04]  /*95440*/  STL.64 [R1+0x3558], R18 ;  /* 0x0035581201007387 */ /* 0x0001e80000100a00 */
[----:B0-----:R-:W2:Y:S01]  /*95450*/  LDL.64 R18, [R1+0x78] ;  /* 0x0000780001127983 */ /* 0x001ea20000100a00 */
[----:B----4-:R-:W-:-:S03]  /*95460*/  IMAD.MOV.U32 R17, RZ, RZ, R3 ;  /* 0x000000ffff117224 */ /* 0x010fc600078e0003 */
[----:B--2---:R0:W-:Y:S01]  /*95470*/  STL.64 [R1+0x35c8], R18 ;  /* 0x0035c81201007387 */ /* 0x0041e20000100a00 */
[----:B------:R-:W2:Y:S02]  /*95480*/  LDL.LU R16, [R1+0x560] ;  /* 0x0005600001107983 */ /* 0x000ea40000300800 */
[----:B------:R-:W4:Y:S01]  /*95490*/  LDL.LU R3, [R1+0x3624] ;  /* 0x0036240001037983 */ /* 0x000f220000300800 */
[C---:B---3--:R-:W-:Y:S01]  /*954a0*/  HMMA.16816.F32 R12, R4.reuse, R12, R8 ;  /* 0x0000000c040c723c */ /* 0x048fe20000001808 */
[----:B0-----:R-:W-:Y:S02]  /*954b0*/  IMAD.MOV.U32 R18, RZ, RZ, R28 ;  /* 0x000000ffff127224 */ /* 0x001fe400078e001c */
[----:B------:R-:W-:Y:S01]  /*954c0*/  IMAD.MOV.U32 R19, RZ, RZ, R0 ;  /* 0x000000ffff137224 */ /* 0x000fe200078e0000 */
[----:B------:R-:W3:Y:S04]  /*954d0*/  LDL.LU R28, [R1+0x3620] ;  /* 0x00362000011c7983 */ /* 0x000ee80000300800 */
[----:B------:R0:W-:Y:S04]  /*954e0*/  STL.64 [R1+0x35e8], R18 ;  /* 0x0035e81201007387 */ /* 0x0001e80000100a00 */
[----:B--2---:R-:W-:Y:S01]  /*954f0*/  STL.64 [R1+0x35e0], R16 ;  /* 0x0035e01001007387 */ /* 0x004fe20000100a00 */
[----:B0-----:R-:W2:Y:S02]  /*95500*/  LDL.64 R18, [R1+0xb8] ;  /* 0x0000b80001127983 */ /* 0x001ea40000100a00 */
[----:B------:R-:W2:Y:S02]  /*95510*/  LDL.LU.64 R10, [R1+0x3618] ;  /* 0x00361800010a7983 */ /* 0x000ea40000300a00 */
[----:B------:R-:W2:Y:S07]  /*95520*/  LDL.LU.64 R8, [R1+0x3610] ;  /* 0x0036100001087983 */ /* 0x000eae0000300a00 */
[----:B------:R-:W-:Y:S01]  /*95530*/  IMAD.MOV.U32 R0, RZ, RZ, R15 ;  /* 0x000000ffff007224 */ /* 0x000fe200078e000f */
[----:B------:R0:W-:Y:S01]  /*95540*/  STL.64 [R1+0xe0], R12 ;  /* 0x0000e00c01007387 */ /* 0x0001e20000100a00 */
[----:B------:R-:W-:Y:S03]  /*95550*/  STL [R1+0xe8], R14 ;  /* 0x0000e80e01007387 */ /* 0x000fe60000100800 */
[----:B0-----:R-:W3:Y:S01]  /*95560*/  LDL R13, [R1+0x22c0] ;  /* 0x0022c000010d7983 */ /* 0x001ee20000100800 */
[----:B------:R-:W-:Y:S01]  /*95570*/  STL [R1+0x2de4], R0 ;  /* 0x002de40001007387 */ /* 0x000fe20000100800 */
[----:B--2---:R-:W-:Y:S02]  /*95580*/  HMMA.16816.F32 R4, R4, R8, R24 ;  /* 0x000000080404723c */ /* 0x004fe40000001818 */
[----:B------:R-:W2:Y:S01]  /*95590*/  LDL.LU.64 R26, [R1+0x3608] ;  /* 0x00360800011a7983 */ /* 0x000ea20000300a00 */
[----:B------:R-:W2:Y:S11]  /*955a0*/  LDL.LU.64 R24, [R1+0x3600] ;  /* 0x0036000001187983 */ /* 0x000eb60000300a00 */
[----:B------:R-:W-:Y:S09]  /*955b0*/  @!UPT UIADD3 URZ, URZ, URZ, URZ ;  /* 0x0000003f3f3ff290 */ /* 0x000ff2000fffe03f */
[----:B------:R0:W-:Y:S01]  /*955c0*/  STL.64 [R1+0xd0], R4 ;  /* 0x0000d00401007387 */ /* 0x0001e20000100a00 */
[----:B------:R1:W-:Y:S03]  /*955d0*/  STL.64 [R1+0xd8], R6 ;  /* 0x0000d80601007387 */ /* 0x0003e60000100a00 */
[----:B0-----:R-:W2:Y:S01]  /*955e0*/  LDL.LU R4, [R1+0x540] ;  /* 0x0005400001047983 */ /* 0x001ea20000300800 */
[----:B------:R-:W2:Y:S02]  /*955f0*/  LDL.LU R5, [R1+0x544] ;  /* 0x0005440001057983 */ /* 0x000ea40000300800 */
[----:B-1----:R-:W2:Y:S02]  /*95600*/  LDL.LU R6, [R1+0x548] ;  /* 0x0005480001067983 */ /* 0x002ea40000300800 */
[----:B------:R3:W-:Y:S02]  /*95610*/  STL.64 [R1+0x34e0], R10 ;  /* 0x0034e00a01007387 */ /* 0x0007e40000100a00 */
[----:B---3--:R-:W-:-:S02]  /*95620*/  IMAD.MOV.U32 R10, RZ, RZ, R28 ;  /* 0x000000ffff0a7224 */ /* 0x008fc400078e001c */
[----:B----4-:R-:W-:-:S07]  /*95630*/  IMAD.MOV.U32 R11, RZ, RZ, R3 ;  /* 0x000000ffff0b7224 */ /* 0x010fce00078e0003 */
[C---:B--2---:R-:W-:Y:S01]  /*95640*/  HMMA.16816.F32 R8, R24.reuse, R10, R20 ;  /* 0x0000000a1808723c */ /* 0x044fe20000001814 */
[----:B------:R-:W2:Y:S01]  /*95650*/  LDL.LU.64 R22, [R1+0x35f8] ;  /* 0x0035f80001167983 */ /* 0x000ea20000300a00 */
[----:B------:R-:W2:Y:S11]  /*95660*/  LDL.LU.64 R20, [R1+0x35f0] ;  /* 0x0035f00001147983 */ /* 0x000eb60000300a00 */
[----:B------:R-:W-:Y:S11]  /*95670*/  @!UPT UIADD3 URZ, URZ, URZ, URZ ;  /* 0x0000003f3f3ff290 */ /* 0x000ff6000fffe03f */
[----:B------:R-:W-:Y:S02]  /*95680*/  IMAD.MOV.U32 R3, RZ, RZ, R8 ;  /* 0x000000ffff037224 */ /* 0x000fe400078e0008 */
[----:B------:R-:W-:Y:S01]  /*95690*/  IMAD.MOV.U32 R28, RZ, RZ, R9 ;  /* 0x000000ffff1c7224 */ /* 0x000fe200078e0009 */
[----:B------:R0:W-:Y:S01]  /*956a0*/  STL.64 [R1+0xe30], R8 ;  /* 0x000e300801007387 */ /* 0x0001e20000100a00 */
[----:B------:R-:W-:Y:S02]  /*956b0*/  STL.64 [R1+0xe38], R10 ;  /* 0x000e380a01007387 */ /* 0x000fe40000100a00 */
[----:B------:R1:W-:Y:S01]  /*956c0*/  STL [R1+0x2ad0], R3 ;  /* 0x002ad00301007387 */ /* 0x0003e20000100800 */
[----:B------:R-:W-:Y:S01]  /*956d0*/  STL [R1+0x2acc], R28 ;  /* 0x002acc1c01007387 */ /* 0x000fe20000100800 */
[----:B0-----:R-:W-:Y:S02]  /*956e0*/  IMAD.MOV.U32 R8, RZ, RZ, R18 ;  /* 0x000000ffff087224 */ /* 0x001fe400078e0012 */
[----:B-1----:R-:W-:Y:S01]  /*956f0*/  IMAD.MOV.U32 R3, RZ, RZ, R19 ;  /* 0x000000ffff037224 */ /* 0x002fe200078e0013 */
[----:B--2---:R-:W-:Y:S01]  /*95700*/  HMMA.16816.F32 R20, R24, R18, R20 ;  /* 0x000000121814723c */ /* 0x004fe20000001814 */
[----:B------:R-:W2:Y:S01]  /*95710*/  LDL.LU.64 R18, [R1+0x35e8] ;  /* 0x0035e80001127983 */ /* 0x000ea20000300a00 */
[----:B------:R-:W2:Y:S11]  /*95720*/  LDL.LU.64 R16, [R1+0x35e0] ;  /* 0x0035e00001107983 */ /* 0x000eb60000300a00 */
[----:B------:R-:W-:Y:S10]  /*95730*/  @!UPT UIADD3 URZ, URZ, URZ, URZ ;  /* 0x0000003f3f3ff290 */ /* 0x000ff4000fffe03f */
[----:B------:R-:W-:Y:S01]  /*95740*/  STL.64 [R1+0xe20], R20 ;  /* 0x000e201401007387 */ /* 0x000fe20000100a00 */
[----:B------:R0:W-:Y:S03]  /*95750*/  STL.64 [R1+0xe28], R22 ;  /* 0x000e281601007387 */ /* 0x0001e60000100a00 */
[----:B0-----:R-:W3:Y:S01]  /*95760*/  LDL.LU.64 R22, [R1+0x35d8] ;  /* 0x0035d80001167983 */ /* 0x001ee20000300a00 */
[----:B------:R-:W-:Y:S02]  /*95770*/  STL [R1+0x351c], R3 ;  /* 0x00351c0301007387 */ /* 0x000fe40000100800 */
[----:B------:R0:W-:Y:S02]  /*95780*/  STL [R1+0x3510], R8 ;  /* 0x0035100801007387 */ /* 0x0001e40000100800 */
[----:B0-----:R-:W3:Y:S01]  /*95790*/  LDL.LU R8, [R1+0x570] ;  /* 0x0005700001087983 */ /* 0x001ee20000300800 */
[----:B------:R-:W3:Y:S02]  /*957a0*/  LDL.LU R9, [R1+0x574] ;  /* 0x0005740001097983 */ /* 0x000ee40000300800 */
[----:B------:R-:W3:Y:S02]  /*957b0*/  LDL.LU R10, [R1+0x578] ;  /* 0x00057800010a7983 */ /* 0x000ee40000300800 */
[----:B------:R-:W3:Y:S02]  /*957c0*/  LDL.LU R11, [R1+0x57c] ;  /* 0x00057c00010b7983 */ /* 0x000ee40000300800 */
[----:B------:R-:W-:-:S02]  /*957d0*/  IMAD.MOV.U32 R7, RZ, RZ, R29 ;  /* 0x000000ffff077224 */ /* 0x000fc400078e001d */
[----:B------:R-:W-:-:S05]  /*957e0*/  IMAD.MOV.U32 R29, RZ, RZ, R20 ;  /* 0x000000ffff1d7224 */ /* 0x000fca00078e0014 */
[----:B------:R-:W-:Y:S01]  /*957f0*/  STL [R1+0x2ad4], R29 ;  /* 0x002ad41d01007387 */ /* 0x000fe20000100800 */
[C---:B---3--:R-:W-:Y:S11]  /*95800*/  HMMA.16816.F32 R8, R24.reuse, R22, R8 ;  /* 0x000000161808723c */ /* 0x048ff60000001808 */
[----:B------:R-:W-:Y:S11]  /*95810*/  @!UPT UIADD3 URZ, URZ, URZ, URZ ;  /* 0x0000003f3f3ff290 */ /* 0x000ff6000fffe03f */
[----:B------:R-:W-:Y:S01]  /*95820*/  @!UPT UIADD3 URZ, URZ, URZ, URZ ;  /* 0x0000003f3f3ff290 */ /* 0x000fe2000fffe03f */
[----:B------:R0:W-:Y:S01]  /*95830*/  STL.64 [R1+0xe10], R8 ;  /* 0x000e100801007387 */ /* 0x0001e20000100a00 */
[----:B------:R1:W-:Y:S02]  /*95840*/  STL.64 [R1+0xe18], R10 ;  /* 0x000e180a01007387 */ /* 0x0003e40000100a00 */
[----:B0-----:R-:W-:Y:S02]  /*95850*/  IMAD.MOV.U32 R9, RZ, RZ, R23 ;  /* 0x000000ffff097224 */ /* 0x001fe400078e0017 */
[----:B-1----:R-:W-:Y:S02]  /*95860*/  IMAD.MOV.U32 R10, RZ, RZ, R22 ;  /* 0x000000ffff0a7224 */ /* 0x002fe400078e0016 */
        /* <DEDUP_REMOVED lines=8> */
[----:B------:R-:W3:Y:S02]  /*958f0*/  LDL.LU.64 R22, [R1+0x35c0] ;  /* 0x0035c00001167983 */ /* 0x000ee40000300a00 */
[----:B------:R-:W3:Y:S02]  /*95900*/  LDL.LU.64 R20, [R1+0x35b8] ;  /* 0x0035b80001147983 */ /* 0x000ee40000300a00 */
[----:B------:R0:W-:Y:S01]  /*95910*/  STL.64 [R1+0x3580], R10 ;  /* 0x0035800a01007387 */ /* 0x0001e20000100a00 */
[----:B------:R-:W-:Y:S04]  /*95920*/  STL [R1+0x3578], R9 ;  /* 0x0035780901007387 */ /* 0x000fe80000100800 */
[----:B0-----:R-:W3:Y:S01]  /*95930*/  LDL.64 R10, [R1+0x88] ;  /* 0x00008800010a7983 */ /* 0x001ee20000100a00 */
[C---:B--2---:R-:W-:Y:S08]  /*95940*/  HMMA.16816.F32 R4, R24.reuse, R18, R4 ;  /* 0x000000121804723c */ /* 0x044ff00000001804 */
[----:B---3--:R-:W-:Y:S11]  /*95950*/  HMMA.16816.F32 R20, R24, R10, R20 ;  /* 0x0000000a1814723c */ /* 0x008ff60000001814 */
[----:B------:R-:W-:Y:S11]  /*95960*/  @!UPT UIADD3 URZ, URZ, URZ, URZ ;  /* 0x0000003f3f3ff290 */ /* 0x000ff6000fffe03f */
[----:B------:R-:W-:Y:S01]  /*95970*/  @!UPT UIADD3 URZ, URZ, URZ, URZ ;  /* 0x0000003f3f3ff290 */ /* 0x000fe2000fffe03f */
[----:B------:R0:W-:Y:S01]  /*95980*/  STL.64 [R1+0xc60], R20 ;  /* 0x000c601401007387 */ /* 0x0001e20000100a00 */
[----:B------:R-:W-:Y:S02]  /*95990*/  STL.64 [R1+0xc68], R22 ;  /* 0x000c681601007387 */ /* 0x000fe40000100a00 */
[----:B0-----:R-:W-:Y:S02]  /*959a0*/  IMAD.MOV.U32 R21, RZ, RZ, R10 ;  /* 0x000000ffff157224 */ /* 0x001fe400078e000a */
[----:B------:R-:W-:-:S05]  /*959b0*/  IMAD.MOV.U32 R20, RZ, RZ, R11 ;  /* 0x000000ffff147224 */ /* 0x000fca00078e000b */
[----:B------:R0:W-:Y:S01]  /*959c0*/  STL.64 [R1+0x35b0], R20 ;  /* 0x0035b01401007387 */ /* 0x0001e20000100a00 */
[----:B------:R-:W-:Y:S02]  /*959d0*/  STL.64 [R1+0xc30], R4 ;  /* 0x000c300401007387 */ /* 0x000fe40000100a00 */
[----:B------:R-:W-:Y:S02]  /*959e0*/  STL.64 [R1+0xc38], R6 ;  /* 0x000c380601007387 */ /* 0x000fe40000100a00 */
[----:B------:R-:W-:Y:S02]  /*959f0*/  IMAD.MOV.U32 R2, RZ, RZ, R18 ;  /* 0x000000ffff027224 */ /* 0x000fe400078e0012 */
[----:B------:R-:W-:Y:S01]  /*95a00*/  IMAD.MOV.U32 R0, RZ, RZ, R19 ;  /* 0x000000ffff007224 */ /* 0x000fe200078e0013 */
[----:B------:R-:W1:Y:S04]  /*95a10*/  LDSM.16.MT88.4 R4, [R13+0x27000] ;  /* 0x027000000d04783b */ /* 0x000e680000004200 */
[----:B0-----:R-:W2:Y:S01]  /*95a20*/  LDL.LU R20, [R1+0x8e0] ;  /* 0x0008e00001147983 */ /* 0x001ea20000300800 */
[----:B------:R-:W2:Y:S02]  /*95a30*/  LDL.LU R21, [R1+0x8e4] ;  /* 0x0008e40001157983 */ /* 0x000ea40000300800 */
[----:B------:R-:W2:Y:S02]  /*95a40*/  LDL.LU R22, [R1+0x8e8] ;  /* 0x0008e80001167983 */ /* 0x000ea40000300800 */
[----:B------:R-:W2:Y:S01]  /*95a50*/  LDL.LU R23, [R1+0x8ec] ;  /* 0x0008ec0001177983 */ /* 0x000ea20000300800 */
[----:B------:R-:W3:Y:S04]  /*95a60*/  LDL.64 R10, [R1+0x48] ;  /* 0x00004800010a7983 */ /* 0x000ee80000100a00 */
[----:B---3--:R0:W-:Y:S01]  /*95a70*/  STL.64 [R1+0x3590], R10 ;  /* 0x0035900a01007387 */ /* 0x0081e20000100a00 */
[----:B------:R-:W3:Y:S02]  /*95a80*/  LDL.LU R16, [R1+0x8a0] ;  /* 0x0008a00001107983 */ /* 0x000ee40000300800 */
[----:B------:R-:W3:Y:S02]  /*95a90*/  LDL.LU R17, [R1+0x8a4] ;  /* 0x0008a40001117983 */ /* 0x000ee40000300800 */
[----:B------:R-:W4:Y:S01]  /*95aa0*/  LDL.LU R18, [R1+0x8a8] ;  /* 0x0008a80001127983 */ /* 0x000f220000300800 */
[----:B------:R-:W4:Y:S04]  /*95ab0*/  LDL.LU R19, [R1+0x8ac] ;  /* 0x0008ac0001137983 */ /* 0x000f280000300800 */
[----:B0-----:R-:W2:Y:S04]  /*95ac0*/  LDL.64 R10, [R1+0x58] ;  /* 0x00005800010a7983 */ /* 0x001ea80000100a00 */
[----:B--2---:R0:W-:Y:S04]  /*95ad0*/  STL.64 [R1+0x35a8], R10 ;  /* 0x0035a80a01007387 */ /* 0x0041e80000100a00 */
[----:B0-----:R-:W2:Y:S01]  /*95ae0*/  LDL.64 R10, [R1+0x68] ;  /* 0x00006800010a7983 */ /* 0x001ea20000100a00 */
[----:B----4-:R0:W-:Y:S02]  /*95af0*/  STL.64 [R1+0x3568], R18 ;  /* 0x0035681201007387 */ /* 0x0101e40000100a00 */
[----:B---3--:R3:W-:Y:S01]  /*95b00*/  STL.64 [R1+0x3560], R16 ;  /* 0x0035601001007387 */ /* 0x0087e20000100a00 */
[----:B0-----:R-:W4:Y:S04]  /*95b10*/  LDL.64 R18, [R1+0x38] ;  /* 0x0000380001127983 */ /* 0x001f280000100a00 */
[----:B----4-:R0:W-:Y:S01]  /*95b20*/  STL.64 [R1+0x3588], R18 ;  /* 0x0035881201007387 */ /* 0x0101e20000100a00 */
[----:B---3--:R-:W3:Y:S02]  /*95b30*/  LDL.LU R16, [R1+0x8c0] ;  /* 0x0008c00001107983 */ /* 0x008ee40000300800 */
[----:B------:R-:W3:Y:S01]  /*95b40*/  LDL.LU R17, [R1+0x8c4] ;  /* 0x0008c40001117983 */ /* 0x000ee20000300800 */
[----:B0-----:R-:W4:Y:S01]  /*95b50*/  LDL.LU R18, [R1+0x8c8] ;  /* 0x0008c80001127983 */ /* 0x001f220000300800 */
[----:B------:R-:W4:Y:S01]  /*95b60*/  LDL.LU R19, [R1+0x8cc] ;  /* 0x0008cc0001137983 */ /* 0x000f220000300800 */
[----:B--2---:R-:W-:Y:S02]  /*95b70*/  HMMA.16816.F32 R20, R24, R10, R20 ;  /* 0x0000000a1814723c */ /* 0x004fe40000001814 */
[----:B----4-:R-:W-:Y:S01]  /*95b80*/  STL.64 [R1+0x35a0], R18 ;  /* 0x0035a01201007387 */ /* 0x010fe20000100a00 */
[----:B---3--:R0:W-:Y:S03]  /*95b90*/  STL.64 [R1+0x3598], R16 ;  /* 0x0035981001007387 */ /* 0x0081e60000100a00 */
[----:B0-----:R-:W2:Y:S01]  /*95ba0*/  LDL.LU R16, [R1+0x8d0] ;  /* 0x0008d00001107983 */ /* 0x001ea20000300800 */
[----:B------:R-:W2:Y:S02]  /*95bb0*/  LDL.LU R17, [R1+0x8d4] ;  /* 0x0008d40001117983 */ /* 0x000ea40000300800 */
[----:B------:R-:W2:Y:S02]  /*95bc0*/  LDL.LU R18, [R1+0x8d8] ;  /* 0x0008d80001127983 */ /* 0x000ea40000300800 */
[----:B------:R-:W2:Y:S01]  /*95bd0*/  LDL.LU R19, [R1+0x8dc] ;  /* 0x0008dc0001137983 */ /* 0x000ea20000300800 */
[----:B-1----:R0:W-:Y:S01]  /*95be0*/  STL.64 [R1+0x3398], R6 ;  /* 0x0033980601007387 */ /* 0x0021e20000100a00 */
[----:B------:R1:W-:Y:S03]  /*95bf0*/  STL.64 [R1+0x3390], R4 ;  /* 0x0033900401007387 */ /* 0x0003e60000100a00 */
[----:B0-----:R-:W3:Y:S04]  /*95c00*/  LDL.64 R6, [R1+0x28] ;  /* 0x0000280001067983 */ /* 0x001ee80000100a00 */
[----:B---3--:R0:W-:Y:S01]  /*95c10*/  STL.64 [R1+0x3570], R6 ;  /* 0x0035700601007387 */ /* 0x0081e20000100a00 */
[----:B-1----:R-:W3:Y:S02]  /*95c20*/  LDL.LU R4, [R1+0x8b0] ;  /* 0x0008b00001047983 */ /* 0x002ee40000300800 */
[----:B------:R-:W3:Y:S01]  /*95c30*/  LDL.LU R5, [R1+0x8b4] ;  /* 0x0008b40001057983 */ /* 0x000ee20000300800 */
[----:B0-----:R-:W3:Y:S01]  /*95c40*/  LDL.LU R6, [R1+0x8b8] ;  /* 0x0008b80001067983 */ /* 0x001ee20000300800 */
[----:B------:R-:W3:Y:S02]  /*95c50*/  LDL.LU R7, [R1+0x8bc] ;  /* 0x0008bc0001077983 */ /* 0x000ee40000300800 */
[----:B------:R0:W-:Y:S02]  /*95c60*/  STL.64 [R1+0xc50], R20 ;  /* 0x000c501401007387 */ /* 0x0001e40000100a00 */
[----:B------:R1:W-:Y:S01]  /*95c70*/  STL.64 [R1+0xc58], R22 ;  /* 0x000c581601007387 */ /* 0x0003e20000100a00 */
[----:B0-----:R-:W4:Y:S01]  /*95c80*/  LDL.LU.64 R20, [R1+0x35b0] ;  /* 0x0035b00001147983 */ /* 0x001f220000300a00 */
[----:B-1----:R-:W-:-:S02]  /*95c90*/  IMAD.MOV.U32 R23, RZ, RZ, R10 ;  /* 0x000000ffff177224 */ /* 0x002fc400078e000a */
[----:B------:R-:W-:Y:S02]  /*95ca0*/  IMAD.MOV.U32 R22, RZ, RZ, R11 ;  /* 0x000000ffff167224 */ /* 0x000fe400078e000b */
[----:B------:R-:W2:Y:S03]  /*95cb0*/  LDL.LU.64 R10, [R1+0x35a8] ;  /* 0x0035a800010a7983 */ /* 0x000ea60000300a00 */
[----:B------:R-:W-:Y:S01]  /*95cc0*/  STL.64 [R1+0x3528], R22 ;  /* 0x0035281601007387 */ /* 0x000fe20000100a00 */
[----:B----4-:R0:W-:Y:S04]  /*95cd0*/  STL.64 [R1+0x3520], R20 ;  /* 0x0035201401007387 */ /* 0x0101e80000100a00 */
[----:B0-----:R-:W4:Y:S01]  /*95ce0*/  LDL.LU R20, [R1+0x880] ;  /* 0x0008800001147983 */ /* 0x001f220000300800 */
[----:B------:R-:W4:Y:S02]  /*95cf0*/  LDL.LU R21, [R1+0x884] ;  /* 0x0008840001157983 */ /* 0x000f240000300800 */
[----:B------:R-:W3:Y:S02]  /*95d00*/  LDL.LU R22, [R1+0x888] ;  /* 0x0008880001167983 */ /* 0x000ee40000300800 */
[----:B------:R-:W3:Y:S01]  /*95d10*/  LDL.LU R23, [R1+0x88c] ;  /* 0x00088c0001177983 */ /* 0x000ee20000300800 */
[----:B--2---:R-:W-:Y:S01]  /*95d20*/  HMMA.16816.F32 R16, R24, R10, R16 ;  /* 0x0000000a1810723c */ /* 0x004fe20000001810 */
[----:B------:R-:W-:-:S02]  /*95d30*/  IMAD.MOV.U32 R29, RZ, RZ, R10 ;  /* 0x000000ffff1d7224 */ /* 0x000fc400078e000a */
[----:B------:R-:W-:Y:S01]  /*95d40*/  IMAD.MOV.U32 R28, RZ, RZ, R11 ;  /* 0x000000ffff1c7224 */ /* 0x000fe200078e000b */
[----:B---3--:R0:W-:Y:S01]  /*95d50*/  STL.64 [R1+0x3538], R22 ;  /* 0x0035381601007387 */ /* 0x0081e20000100a00 */
[----:B----4-:R-:W-:Y:S03]  /*95d60*/  STL.64 [R1+0x3530], R20 ;  /* 0x0035301401007387 */ /* 0x010fe60000100a00 */
[----:B0-----:R-:W2:Y:S04]  /*95d70*/  LDL R22, [R1+0x18] ;  /* 0x0000180001167983 */ /* 0x001ea80000100800 */
[----:B------:R-:W2:Y:S11]  /*95d80*/  LDL R23, [R1+0x1c] ;  /* 0x00001c0001177983 */ /* 0x000eb60000100800 */
[----:B------:R-:W-:Y:S02]  /*95d90*/  STL.64 [R1+0xc40], R16 ;  /* 0x000c401001007387 */ /* 0x000fe40000100a00 */
[----:B------:R0:W-:Y:S02]  /*95da0*/  STL.64 [R1+0xc48], R18 ;  /* 0x000c481201007387 */ /* 0x0001e40000100a00 */
        /* <DEDUP_REMOVED lines=10> */
[----:B------:R-:W4:Y:S02]  /*95e50*/  LDL.LU.64 R10, [R1+0x3580] ;  /* 0x00358000010a7983 */ /* 0x000f240000300a00 */
[----:B------:R-:W2:Y:S01]  /*95e60*/  LDL.LU R9, [R1+0x3578] ;  /* 0x0035780001097983 */ /* 0x000ea20000300800 */
[----:B---3--:R-:W-:Y:S01]  /*95e70*/  HMMA.16816.F32 R4, R24, R18, R4 ;  /* 0x000000121804723c */ /* 0x008fe20000001804 */
[----:B----4-:R-:W-:Y:S01]  /*95e80*/  STL.64 [R1+0x3548], R10 ;  /* 0x0035480a01007387 */ /* 0x010fe20000100a00 */
[----:B--2---:R0:W-:Y:S02]  /*95e90*/  STL.64 [R1+0x3540], R8 ;  /* 0x0035400801007387 */ /* 0x0041e40000100a00 */
[----:B------:R-:W-:-:S02]  /*95ea0*/  IMAD.MOV.U32 R3, RZ, RZ, R18 ;  /* 0x000000ffff037224 */ /* 0x000fc400078e0012 */
[----:B------:R-:W-:Y:S01]  /*95eb0*/  IMAD.MOV.U32 R14, RZ, RZ, R19 ;  /* 0x000000ffff0e7224 */ /* 0x000fe200078e0013 */
[----:B0-----:R-:W2:Y:S01]  /*95ec0*/  LDL.LU R8, [R1+0x890] ;  /* 0x0008900001087983 */ /* 0x001ea20000300800 */
[----:B------:R-:W2:Y:S02]  /*95ed0*/  LDL.LU R9, [R1+0x894] ;  /* 0x0008940001097983 */ /* 0x000ea40000300800 */
[----:B------:R-:W2:Y:S02]  /*95ee0*/  LDL.LU R10, [R1+0x898] ;  /* 0x00089800010a7983 */ /* 0x000ea40000300800 */
[----:B------:R-:W2:Y:S11]  /*95ef0*/  LDL.LU R11, [R1+0x89c] ;  /* 0x00089c00010b7983 */ /* 0x000eb60000300800 */
        /* <DEDUP_REMOVED lines=8> */
[----:B------:R-:W-:Y:S01]  /*95f80*/  STL.64 [R1+0xa40], R16 ;  /* 0x000a401001007387 */ /* 0x000fe20000100a00 */
[----:B------:R0:W-:Y:S03]  /*95f90*/  STL.64 [R1+0xa48], R18 ;  /* 0x000a481201007387 */ /* 0x0001e60000100a00 */
[----:B0-----:R-:W3:Y:S01]  /*95fa0*/  LDL.LU.64 R18, [R1+0x3558] ;  /* 0x0035580001127983 */ /* 0x001ee20000300a00 */
[----:B------:R-:W4:Y:S02]  /*95fb0*/  LDL.LU R4, [R1+0x6d0] ;  /* 0x0006d00001047983 */ /* 0x000f240000300800 */
[----:B------:R-:W4:Y:S01]  /*95fc0*/  LDL.LU R5, [R1+0x6d4] ;  /* 0x0006d40001057983 */ /* 0x000f220000300800 */
[----:B--2---:R-:W-:Y:S01]  /*95fd0*/  HMMA.16816.F32 R20, R24, R22, R8 ;  /* 0x000000161814723c */ /* 0x004fe20000001808 */
[----:B------:R-:W-:Y:S02]  /*95fe0*/  IMAD.MOV.U32 R17, RZ, RZ, R6 ;  /* 0x000000ffff117224 */ /* 0x000fe400078e0006 */
[----:B------:R-:W-:-:S02]  /*95ff0*/  IMAD.MOV.U32 R16, RZ, RZ, R7 ;  /* 0x000000ffff107224 */ /* 0x000fc400078e0007 */
[----:B---3--:R-:W-:Y:S02]  /*96000*/  IMAD.MOV.U32 R6, RZ, RZ, R18 ;  /* 0x000000ffff067224 */ /* 0x008fe400078e0012 */
[----:B------:R-:W-:Y:S01]  /*96010*/  IMAD.MOV.U32 R7, RZ, RZ, R19 ;  /* 0x000000ffff077224 */ /* 0x000fe200078e0013 */
[----:B------:R-:W2:Y:S01]  /*96020*/  LDL.LU R18, [R1+0x3554] ;  /* 0x0035540001127983 */ /* 0x000ea20000300800 */
[----:B------:R-:W2:Y:S03]  /*96030*/  LDL.LU R19, [R1+0x3550] ;  /* 0x0035500001137983 */ /* 0x000ea60000300800 */
[----:B------:R0:W-:Y:S01]  /*96040*/  STL.64 [R1+0x33a8], R6 ;  /* 0x0033a80601007387 */ /* 0x0001e20000100a00 */
[----:B----4-:R-:W-:Y:S03]  /*96050*/  STL.64 [R1+0x33a0], R4 ;  /* 0x0033a00401007387 */ /* 0x010fe60000100a00 */
[----:B0-----:R-:W3:Y:S04]  /*96060*/  LDL R6, [R1+0x8] ;  /* 0x0000080001067983 */ /* 0x001ee80000100800 */
[----:B------:R-:W3:Y:S01]  /*96070*/  LDL R7, [R1+0xc] ;  /* 0x00000c0001077983 */ /* 0x000ee20000100800 */
[----:B------:R-:W4:Y:S02]  /*96080*/  LDL.LU.64 R10, [R1+0x3548] ;  /* 0x00354800010a7983 */ /* 0x000f240000300a00 */
[----:B------:R-:W2:Y:S02]  /*96090*/  LDL.LU.64 R8, [R1+0x3540] ;  /* 0x0035400001087983 */ /* 0x000ea40000300a00 */
[----:B------:R-:W-:Y:S01]  /*960a0*/  STL.64 [R1+0xa30], R20 ;  /* 0x000a301401007387 */ /* 0x000fe20000100a00 */
[----:B------:R0:W-:Y:S04]  /*960b0*/  STL.64 [R1+0xa38], R22 ;  /* 0x000a381601007387 */ /* 0x0001e80000100a00 */
        /* <DEDUP_REMOVED lines=10> */
[----:B0-----:R-:W2:Y:S04]  /*96160*/  LDL.64 R6, [R1+0x18] ;  /* 0x0000180001067983 */ /* 0x001ea80000100a00 */
[----:B--2---:R0:W-:Y:S01]  /*96170*/  STL.64 [R1+0x33d0], R6 ;  /* 0x0033d00601007387 */ /* 0x0041e20000100a00 */
[----:B------:R-:W2:Y:S02]  /*96180*/  LDL.LU R4, [R1+0x870] ;  /* 0x0008700001047983 */ /* 0x000ea40000300800 */
[----:B------:R-:W2:Y:S01]  /*96190*/  LDL.LU R5, [R1+0x874] ;  /* 0x0008740001057983 */ /* 0x000ea20000300800 */
[----:B0-----:R-:W2:Y:S01]  /*961a0*/  LDL.LU R6, [R1+0x878] ;  /* 0x0008780001067983 */ /* 0x001ea20000300800 */
[----:B------:R-:W2:Y:S02]  /*961b0*/  LDL.LU R7, [R1+0x87c] ;  /* 0x00087c0001077983 */ /* 0x000ea40000300800 */
[----:B--2---:R-:W-:Y:S11]  /*961c0*/  HMMA.16816.F32 R4, R24, R18, R4 ;  /* 0x000000121804723c */ /* 0x004ff60000001804 */
[----:B------:R-:W-:Y:S11]  /*961d0*/  @!UPT UIADD3 URZ, URZ, URZ, URZ ;  /* 0x0000003f3f3ff290 */ /* 0x000ff6000fffe03f */
[----:B------:R-:W-:Y:S01]  /*961e0*/  @!UPT UIADD3 URZ, URZ, URZ, URZ ;  /* 0x0000003f3f3ff290 */ /* 0x000fe2000fffe03f */
[----:B------:R-:W-:Y:S01]  /*961f0*/  STL.64 [R1+0x8f0], R4 ;  /* 0x0008f00401007387 */ /* 0x000fe20000100a00 */
[----:B------:R0:W-:Y:S02]  /*96200*/  STL.64 [R1+0x8f8], R6 ;  /* 0x0008f80601007387 */ /* 0x0001e40000100a00 */
[----:B0-----:R-:W-:Y:S02]  /*96210*/  IMAD.MOV.U32 R6, RZ, RZ, R17 ;  /* 0x000000ffff067224 */ /* 0x001fe400078e0011 */
[----:B------:R-:W-:-:S05]  /*96220*/  IMAD.MOV.U32 R7, RZ, RZ, R16 ;  /* 0x000000ffff077224 */ /* 0x000fca00078e0010 */
[----:B------:R-:W-:Y:S01]  /*96230*/  STL.64 [R1+0x33e8], R6 ;  /* 0x0033e80601007387 */ /* 0x000fe20000100a00 */
[----:B------:R0:W-:Y:S02]  /*96240*/  STL.64 [R1+0x33b0], R18 ;  /* 0x0033b01201007387 */ /* 0x0001e40000100a00 */
[----:B------:R-:W2:Y:S02]  /*96250*/  LDL.LU R16, [R1+0x6e0] ;  /* 0x0006e00001107983 */ /* 0x000ea40000300800 */
[----:B------:R-:W2:Y:S01]  /*96260*/  LDL.LU R17, [R1+0x6e4] ;  /* 0x0006e40001117983 */ /* 0x000ea20000300800 */
[----:B0-----:R-:W2:Y:S01]  /*96270*/  LDL.LU R18, [R1+0x6e8] ;  /* 0x0006e80001127983 */ /* 0x001ea20000300800 */
[----:B------:R-:W2:Y:S02]  /*96280*/  LDL.LU R19, [R1+0x6ec] ;  /* 0x0006ec0001137983 */ /* 0x000ea40000300800 */
[----:B------:R-:W-:Y:S02]  /*96290*/  IMAD.MOV.U32 R6, RZ, RZ, R3 ;  /* 0x000000ffff067224 */ /* 0x000fe400078e0003 */
        /* <DEDUP_REMOVED lines=19> */
[----:B------:R-:W-:-:S02]  /*963d0*/  IMAD.MOV.U32 R6, RZ, RZ, R29 ;  /* 0x000000ffff067224 */ /* 0x000fc400078e001d */
[----:B------:R-:W-:Y:S02]  /*963e0*/  IMAD.MOV.U32 R7, RZ, RZ, R28 ;  /* 0x000000ffff077224 */ /* 0x000fe400078e001c */
[----:B---3--:R-:W-:Y:S02]  /*963f0*/  IMAD.MOV.U32 R18, RZ, RZ, R14 ;  /* 0x000000ffff127224 */ /* 0x008fe400078e000e */
[----:B------:R-:W-:Y:S01]  /*96400*/  IMAD.MOV.U32 R19, RZ, RZ, R15 ;  /* 0x000000ffff137224 */ /* 0x000fe200078e000f */
[----:B------:R-:W3:Y:S01]  /*96410*/  LDL.LU R14, [R1+0x350c] ;  /* 0x00350c00010e7983 */ /* 0x000ee20000300800 */
[----:B------:R-:W3:Y:S02]  /*96420*/  LDL.LU R15, [R1+0x3508] ;  /* 0x00350800010f7983 */ /* 0x000ee40000300800 */
[----:B------:R0:W-:Y:S01]  /*96430*/  STL.64 [R1+0x3430], R6 ;  /* 0x0034300601007387 */ /* 0x0001e20000100a00 */
[----:B------:R-:W-:Y:S01]  /*96440*/  STL.64 [R1+0x33f8], R18 ;  /* 0x0033f81201007387 */ /* 0x000fe20000100a00 */
[----:B0-----:R-:W-:-:S02]  /*96450*/  IMAD.MOV.U32 R6, RZ, RZ, R23 ;  /* 0x000000ffff067224 */ /* 0x001fc400078e0017 */
[----:B------:R-:W-:Y:S01]  /*96460*/  IMAD.MOV.U32 R7, RZ, RZ, R22 ;  /* 0x000000ffff077224 */ /* 0x000fe200078e0016 */
[----:B--2---:R0:W-:Y:S04]  /*96470*/  STL.64 [R1+0x33f0], R16 ;  /* 0x0033f01001007387 */ /* 0x0041e80000100a00 */
[----:B0-----:R-:W2:Y:S01]  /*96480*/  LDL.LU R16, [R1+0x710] ;  /* 0x0007100001107983 */ /* 0x001ea20000300800 */
[----:B------:R-:W2:Y:S02]  /*96490*/  LDL.LU R17, [R1+0x714] ;  /* 0x0007140001117983 */ /* 0x000ea40000300800 */
[----:B------:R-:W2:Y:S02]  /*964a0*/  LDL.LU R18, [R1+0x718] ;  /* 0x0007180001127983 */ /* 0x000ea40000300800 */
[----:B------:R-:W2:Y:S01]  /*964b0*/  LDL.LU R19, [R1+0x71c] ;  /* 0x00071c0001137983 */ /* 0x000ea20000300800 */
[----:B------:R0:W-:Y:S01]  /*964c0*/  STL.64 [R1+0x3448], R6 ;  /* 0x0034480601007387 */ /* 0x0001e20000100a00 */
[----:B------:R-:W2:Y:S02]  /*964d0*/  LDL.LU R4, [R1+0x2f0] ;  /* 0x0002f00001047983 */ /* 0x000ea40000300800 */
[----:B------:R-:W2:Y:S01]  /*964e0*/  LDL.LU R5, [R1+0x2f4] ;  /* 0x0002f40001057983 */ /* 0x000ea20000300800 */
[----:B0-----:R-:W2:Y:S01]  /*964f0*/  LDL.LU R6, [R1+0x2f8] ;  /* 0x0002f80001067983 */ /* 0x001ea20000300800 */
[----:B------:R-:W2:Y:S03]  /*96500*/  LDL.LU R7, [R1+0x2fc] ;  /* 0x0002fc0001077983 */ /* 0x000ea60000300800 */
[----:B--2---:R0:W-:Y:S01]  /*96510*/  STL.64 [R1+0x3458], R6 ;  /* 0x0034580601007387 */ /* 0x0041e20000100a00 */
[----:B------:R-:W-:Y:S02]  /*96520*/  STL.64 [R1+0x3450], R4 ;  /* 0x0034500401007387 */ /* 0x000fe40000100a00 */
[----:B0-----:R-:W-:-:S02]  /*96530*/  IMAD.MOV.U32 R6, RZ, RZ, R21 ;  /* 0x000000ffff067224 */ /* 0x001fc400078e0015 */
[----:B------:R-:W-:-:S05]  /*96540*/  IMAD.MOV.U32 R7, RZ, RZ, R20 ;  /* 0x000000ffff077224 */ /* 0x000fca00078e0014 */
[----:B------:R0:W-:Y:S02]  /*96550*/  STL.64 [R1+0x3470], R6 ;  /* 0x0034700601007387 */ /* 0x0001e40000100a00 */
[----:B0-----:R-:W-:Y:S02]  /*96560*/  IMAD.MOV.U32 R6, RZ, RZ, R12 ;  /* 0x000000ffff067224 */ /* 0x001fe400078e000c */
[----:B----4-:R-:W-:-:S05]  /*96570*/  IMAD.MOV.U32 R7, RZ, RZ, R11 ;  /* 0x000000ffff077224 */ /* 0x010fca00078e000b */
[----:B------:R-:W-:Y:S01]  /*96580*/  STL.64 [R1+0x3488], R6 ;  /* 0x0034880601007387 */ /* 0x000fe20000100a00 */
[----:B------:R-:W-:Y:S02]  /*96590*/  STL.64 [R1+0x3410], R18 ;  /* 0x0034101201007387 */ /* 0x000fe40000100a00 */
[----:B------:R0:W-:Y:S02]  /*965a0*/  STL.64 [R1+0x3408], R16 ;  /* 0x0034081001007387 */ /* 0x0001e40000100a00 */
[----:B0-----:R-:W2:Y:S01]  /*965b0*/  LDL.LU R16, [R1+0x720] ;  /* 0x0007200001107983 */ /* 0x001ea20000300800 */
[----:B------:R-:W2:Y:S02]  /*965c0*/  LDL.LU R17, [R1+0x724] ;  /* 0x0007240001117983 */ /* 0x000ea40000300800 */
[----:B------:R-:W-:Y:S02]  /*965d0*/  IMAD.MOV.U32 R6, RZ, RZ, R10 ;  /* 0x000000ffff067224 */ /* 0x000fe400078e000a */
[----:B------:R-:W-:-:S02]  /*965e0*/  IMAD.MOV.U32 R7, RZ, RZ, R9 ;  /* 0x000000ffff077224 */ /* 0x000fc400078e0009 */
[----:B---3--:R-:W-:Y:S02]  /*965f0*/  IMAD.MOV.U32 R18, RZ, RZ, R15 ;  /* 0x000000ffff127224 */ /* 0x008fe400078e000f */
[----:B------:R-:W-:Y:S01]  /*96600*/  IMAD.MOV.U32 R19, RZ, RZ, R14 ;  /* 0x000000ffff137224 */ /* 0x000fe200078e000e */
[----:B------:R-:W3:Y:S01]  /*96610*/  LDL.LU R15, [R1+0x3504] ;  /* 0x00350400010f7983 */ /* 0x000ee20000300800 */
[----:B------:R-:W4:Y:S02]  /*96620*/  LDL.LU R14, [R1+0x3500] ;  /* 0x00350000010e7983 */ /* 0x000f240000300800 */
[----:B------:R-:W-:Y:S01]  /*96630*/  STL.64 [R1+0x34a0], R6 ;  /* 0x0034a00601007387 */ /* 0x000fe20000100a00 */
[----:B------:R-:W-:Y:S04]  /*96640*/  STL.64 [R1+0x3428], R18 ;  /* 0x0034281201007387 */ /* 0x000fe80000100a00 */
[----:B--2---:R0:W-:Y:S04]  /*96650*/  STL.64 [R1+0x3420], R16 ;  /* 0x0034201001007387 */ /* 0x0041e80000100a00 */
[----:B0-----:R-:W2:Y:S01]  /*96660*/  LDL.LU R16, [R1+0x730] ;  /* 0x0007300001107983 */ /* 0x001ea20000300800 */
[----:B------:R-:W2:Y:S02]  /*96670*/  LDL.LU R17, [R1+0x734] ;  /* 0x0007340001117983 */ /* 0x000ea40000300800 */
[----:B------:R-:W2:Y:S02]  /*96680*/  LDL.LU R18, [R1+0x738] ;  /* 0x0007380001127983 */ /* 0x000ea40000300800 */
[----:B------:R-:W2:Y:S02]  /*96690*/  LDL.LU R19, [R1+0x73c] ;  /* 0x00073c0001137983 */ /* 0x000ea40000300800 */
[----:B------:R-:W-:-:S02]  /*966a0*/  IMAD.MOV.U32 R6, RZ, RZ, R8 ;  /* 0x000000ffff067224 */ /* 0x000fc400078e0008 */
[----:B------:R-:W-:-:S05]  /*966b0*/  IMAD.MOV.U32 R7, RZ, RZ, R3 ;  /* 0x000000ffff077224 */ /* 0x000fca00078e0003 */
[----:B------:R0:W-:Y:S04]  /*966c0*/  STL.64 [R1+0x34b8], R6 ;  /* 0x0034b80601007387 */ /* 0x0001e80000100a00 */
[----:B0-----:R-:W3:Y:S04]  /*966d0*/  LDL.64 R6, [R1+0xc8] ;  /* 0x0000c80001067983 */ /* 0x001ee80000100a00 */
[----:B--2---:R-:W-:Y:S01]  /*966e0*/  STL.64 [R1+0x3440], R18 ;  /* 0x0034401201007387 */ /* 0x004fe20000100a00 */
[----:B------:R0:W-:Y:S03]  /*966f0*/  STL.64 [R1+0x3438], R16 ;  /* 0x0034381001007387 */ /* 0x0001e60000100a00 */
[----:B0-----:R-:W2:Y:S01]  /*96700*/  LDL.LU R16, [R1+0x740] ;  /* 0x0007400001107983 */ /* 0x001ea20000300800 */
[----:B------:R-:W2:Y:S02]  /*96710*/  LDL.LU R17, [R1+0x744] ;  /* 0x0007440001117983 */ /* 0x000ea40000300800 */
[----:B----4-:R-:W-:-:S02]  /*96720*/  IMAD.MOV.U32 R18, RZ, RZ, R14 ;  /* 0x000000ffff127224 */ /* 0x010fc400078e000e */
[----:B---3--:R-:W-:Y:S01]  /*96730*/  IMAD.MOV.U32 R19, RZ, RZ, R15 ;  /* 0x000000ffff137224 */ /* 0x008fe200078e000f */
[----:B------:R-:W3:Y:S01]  /*96740*/  LDL.LU R14, [R1+0x34fc] ;  /* 0x0034fc00010e7983 */ /* 0x000ee20000300800 */
[----:B------:R-:W4:Y:S02]  /*96750*/  LDL.LU R15, [R1+0x34f8] ;  /* 0x0034f800010f7983 */ /* 0x000f240000300800 */
        /* <DEDUP_REMOVED lines=8> */
[----:B------:R-:W-:Y:S01]  /*967e0*/  STL.64 [R1+0x3468], R18 ;  /* 0x0034681201007387 */ /* 0x000fe20000100a00 */
        /* <DEDUP_REMOVED lines=9> */
[----:B----4-:R-:W-:-:S02]  /*96880*/  IMAD.MOV.U32 R18, RZ, RZ, R15 ;  /* 0x000000ffff127224 */ /* 0x010fc400078e000f */
[----:B---3--:R-:W-:Y:S01]  /*96890*/  IMAD.MOV.U32 R19, RZ, RZ, R14 ;  /* 0x000000ffff137224 */ /* 0x008fe200078e000e */
[----:B------:R-:W3:Y:S01]  /*968a0*/  LDL.LU R15, [R1+0x34f4] ;  /* 0x0034f400010f7983 */ /* 0x000ee20000300800 */
[----:B------:R-:W4:Y:S03]  /*968b0*/  LDL.LU R14, [R1+0x34f0] ;  /* 0x0034f000010e7983 */ /* 0x000f260000300800 */
[----:B------:R-:W-:Y:S04]  /*968c0*/  STL.64 [R1+0x3498], R18 ;  /* 0x0034981201007387 */ /* 0x000fe80000100a00 */
[----:B--2---:R0:W-:Y:S04]  /*968d0*/  STL.64 [R1+0x3490], R16 ;  /* 0x0034901001007387 */ /* 0x0041e80000100a00 */
        /* <DEDUP_REMOVED lines=18> */
[----:B------:R-:W2:Y:S11]  /*96a00*/  LDL.LU R19, [R1+0x34c] ;  /* 0x00034c0001137983 */ /* 0x000eb60000300800 */
[----:B------:R-:W-:Y:S02]  /*96a10*/  @!UPT UIADD3 URZ, URZ, URZ, URZ ;  /* 0x0000003f3f3ff290 */ /* 0x000fe4000fffe03f */
[----:B------:R-:W-:Y:S01]  /*96a20*/  STL.64 [R1+0x5b0], R8 ;  /* 0x0005b00801007387 */ /* 0x000fe20000100a00 */
[----:B------:R0:W-:Y:S03]  /*96a30*/  STL.64 [R1+0x5b8], R10 ;  /* 0x0005b80a01007387 */ /* 0x0001e60000100a00 */
[----:B0-----:R-:W3:Y:S02]  /*96a40*/  LDL.LU.64 R10, [R1+0x34e0] ;  /* 0x0034e000010a7983 */ /* 0x001ee40000300a00 */
[----:B---3--:R-:W-:Y:S02]  /*96a50*/  HMMA.16816.F32 R24, R24, R10, R20 ;  /* 0x0000000a1818723c */ /* 0x008fe40000001814 */
[----:B------:R-:W2:Y:S01]  /*96a60*/  LDL.LU.64 R22, [R1+0x34d8] ;  /* 0x0034d80001167983 */ /* 0x000ea20000300a00 */
[----:B------:R-:W2:Y:S02]  /*96a70*/  LDL.LU.64 R20, [R1+0x34d0] ;  /* 0x0034d00001147983 */ /* 0x000ea40000300a00 */
[----:B------:R-:W-:Y:S11]  /*96a80*/  IMAD.MOV.U32 R8, RZ, RZ, R6 ;  /* 0x000000ffff087224 */ /* 0x000ff600078e0006 */
[----:B------:R-:W-:Y:S07]  /*96a90*/  @!UPT UIADD3 URZ, URZ, URZ, URZ ;  /* 0x0000003f3f3ff290 */ /* 0x000fee000fffe03f */
[----:B------:R-:W-:Y:S01]  /*96aa0*/  STL.64 [R1+0x530], R24 ;  /* 0x0005301801007387 */ /* 0x000fe20000100a00 */
[----:B------:R0:W-:Y:S02]  /*96ab0*/  STL.64 [R1+0x538], R26 ;  /* 0x0005381a01007387 */ /* 0x0001e40000100a00 */
[----:B0-----:R-:W-:Y:S02]  /*96ac0*/  IMAD.MOV.U32 R26, RZ, RZ, R2 ;  /* 0x000000ffff1a7224 */ /* 0x001fe400078e0002 */
        /* <DEDUP_REMOVED lines=9> */
[----:B------:R-:W3:Y:S01]  /*96b60*/  LDL R9, [R1+0x22bc] ;  /* 0x0022bc0001097983 */ /* 0x000ee20000100800 */
        /* <DEDUP_REMOVED lines=22> */
[----:B------:R-:W2:Y:S01]  /*96cd0*/  LDL.LU.64 R18, [R1+0x3468] ;  /* 0x0034680001127983 */ /* 0x000ea20000300a00 */
[----:B------:R-:W2:Y:S11]  /*96ce0*/  LDL.LU.64 R16, [R1+0x3460] ;  /* 0x0034600001107983 */ /* 0x000eb60000300a00 */
[----:B------:R-:W-:Y:S09]  /*96cf0*/  @!UPT UIADD3 URZ, URZ, URZ, URZ ;  /* 0x0000003f3f3ff290 */ /* 0x000ff2000fffe03f */
[----:B------:R-:W-:Y:S01]  /*96d00*/  STL.64 [R1+0xb20], R4 ;  /* 0x000b200401007387 */ /* 0x000fe20000100a00 */
[----:B------:R0:W-:Y:S03]  /*96d10*/  STL.64 [R1+0xb28], R6 ;  /* 0x000b280601007387 */ /* 0x0001e60000100a00 */
[----:B0-----:R-:W4:Y:S01]  /*96d20*/  LDL.LU.64 R6, [R1+0x3458] ;  /* 0x0034580001067983 */ /* 0x001f220000300a00 */
[----:B------:R-:W4:Y:S02]  /*96d30*/  LDL.LU.64 R4, [R1+0x3450] ;  /* 0x0034500001047983 */ /* 0x000f240000300a00 */
[----:B------:R-:W-:-:S07]  /*96d40*/  IMAD.MOV.U32 R27, RZ, RZ, R0 ;  /* 0x000000ffff1b7224 */ /* 0x000fce00078e0000 */
[C---:B----4-:R-:W-:Y:S01]  /*96d50*/  HMMA.16816.F32 R24, R20.reuse, R26, R4 ;  /* 0x0000001a1418723c */ /* 0x050fe20000001804 */
[----:B------:R-:W2:Y:S11]  /*96d60*/  LDL.LU.64 R6, [R1+0x3448] ;  /* 0x0034480001067983 */ /* 0x000eb60000300a00 */
[----:B------:R-:W-:Y:S11]  /*96d70*/  @!UPT UIADD3 URZ, URZ, URZ, URZ ;  /* 0x0000003f3f3ff290 */ /* 0x000ff6000fffe03f */
[----:B------:R-:W-:Y:S01]  /*96d80*/  STL.64 [R1+0xaf0], R24 ;  /* 0x000af01801007387 */ /* 0x000fe20000100a00 */
[----:B------:R-:W-:Y:S02]  /*96d90*/  STL.64 [R1+0xaf8], R26 ;  /* 0x000af81a01007387 */ /* 0x000fe40000100a00 */
[----:B------:R-:W0:Y:S02]  /*96da0*/  LDSM.16.MT88.4 R24, [R13+0x27080] ;  /* 0x027080000d18783b */ /* 0x000e240000004200 */
[----:B0-----:R-:W-:Y:S02]  /*96db0*/  STL.64 [R1+0x3278], R26 ;  /* 0x0032781a01007387 */ /* 0x001fe40000100a00 */
[----:B------:R0:W-:Y:S02]  /*96dc0*/  STL.64 [R1+0x3270], R24 ;  /* 0x0032701801007387 */ /* 0x0001e40000100a00 */
[----:B0-----:R-:W4:Y:S01]  /*96dd0*/  LDL.LU R24, [R1+0x2e0] ;  /* 0x0002e00001187983 */ /* 0x001f220000300800 */
[----:B------:R-:W4:Y:S02]  /*96de0*/  LDL.LU R25, [R1+0x2e4] ;  /* 0x0002e40001197983 */ /* 0x000f240000300800 */
[----:B------:R-:W4:Y:S02]  /*96df0*/  LDL.LU R26, [R1+0x2e8] ;  /* 0x0002e800011a7983 */ /* 0x000f240000300800 */
[----:B------:R-:W4:Y:S01]  /*96e00*/  LDL.LU R27, [R1+0x2ec] ;  /* 0x0002ec00011b7983 */ /* 0x000f220000300800 */
        /* <DEDUP_REMOVED lines=58> */
[----:B------:R0:W-:Y:S02]  /*971b0*/  STL.64 [R1+0x3380], R18 ;  /* 0x0033801201007387 */ /* 0x0001e40000100a00 */
[----:B------:R-:W2:Y:S01]  /*971c0*/  LDL.LU R16, [R1+0x6c0] ;  /* 0x0006c00001107983 */ /* 0x000ea20000300800 */
[----:B------:R-:W2:Y:S04]  /*971d0*/  LDL.LU R17, [R1+0x6c4] ;  /* 0x0006c40001117983 */ /* 0x000ea80000300800 */
[----:B0-----:R-:W2:Y:S01]  /*971e0*/  LDL.LU R18, [R1+0x6c8] ;  /* 0x0006c80001127983 */ /* 0x001ea20000300800 */
[----:B------:R-:W2:Y:S02]  /*971f0*/  LDL.LU R19, [R1+0x6cc] ;  /* 0x0006cc0001137983 */ /* 0x000ea40000300800 */
[----:B------:R0:W-:Y:S01]  /*97200*/  STL.64 [R1+0x3388], R14 ;  /* 0x0033880e01007387 */ /* 0x0001e20000100a00 */
[C---:B--2---:R-:W-:Y:S08]  /*97210*/  HMMA.16816.F32 R16, R20.reuse, R14, R16 ;  /* 0x0000000e1410723c */ /* 0x044ff00000001810 */
[----:B----4-:R-:W-:Y:S11]  /*97220*/  HMMA.16816.F32 R20, R20, R10, R24 ;  /* 0x0000000a1414723c */ /* 0x010ff60000001818 */
[----:B------:R-:W-:Y:S04]  /*97230*/  @!UPT UIADD3 URZ, URZ, URZ, URZ ;  /* 0x0000003f3f3ff290 */ /* 0x000fe8000fffe03f */
[----:B------:R-:W-:Y:S01]  /*97240*/  STL.64 [R1+0x540], R16 ;  /* 0x0005401001007387 */ /* 0x000fe20000100a00 */
[----:B------:R-:W-:Y:S02]  /*97250*/  STL.64 [R1+0x548], R18 ;  /* 0x0005481201007387 */ /* 0x000fe40000100a00 */
[----:B------:R-:W2:Y:S02]  /*97260*/  LDL.LU R12, [R1+0x520] ;  /* 0x00052000010c7983 */ /* 0x000ea40000300800 */
[----:B------:R-:W2:Y:S01]  /*97270*/  LDL.LU R13, [R1+0x524] ;  /* 0x00052400010d7983 */ /* 0x000ea20000300800 */
[----:B0-----:R-:W2:Y:S01]  /*97280*/  LDL.LU R14, [R1+0x528] ;  /* 0x00052800010e7983 */ /* 0x001ea20000300800 */
[----:B------:R-:W2:Y:S02]  /*97290*/  LDL.LU R15, [R1+0x52c] ;  /* 0x00052c00010f7983 */ /* 0x000ea40000300800 */
[----:B------:R-:W4:Y:S02]  /*972a0*/  LDL.LU R24, [R1+0x4f0] ;  /* 0x0004f00001187983 */ /* 0x000f240000300800 */
[----:B------:R-:W-:Y:S01]  /*972b0*/  STL.64 [R1+0x2e0], R20 ;  /* 0x0002e01401007387 */ /* 0x000fe20000100a00 */
[----:B------:R-:W-:Y:S01]  /*972c0*/  STL.64 [R1+0x2e8], R22 ;  /* 0x0002e81601007387 */ /* 0x000fe20000100a00 */
[----:B------:R-:W4:Y:S02]  /*972d0*/  LDL.LU R25, [R1+0x4f4] ;  /* 0x0004f40001197983 */ /* 0x000f240000300800 */
[----:B------:R-:W2:Y:S02]  /*972e0*/  LDL.LU R26, [R1+0x4f8] ;  /* 0x0004f800011a7983 */ /* 0x000ea40000300800 */
[----:B------:R-:W2:Y:S02]  /*972f0*/  LDL.LU R27, [R1+0x4fc] ;  /* 0x0004fc00011b7983 */ /* 0x000ea40000300800 */
[----:B--2---:R0:W-:Y:S01]  /*97300*/  STL.64 [R1+0x3358], R26 ;  /* 0x0033581a01007387 */ /* 0x0041e20000100a00 */
[----:B----4-:R1:W-:Y:S03]  /*97310*/  STL.64 [R1+0x3350], R24 ;  /* 0x0033501801007387 */ /* 0x0103e60000100a00 */
[----:B0-----:R-:W2:Y:S04]  /*97320*/  LDL.64 R26, [R1+0xa8] ;  /* 0x0000a800011a7983 */ /* 0x001ea80000100a00 */
[----:B--2---:R0:W-:Y:S01]  /*97330*/  STL.64 [R1+0x3368], R26 ;  /* 0x0033681a01007387 */ /* 0x0041e20000100a00 */
[----:B-1----:R-:W2:Y:S02]  /*97340*/  LDL.LU R24, [R1+0x510] ;  /* 0x0005100001187983 */ /* 0x002ea40000300800 */
[----:B------:R-:W2:Y:S01]  /*97350*/  LDL.LU R25, [R1+0x514] ;  /* 0x0005140001197983 */ /* 0x000ea20000300800 */
[----:B0-----:R-:W2:Y:S01]  /*97360*/  LDL.LU R26, [R1+0x518] ;  /* 0x00051800011a7983 */ /* 0x001ea20000300800 */
[----:B------:R-:W2:Y:S02]  /*97370*/  LDL.LU R27, [R1+0x51c] ;  /* 0x00051c00011b7983 */ /* 0x000ea40000300800 */
[----:B------:R-:W4:Y:S02]  /*97380*/  LDL.64 R22, [R1+0x78] ;  /* 0x0000780001167983 */ /* 0x000f240000100a00 */
[----:B----4-:R0:W-:Y:S01]  /*97390*/  STL.64 [R1+0x3338], R22 ;  /* 0x0033381601007387 */ /* 0x0101e20000100a00 */
[----:B------:R-:W4:Y:S02]  /*973a0*/  LDL.LU R20, [R1+0x4e0] ;  /* 0x0004e00001147983 */ /* 0x000f240000300800 */
[----:B------:R-:W4:Y:S01]  /*973b0*/  LDL.LU R21, [R1+0x4e4] ;  /* 0x0004e40001157983 */ /* 0x000f220000300800 */
[----:B0-----:R-:W2:Y:S01]  /*973c0*/  LDL.LU R22, [R1+0x4e8] ;  /* 0x0004e80001167983 */ /* 0x001ea20000300800 */
[----:B------:R-:W2:Y:S03]  /*973d0*/  LDL.LU R23, [R1+0x4ec] ;  /* 0x0004ec0001177983 */ /* 0x000ea60000300800 */
[----:B--2---:R0:W-:Y:S01]  /*973e0*/  STL.64 [R1+0x3348], R22 ;  /* 0x0033481601007387 */ /* 0x0041e20000100a00 */
[----:B----4-:R1:W-:Y:S03]  /*973f0*/  STL.64 [R1+0x3340], R20 ;  /* 0x0033401401007387 */ /* 0x0103e60000100a00 */
[----:B0-----:R-:W2:Y:S04]  /*97400*/  LDL.64 R22, [R1+0x98] ;  /* 0x0000980001167983 */ /* 0x001ea80000100a00 */
[----:B--2---:R0:W-:Y:S01]  /*97410*/  STL.64 [R1+0x3360], R22 ;  /* 0x0033601601007387 */ /* 0x0041e20000100a00 */
[----:B-1----:R-:W2:Y:S02]  /*97420*/  LDL.LU R20, [R1+0x500] ;  /* 0x0005000001147983 */ /* 0x002ea40000300800 */
[----:B------:R-:W2:Y:S01]  /*97430*/  LDL.LU R21, [R1+0x504] ;  /* 0x0005040001157983 */ /* 0x000ea20000300800 */
[----:B0-----:R-:W4:Y:S01]  /*97440*/  LDL.LU R22, [R1+0x508] ;  /* 0x0005080001167983 */ /* 0x001f220000300800 */
[----:B------:R-:W4:Y:S02]  /*97450*/  LDL.LU R23, [R1+0x50c] ;  /* 0x00050c0001177983 */ /* 0x000f240000300800 */
[----:B------:R-:W-:-:S02]  /*97460*/  IMAD.MOV.U32 R18, RZ, RZ, R8 ;  /* 0x000000ffff127224 */ /* 0x000fc400078e0008 */
[----:B------:R-:W-:Y:S01]  /*97470*/  IMAD.MOV.U32 R19, RZ, RZ, R2 ;  /* 0x000000ffff137224 */ /* 0x000fe200078e0002 */
[----:B----4-:R0:W-:Y:S01]  /*97480*/  STL.64 [R1+0x3378], R22 ;  /* 0x0033781601007387 */ /* 0x0101e20000100a00 */
[----:B--2---:R-:W-:Y:S03]  /*97490*/  STL.64 [R1+0x3370], R20 ;  /* 0x0033701401007387 */ /* 0x004fe60000100a00 */
[----:B0-----:R-:W2:Y:S02]  /*974a0*/  LDL.64 R22, [R1+0xb8] ;  /* 0x0000b80001167983 */ /* 0x001ea40000100a00 */
[C---:B------:R-:W-:Y:S01]  /*974b0*/  HMMA.16816.F32 R16, R4.reuse, R18, R12 ;  /* 0x000000120410723c */ /* 0x040fe2000000180c */
[----:B------:R-:W4:Y:S11]  /*974c0*/  LDL.LU.64 R14, [R1+0x3388] ;  /* 0x00338800010e7983 */ /* 0x000f360000300a00 */
[----:B------:R-:W-:Y:S11]  /*974d0*/  @!UPT UIADD3 URZ, URZ, URZ, URZ ;  /* 0x0000003f3f3ff290 */ /* 0x000ff6000fffe03f */
[----:B------:R-:W-:Y:S01]  /*974e0*/  STL.64 [R1+0xdf0], R16 ;  /* 0x000df01001007387 */ /* 0x000fe20000100a00 */
[----:B------:R-:W-:Y:S02]  /*974f0*/  IMAD.MOV.U32 R12, RZ, RZ, R18 ;  /* 0x000000ffff0c7224 */ /* 0x000fe400078e0012 */
[----:B------:R0:W-:Y:S02]  /*97500*/  STL.64 [R1+0xdf8], R18 ;  /* 0x000df81201007387 */ /* 0x0001e40000100a00 */
[----:B0-----:R-:W3:Y:S01]  /*97510*/  LDL.LU.64 R18, [R1+0x3380] ;  /* 0x0033800001127983 */ /* 0x001ee20000300a00 */
[----:B------:R-:W-:Y:S02]  /*97520*/  STL [R1+0x2adc], R16 ;  /* 0x002adc1001007387 */ /* 0x000fe40000100800 */
[----:B------:R-:W-:Y:S01]  /*97530*/  STL [R1+0x2ad8], R12 ;  /* 0x002ad80c01007387 */ /* 0x000fe20000100800 */
[----:B--2---:R-:W-:Y:S01]  /*97540*/  HMMA.16816.F32 R24, R4, R22, R24 ;  /* 0x000000160418723c */ /* 0x004fe20000001818 */
[----:B------:R-:W-:-:S02]  /*97550*/  IMAD.MOV.U32 R8, RZ, RZ, R22 ;  /* 0x000000ffff087224 */ /* 0x000fc400078e0016 */
[----:B------:R-:W-:Y:S02]  /*97560*/  IMAD.MOV.U32 R2, RZ, RZ, R23 ;  /* 0x000000ffff027224 */ /* 0x000fe400078e0017 */
[----:B------:R-:W2:Y:S01]  /*97570*/  LDL.LU.64 R22, [R1+0x3378] ;  /* 0x0033780001167983 */ /* 0x000ea20000300a00 */
[----:B------:R-:W2:Y:S11]  /*97580*/  LDL.LU.64 R20, [R1+0x3370] ;  /* 0x0033700001147983 */ /* 0x000eb60000300a00 */
[----:B------:R-:W-:Y:S06]  /*97590*/  @!UPT UIADD3 URZ, URZ, URZ, URZ ;  /* 0x0000003f3f3ff290 */ /* 0x000fec000fffe03f */
[----:B------:R-:W-:Y:S01]  /*975a0*/  STL.64 [R1+0xde0], R24 ;  /* 0x000de01801007387 */ /* 0x000fe20000100a00 */
[----:B------:R-:W-:Y:S02]  /*975b0*/  IMAD.MOV.U32 R13, RZ, RZ, R26 ;  /* 0x000000ffff0d7224 */ /* 0x000fe400078e001a */
[----:B------:R0:W-:Y:S02]  /*975c0*/  STL.64 [R1+0xde8], R26 ;  /* 0x000de81a01007387 */ /* 0x0001e40000100a00 */
[----:B0-----:R-:W2:Y:S01]  /*975d0*/  LDL.LU.64 R26, [R1+0x3368] ;  /* 0x00336800011a7983 */ /* 0x001ea20000300a00 */
[----:B------:R-:W-:-:S05]  /*975e0*/  IMAD.MOV.U32 R17, RZ, RZ, R24 ;  /* 0x000000ffff117224 */ /* 0x000fca00078e0018 */
[----:B------:R0:W-:Y:S01]  /*975f0*/  STL [R1+0x2ae4], R17 ;  /* 0x002ae41101007387 */ /* 0x0001e20000100800 */
[----:B---3--:R1:W-:Y:S02]  /*97600*/  STL.64 [R1+0x3308], R18 ;  /* 0x0033081201007387 */ /* 0x0083e40000100a00 */
[----:B------:R-:W3:Y:S01]  /*97610*/  LDL.LU R16, [R1+0x4d0] ;  /* 0x0004d00001107983 */ /* 0x000ee20000300800 */
[----:B0-----:R-:W3:Y:S01]  /*97620*/  LDL.LU R17, [R1+0x4d4] ;  /* 0x0004d40001117983 */ /* 0x001ee20000300800 */
[----:B-1----:R-:W3:Y:S02]  /*97630*/  LDL.LU R18, [R1+0x4d8] ;  /* 0x0004d80001127983 */ /* 0x002ee40000300800 */
[----:B------:R-:W3:Y:S02]  /*97640*/  LDL.LU R19, [R1+0x4dc] ;  /* 0x0004dc0001137983 */ /* 0x000ee40000300800 */
[----:B------:R0:W-:Y:S01]  /*97650*/  STL [R1+0x2ae0], R13 ;  /* 0x002ae00d01007387 */ /* 0x0001e20000100800 */
[----:B--2---:R-:W-:Y:S01]  /*97660*/  HMMA.16816.F32 R20, R4, R26, R20 ;  /* 0x0000001a0414723c */ /* 0x004fe20000001814 */
[----:B0-----:R-:W-:-:S02]  /*97670*/  IMAD.MOV.U32 R13, RZ, RZ, R26 ;  /* 0x000000ffff0d7224 */ /* 0x001fc400078e001a */
[----:B------:R-:W-:Y:S11]  /*97680*/  IMAD.MOV.U32 R12, RZ, RZ, R27 ;  /* 0x000000ffff0c7224 */ /* 0x000ff600078e001b */
[----:B------:R-:W-:Y:S09]  /*97690*/  @!UPT UIADD3 URZ, URZ, URZ, URZ ;  /* 0x0000003f3f3ff290 */ /* 0x000ff2000fffe03f */
[----:B------:R-:W-:Y:S01]  /*976a0*/  STL.64 [R1+0xdd0], R20 ;  /* 0x000dd01401007387 */ /* 0x000fe20000100a00 */
[----:B------:R0:W-:Y:S03]  /*976b0*/  STL.64 [R1+0xdd8], R22 ;  /* 0x000dd81601007387 */ /* 0x0001e60000100a00 */
[----:B0-----:R-:W2:Y:S01]  /*976c0*/  LDL.LU.64 R22, [R1+0x3360] ;  /* 0x0033600001167983 */ /* 0x001ea20000300a00 */
[----:B------:R-:W2:Y:S02]  /*976d0*/  LDL.LU.64 R26, [R1+0x3358] ;  /* 0x00335800011a7983 */ /* 0x000ea40000300a00 */
[----:B------:R-:W2:Y:S02]  /*976e0*/  LDL.LU.64 R24, [R1+0x3350] ;  /* 0x0033500001187983 */ /* 0x000ea40000300a00 */
[----:B----4-:R0:W-:Y:S01]  /*976f0*/  STL.64 [R1+0x3298], R14 ;  /* 0x0032980e01007387 */ /* 0x0101e20000100a00 */
[----:B------:R-:W-:Y:S04]  /*97700*/  STL.64 [R1+0x3290], R12 ;  /* 0x0032900c01007387 */ /* 0x000fe80000100a00 */
[----:B0-----:R-:W4:Y:S01]  /*97710*/  LDL.64 R14, [R1+0x88] ;  /* 0x00008800010e7983 */ /* 0x001f220000100a00 */
[C---:B--2---:R-:W-:Y:S11]  /*97720*/  HMMA.16816.F32 R24, R4.reuse, R22, R24 ;  /* 0x000000160418723c */ /* 0x044ff60000001818 */
[----:B------:R-:W-:Y:S11]  /*97730*/  @!UPT UIADD3 URZ, URZ, URZ, URZ ;  /* 0x0000003f3f3ff290 */ /* 0x000ff6000fffe03f */
[----:B------:R-:W-:Y:S01]  /*97740*/  @!UPT UIADD3 URZ, URZ, URZ, URZ ;  /* 0x0000003f3f3ff290 */ /* 0x000fe2000fffe03f */
[----:B------:R0:W-:Y:S01]  /*97750*/  STL.64 [R1+0xdc0], R24 ;  /* 0x000dc01801007387 */ /* 0x0001e20000100a00 */
[----:B------:R-:W-:Y:S02]  /*97760*/  STL.64 [R1+0xdc8], R26 ;  /* 0x000dc81a01007387 */ /* 0x000fe40000100a00 */
[----:B0-----:R-:W-:Y:S02]  /*97770*/  IMAD.MOV.U32 R25, RZ, RZ, R22 ;  /* 0x000000ffff197224 */ /* 0x001fe400078e0016 */
[----:B------:R-:W-:Y:S02]  /*97780*/  IMAD.MOV.U32 R24, RZ, RZ, R23 ;  /* 0x000000ffff187224 */ /* 0x000fe400078e0017 */
[----:B------:R-:W4:Y:S01]  /*97790*/  LDL.LU.64 R22, [R1+0x3348] ;  /* 0x0033480001167983 */ /* 0x000f220000300a00 */
[----:B------:R-:W4:Y:S02]  /*977a0*/  LDL.LU.64 R20, [R1+0x3340] ;  /* 0x0033400001147983 */ /* 0x000f240000300a00 */
[----:B----4-:R-:W-:Y:S11]  /*977b0*/  HMMA.16816.F32 R20, R4, R14, R20 ;  /* 0x0000000e0414723c */ /* 0x010ff60000001814 */
[----:B------:R-:W-:Y:S11]  /*977c0*/  @!UPT UIADD3 URZ, URZ, URZ, URZ ;  /* 0x0000003f3f3ff290 */ /* 0x000ff6000fffe03f */
[----:B------:R-:W-:Y:S01]  /*977d0*/  @!UPT UIADD3 URZ, URZ, URZ, URZ ;  /* 0x0000003f3f3ff290 */ /* 0x000fe2000fffe03f */
[----:B------:R-:W-:Y:S01]  /*977e0*/  STL.64 [R1+0xc10], R20 ;  /* 0x000c101401007387 */ /* 0x000fe20000100a00 */
[----:B------:R0:W-:Y:S03]  /*977f0*/  STL.64 [R1+0xc18], R22 ;  /* 0x000c181601007387 */ /* 0x0001e60000100a00 */
[----:B0-----:R-:W3:Y:S01]  /*97800*/  LDL.LU.64 R22, [R1+0x3338] ;  /* 0x0033380001167983 */ /* 0x001ee20000300a00 */
[----:B------:R-:W-:Y:S02]  /*97810*/  IMAD.MOV.U32 R27, RZ, RZ, R14 ;  /* 0x000000ffff1b7224 */ /* 0x000fe400078e000e */
[----:B------:R-:W-:-:S05]  /*97820*/  IMAD.MOV.U32 R26, RZ, RZ, R15 ;  /* 0x000000ffff1a7224 */ /* 0x000fca00078e000f */
[----:B------:R-:W-:Y:S01]  /*97830*/  STL.64 [R1+0x32a8], R26 ;  /* 0x0032a81a01007387 */ /* 0x000fe20000100a00 */
[----:B------:R-:W-:Y:S01]  /*97840*/  STL.64 [R1+0x32a0], R24 ;  /* 0x0032a01801007387 */ /* 0x000fe20000100a00 */
[C---:B---3--:R-:W-:Y:S01]  /*97850*/  HMMA.16816.F32 R12, R4.reuse, R22, R16 ;  /* 0x00000016040c723c */ /* 0x048fe20000001810 */
[----:B------:R-:W-:Y:S02]  /*97860*/  IMAD.MOV.U32 R29, RZ, RZ, R22 ;  /* 0x000000ffff1d7224 */ /* 0x000fe400078e0016 */
[----:B------:R-:W-:Y:S02]  /*97870*/  IMAD.MOV.U32 R28, RZ, RZ, R23 ;  /* 0x000000ffff1c7224 */ /* 0x000fe400078e0017 */
[----:B------:R-:W0:Y:S11]  /*97880*/  LDSM.16.MT88.4 R20, [R9+0x27000] ;  /* 0x027000000914783b */ /* 0x000e360000004200 */
[----:B------:R-:W-:Y:S07]  /*97890*/  @!UPT UIADD3 URZ, URZ, URZ, URZ ;  /* 0x0000003f3f3ff290 */ /* 0x000fee000fffe03f */
[----:B------:R-:W-:Y:S01]  /*978a0*/  STL.64 [R1+0xbc0], R12 ;  /* 0x000bc00c01007387 */ /* 0x000fe20000100a00 */
[----:B------:R-:W-:Y:S02]  /*978b0*/  STL.64 [R1+0xbc8], R14 ;  /* 0x000bc80e01007387 */ /* 0x000fe40000100a00 */
[----:B------:R-:W-:Y:S02]  /*978c0*/  STL.64 [R1+0x3288], R10 ;  /* 0x0032880a01007387 */ /* 0x000fe40000100a00 */
[----:B------:R-:W-:Y:S01]  /*978d0*/  STL [R1+0x3280], R9 ;  /* 0x0032800901007387 */ /* 0x000fe20000100800 */
[----:B------:R-:W-:Y:S04]  /*978e0*/  STL [R1+0x3330], R8 ;  /* 0x0033300801007387 */ /* 0x000fe80000100800 */
[----:B0-----:R-:W-:Y:S01]  /*978f0*/  STL.64 [R1+0x3130], R22 ;  /* 0x0031301601007387 */ /* 0x001fe20000100a00 */
[----:B------:R0:W-:Y:S03]  /*97900*/  STL.64 [R1+0x3128], R20 ;  /* 0x0031281401007387 */ /* 0x0001e60000100a00 */
[----:B0-----:R-:W2:Y:S01]  /*97910*/  LDL.LU R20, [R1+0x200] ;  /* 0x0002000001147983 */ /* 0x001ea20000300800 */
[----:B------:R-:W2:Y:S02]  /*97920*/  LDL.LU R21, [R1+0x204] ;  /* 0x0002040001157983 */ /* 0x000ea40000300800 */
[----:B------:R-:W3:Y:S02]  /*97930*/  LDL.LU R22, [R1+0x208] ;  /* 0x0002080001167983 */ /* 0x000ee40000300800 */
[----:B------:R-:W3:Y:S01]  /*97940*/  LDL.LU R23, [R1+0x20c] ;  /* 0x00020c0001177983 */ /* 0x000ee20000300800 */
[----:B------:R-:W4:Y:S04]  /*97950*/  LDL.64 R26, [R1+0x8] ;  /* 0x00000800011a7983 */ /* 0x000f280000100a00 */
[----:B----4-:R-:W-:Y:S01]  /*97960*/  STL.64 [R1+0x32e0], R26 ;  /* 0x0032e01a01007387 */ /* 0x010fe20000100a00 */
        /* <DEDUP_REMOVED lines=26> */
[----:B0-----:R-:W3:Y:S01]  /*97b10*/  LDL.64 R18, [R1+0x68] ;  /* 0x0000680001127983 */ /* 0x001ee20000100a00 */
[----:B------:R0:W-:Y:S02]  /*97b20*/  STL.64 [R1+0x32f0], R26 ;  /* 0x0032f01a01007387 */ /* 0x0001e40000100a00 */
[----:B------:R-:W-:Y:S01]  /*97b30*/  STL.64 [R1+0x32e8], R24 ;  /* 0x0032e81801007387 */ /* 0x000fe20000100a00 */
[----:B0-----:R-:W2:Y:S04]  /*97b40*/  LDL.64 R26, [R1+0x38] ;  /* 0x00003800011a7983 */ /* 0x001ea80000100a00 */
[----:B--2---:R0:W-:Y:S04]  /*97b50*/  STL.64 [R1+0x3300], R26 ;  /* 0x0033001a01007387 */ /* 0x0041e80000100a00 */
[----:B0-----:R-:W2:Y:S04]  /*97b60*/  LDL.64 R26, [R1+0x48] ;  /* 0x00004800011a7983 */ /* 0x001ea80000100a00 */
        /* <DEDUP_REMOVED lines=10> */
[----:B------:R-:W2:Y:S02]  /*97c10*/  LDL.LU R15, [R1+0x80c] ;  /* 0x00080c00010f7983 */ /* 0x000ea40000300800 */
[----:B--2---:R0:W-:Y:S01]  /*97c20*/  STL.64 [R1+0x32d8], R14 ;  /* 0x0032d80e01007387 */ /* 0x0041e20000100a00 */
[----:B----4-:R1:W-:Y:S03]  /*97c30*/  STL.64 [R1+0x32d0], R12 ;  /* 0x0032d00c01007387 */ /* 0x0103e60000100a00 */
[----:B0-----:R-:W2:Y:S01]  /*97c40*/  LDL.64 R14, [R1+0x28] ;  /* 0x00002800010e7983 */ /* 0x001ea20000100a00 */
[----:B---3--:R-:W-:Y:S03]  /*97c50*/  HMMA.16816.F32 R8, R4, R18, R8 ;  /* 0x000000120408723c */ /* 0x008fe60000001808 */
[----:B--2---:R0:W-:Y:S01]  /*97c60*/  STL.64 [R1+0x32f8], R14 ;  /* 0x0032f80e01007387 */ /* 0x0041e20000100a00 */
[----:B-1----:R-:W2:Y:S02]  /*97c70*/  LDL.LU R12, [R1+0x820] ;  /* 0x00082000010c7983 */ /* 0x002ea40000300800 */
[----:B------:R-:W2:Y:S01]  /*97c80*/  LDL.LU R13, [R1+0x824] ;  /* 0x00082400010d7983 */ /* 0x000ea20000300800 */
[----:B0-----:R-:W2:Y:S01]  /*97c90*/  LDL.LU R14, [R1+0x828] ;  /* 0x00082800010e7983 */ /* 0x001ea20000300800 */
[----:B------:R-:W2:Y:S02]  /*97ca0*/  LDL.LU R15, [R1+0x82c] ;  /* 0x00082c00010f7983 */ /* 0x000ea40000300800 */
[----:B------:R-:W-:Y:S02]  /*97cb0*/  STL.64 [R1+0x3148], R22 ;  /* 0x0031481601007387 */ /* 0x000fe40000100a00 */
[----:B------:R0:W-:Y:S02]  /*97cc0*/  STL.64 [R1+0x3140], R20 ;  /* 0x0031401401007387 */ /* 0x0001e40000100a00 */
[----:B0-----:R-:W3:Y:S01]  /*97cd0*/  LDL.LU R20, [R1+0x210] ;  /* 0x0002100001147983 */ /* 0x001ee20000300800 */
[----:B------:R-:W3:Y:S02]  /*97ce0*/  LDL.LU R21, [R1+0x214] ;  /* 0x0002140001157983 */ /* 0x000ee40000300800 */
[----:B------:R-:W4:Y:S02]  /*97cf0*/  LDL.LU R22, [R1+0x218] ;  /* 0x0002180001167983 */ /* 0x000f240000300800 */
[----:B------:R-:W4:Y:S02]  /*97d00*/  LDL.LU R23, [R1+0x21c] ;  /* 0x00021c0001177983 */ /* 0x000f240000300800 */
[----:B----4-:R-:W-:Y:S01]  /*97d10*/  STL.64 [R1+0x3158], R22 ;  /* 0x0031581601007387 */ /* 0x010fe20000100a00 */
[----:B---3--:R-:W-:Y:S02]  /*97d20*/  STL.64 [R1+0x3150], R20 ;  /* 0x0031501401007387 */ /* 0x008fe40000100a00 */
[----:B------:R0:W-:Y:S02]  /*97d30*/  STL.64 [R1+0xc00], R8 ;  /* 0x000c000801007387 */ /* 0x0001e40000100a00 */
[----:B------:R1:W-:Y:S01]  /*97d40*/  STL.64 [R1+0xc08], R10 ;  /* 0x000c080a01007387 */ /* 0x0003e20000100a00 */
[----:B0-----:R-:W3:Y:S01]  /*97d50*/  LDL.LU R8, [R1+0x3330] ;  /* 0x0033300001087983 */ /* 0x001ee20000300800 */
[----:B-1----:R-:W-:-:S02]  /*97d60*/  IMAD.MOV.U32 R10, RZ, RZ, R18 ;  /* 0x000000ffff0a7224 */ /* 0x002fc400078e0012 */
[----:B------:R-:W-:Y:S02]  /*97d70*/  IMAD.MOV.U32 R9, RZ, RZ, R19 ;  /* 0x000000ffff097224 */ /* 0x000fe400078e0013 */
[----:B------:R-:W4:Y:S02]  /*97d80*/  LDL.LU.64 R18, [R1+0x3328] ;  /* 0x0033280001127983 */ /* 0x000f240000300a00 */
        /* <DEDUP_REMOVED lines=18> */
[----:B------:R-:W-:Y:S02]  /*97eb0*/  IMAD.MOV.U32 R22, RZ, RZ, R3 ;  /* 0x000000ffff167224 */ /* 0x000fe400078e0003 */
        /* <DEDUP_REMOVED lines=11> */
[----:B------:R-:W-:Y:S11]  /*97f70*/  IMAD.MOV.U32 R21, RZ, RZ, R15 ;  /* 0x000000ffff157224 */ /* 0x000ff600078e000f */
[----:B------:R-:W-:Y:S11]  /*97f80*/  @!UPT UIADD3 URZ, URZ, URZ, URZ ;  /* 0x0000003f3f3ff290 */ /* 0x000ff6000fffe03f */
[----:B------:R0:W-:Y:S01]  /*97f90*/  STL.64 [R1+0xa00], R24 ;  /* 0x000a001801007387 */ /* 0x0001e20000100a00 */
[----:B------:R1:W-:Y:S02]  /*97fa0*/  STL.64 [R1+0xa08], R26 ;  /* 0x000a081a01007387 */ /* 0x0003e40000100a00 */
[----:B0-----:R-:W-:Y:S01]  /*97fb0*/  IMAD.MOV.U32 R24, RZ, RZ, R14 ;  /* 0x000000ffff187224 */ /* 0x001fe200078e000e */
[----:B-1----:R-:W2:Y:S01]  /*97fc0*/  LDL.LU.64 R26, [R1+0x32e0] ;  /* 0x0032e000011a7983 */ /* 0x002ea20000300a00 */
[----:B------:R-:W2:Y:S02]  /*97fd0*/  LDL.LU.64 R14, [R1+0x32d8] ;  /* 0x0032d800010e7983 */ /* 0x000ea40000300a00 */
[----:B------:R-:W2:Y:S02]  /*97fe0*/  LDL.LU.64 R12, [R1+0x32d0] ;  /* 0x0032d000010c7983 */ /* 0x000ea40000300a00 */
[----:B--2---:R-:W-:Y:S11]  /*97ff0*/  HMMA.16816.F32 R12, R4, R22, R12 ;  /* 0x00000016040c723c */ /* 0x004ff6000000180c */
[----:B------:R-:W-:Y:S11]  /*98000*/  @!UPT UIADD3 URZ, URZ, URZ, URZ ;  /* 0x0000003f3f3ff290 */ /* 0x000ff6000fffe03f */
[----:B------:R-:W-:Y:S01]  /*98010*/  @!UPT UIADD3 URZ, URZ, URZ, URZ ;  /* 0x0000003f3f3ff290 */ /* 0x000fe2000fffe03f */
[----:B------:R-:W-:Y:S01]  /*98020*/  STL.64 [R1+0x740], R12 ;  /* 0x0007400c01007387 */ /* 0x000fe20000100a00 */
[----:B------:R0:W-:Y:S03]  /*98030*/  STL.64 [R1+0x748], R14 ;  /* 0x0007480e01007387 */ /* 0x0001e60000100a00 */
[----:B0-----:R-:W2:Y:S01]  /*98040*/  LDL.LU.64 R14, [R1+0x32c8] ;  /* 0x0032c800010e7983 */ /* 0x001ea20000300a00 */
[----:B------:R-:W2:Y:S02]  /*98050*/  LDL.LU.64 R12, [R1+0x32c0] ;  /* 0x0032c000010c7983 */ /* 0x000ea40000300a00 */
[----:B------:R0:W-:Y:S02]  /*98060*/  STL.64 [R1+0x3168], R22 ;  /* 0x0031681601007387 */ /* 0x0001e40000100a00 */
[----:B0-----:R-:W-:Y:S02]  /*98070*/  IMAD.MOV.U32 R22, RZ, RZ, R24 ;  /* 0x000000ffff167224 */ /* 0x001fe400078e0018 */
[----:B------:R-:W-:-:S05]  /*98080*/  IMAD.MOV.U32 R23, RZ, RZ, R21 ;  /* 0x000000ffff177224 */ /* 0x000fca00078e0015 */
[----:B------:R0:W-:Y:S02]  /*98090*/  STL.64 [R1+0x3180], R22 ;  /* 0x0031801601007387 */ /* 0x0001e40000100a00 */
[----:B0-----:R-:W-:Y:S02]  /*980a0*/  IMAD.MOV.U32 R22, RZ, RZ, R3 ;  /* 0x000000ffff167224 */ /* 0x001fe400078e0003 */
[----:B------:R-:W-:-:S05]  /*980b0*/  IMAD.MOV.U32 R23, RZ, RZ, R0 ;  /* 0x000000ffff177224 */ /* 0x000fca00078e0000 */
[----:B------:R-:W-:Y:S01]  /*980c0*/  STL.64 [R1+0x3198], R22 ;  /* 0x0031981601007387 */ /* 0x000fe20000100a00 */
        /* <DEDUP_REMOVED lines=8> */
[----:B------:R-:W-:Y:S02]  /*98150*/  IMAD.MOV.U32 R0, RZ, RZ, R27 ;  /* 0x000000ffff007224 */ /* 0x000fe400078e001b */
[----:B------:R-:W-:Y:S01]  /*98160*/  IMAD.MOV.U32 R22, RZ, RZ, R17 ;  /* 0x000000ffff167224 */ /* 0x000fe200078e0011 */
[----:B------:R-:W2:Y:S01]  /*98170*/  LDL.LU.64 R26, [R1+0x32a8] ;  /* 0x0032a800011a7983 */ /* 0x000ea20000300a00 */
[----:B------:R-:W2:Y:S02]  /*98180*/  LDL.LU.64 R24, [R1+0x32a0] ;  /* 0x0032a00001187983 */ /* 0x000ea40000300a00 */
[----:B------:R-:W-:Y:S01]  /*98190*/  IMAD.MOV.U32 R23, RZ, RZ, R16 ;  /* 0x000000ffff177224 */ /* 0x000fe200078e0010 */
[----:B----4-:R-:W-:Y:S11]  /*981a0*/  HMMA.16816.F32 R12, R4, R18, R12 ;  /* 0x00000012040c723c */ /* 0x010ff6000000180c */
[----:B------:R-:W-:Y:S11]  /*981b0*/  @!UPT UIADD3 URZ, URZ, URZ, URZ ;  /* 0x0000003f3f3ff290 */ /* 0x000ff6000fffe03f */
[----:B------:R-:W-:Y:S01]  /*981c0*/  @!UPT UIADD3 URZ, URZ, URZ, URZ ;  /* 0x0000003f3f3ff290 */ /* 0x000fe2000fffe03f */
[----:B------:R-:W-:Y:S01]  /*981d0*/  STL.64 [R1+0x590], R12 ;  /* 0x0005900c01007387 */ /* 0x000fe20000100a00 */
[----:B------:R0:W-:Y:S03]  /*981e0*/  STL.64 [R1+0x598], R14 ;  /* 0x0005980e01007387 */ /* 0x0001e60000100a00 */
[----:B0-----:R-:W4:Y:S01]  /*981f0*/  LDL.LU.64 R14, [R1+0x3298] ;  /* 0x00329800010e7983 */ /* 0x001f220000300a00 */
[----:B------:R-:W2:Y:S02]  /*98200*/  LDL.LU.64 R12, [R1+0x3290] ;  /* 0x00329000010c7983 */ /* 0x000ea40000300a00 */
[----:B------:R-:W-:Y:S02]  /*98210*/  STL.64 [R1+0x31b0], R22 ;  /* 0x0031b01601007387 */ /* 0x000fe40000100a00 */
[----:B------:R0:W-:Y:S01]  /*98220*/  STL.64 [R1+0x3160], R18 ;  /* 0x0031601201007387 */ /* 0x0001e20000100a00 */
[----:B------:R-:W2:Y:S01]  /*98230*/  LDL.LU R16, [R1+0x220] ;  /* 0x0002200001107983 */ /* 0x000ea20000300800 */
[----:B------:R-:W2:Y:S03]  /*98240*/  LDL.LU R17, [R1+0x224] ;  /* 0x0002240001117983 */ /* 0x000ea60000300800 */
        /* <DEDUP_REMOVED lines=31> */
[----:B------:R0:W-:Y:S02]  /*98440*/  STL.64 [R1+0x3210], R22 ;  /* 0x0032101601007387 */ /* 0x0001e40000100a00 */
[----:B0-----:R-:W-:Y:S02]  /*98450*/  IMAD.MOV.U32 R22, RZ, RZ, R25 ;  /* 0x000000ffff167224 */ /* 0x001fe400078e0019 */
        /* <DEDUP_REMOVED lines=17> */
[----:B---3--:R-:W-:-:S02]  /*98570*/  IMAD.MOV.U32 R22, RZ, RZ, R8 ;  /* 0x000000ffff167224 */ /* 0x008fc400078e0008 */
[----:B------:R-:W-:-:S05]  /*98580*/  IMAD.MOV.U32 R23, RZ, RZ, R2 ;  /* 0x000000ffff177224 */ /* 0x000fca00078e0002 */
[----:B------:R-:W-:Y:S04]  /*98590*/  STL.64 [R1+0x3258], R22 ;  /* 0x0032581601007387 */ /* 0x000fe80000100a00 */
[----:B--2---:R-:W-:Y:S01]  /*985a0*/  STL.64 [R1+0x31f0], R18 ;  /* 0x0031f01201007387 */ /* 0x004fe20000100a00 */
[----:B------:R0:W-:Y:S03]  /*985b0*/  STL.64 [R1+0x31e8], R16 ;  /* 0x0031e81001007387 */ /* 0x0001e60000100a00 */
[----:B0-----:R-:W2:Y:S01]  /*985c0*/  LDL.LU R16, [R1+0x280] ;  /* 0x0002800001107983 */ /* 0x001ea20000300800 */
[----:B------:R-:W2:Y:S02]  /*985d0*/  LDL.LU R17, [R1+0x284] ;  /* 0x0002840001117983 */ /* 0x000ea40000300800 */
[----:B------:R-:W3:Y:S02]  /*985e0*/  LDL.LU R18, [R1+0x288] ;  /* 0x0002880001127983 */ /* 0x000ee40000300800 */
[----:B------:R-:W3:Y:S01]  /*985f0*/  LDL.LU R19, [R1+0x28c] ;  /* 0x00028c0001137983 */ /* 0x000ee20000300800 */
[----:B------:R-:W2:Y:S01]  /*98600*/  LDL.LU R24, [R1+0x4c0] ;  /* 0x0004c00001187983 */ /* 0x000ea20000300800 */
[----:B------:R-:W4:Y:S02]  /*98610*/  LDL.LU R25, [R1+0x4c4] ;  /* 0x0004c40001197983 */ /* 0x000f240000300800 */
[----:B------:R-:W4:Y:S02]  /*98620*/  LDL.LU R26, [R1+0x4c8] ;  /* 0x0004c800011a7983 */ /* 0x000f240000300800 */
[----:B------:R-:W4:Y:S01]  /*98630*/  LDL.LU R27, [R1+0x4cc] ;  /* 0x0004cc00011b7983 */ /* 0x000f220000300800 */
[----:B------:R-:W4:Y:S01]  /*98640*/  LDL.LU R8, [R1+0x7d0] ;  /* 0x0007d00001087983 */ /* 0x000f220000300800 */
[----:B------:R-:W4:Y:S02]  /*98650*/  LDL.LU R9, [R1+0x7d4] ;  /* 0x0007d40001097983 */ /* 0x000f240000300800 */
[----:B------:R-:W4:Y:S02]  /*98660*/  LDL.LU R10, [R1+0x7d8] ;  /* 0x0007d800010a7983 */ /* 0x000f240000300800 */
[----:B------:R-:W4:Y:S01]  /*98670*/  LDL.LU R11, [R1+0x7dc] ;  /* 0x0007dc00010b7983 */ /* 0x000f220000300800 */
[----:B------:R-:W4:Y:S04]  /*98680*/  LDL.64 R22, [R1+0xc8] ;  /* 0x0000c80001167983 */ /* 0x000f280000100a00 */
        /* <DEDUP_REMOVED lines=31> */
[----:B------:R-:W3:Y:S01]  /*98880*/  LDL R2, [R1+0x22b8] ;  /* 0x0022b80001027983 */ /* 0x000ee20000100800 */
[----:B------:R-:W-:Y:S02]  /*98890*/  STL.64 [R1+0x580], R8 ;  /* 0x0005800801007387 */ /* 0x000fe40000100a00 */
[----:B------:R0:W-:Y:S02]  /*988a0*/  STL.64 [R1+0x588], R10 ;  /* 0x0005880a01007387 */ /* 0x0001e40000100a00 */
[----:B0-----:R-:W4:Y:S01]  /*988b0*/  LDL.LU.64 R10, [R1+0x3288] ;  /* 0x00328800010a7983 */ /* 0x001f220000300a00 */
[----:B------:R-:W2:Y:S01]  /*988c0*/  LDL.LU R9, [R1+0x3280] ;  /* 0x0032800001097983 */ /* 0x000ea20000300800 */
[----:B----4-:R-:W-:Y:S02]  /*988d0*/  HMMA.16816.F32 R4, R4, R10, R24 ;  /* 0x0000000a0404723c */ /* 0x010fe40000001818 */
[----:B------:R-:W2:Y:S01]  /*988e0*/  LDL.LU.64 R26, [R1+0x3278] ;  /* 0x00327800011a7983 */ /* 0x000ea20000300a00 */
[----:B------:R-:W2:Y:S11]  /*988f0*/  LDL.LU.64 R24, [R1+0x3270] ;  /* 0x0032700001187983 */ /* 0x000eb60000300a00 */
[----:B------:R-:W-:Y:S09]  /*98900*/  @!UPT UIADD3 URZ, URZ, URZ, URZ ;  /* 0x0000003f3f3ff290 */ /* 0x000ff2000fffe03f */
[----:B------:R-:W-:Y:S01]  /*98910*/  STL.64 [R1+0x2f0], R4 ;  /* 0x0002f00401007387 */ /* 0x000fe20000100a00 */
[----:B------:R0:W-:Y:S02]  /*98920*/  STL.64 [R1+0x2f8], R6 ;  /* 0x0002f80601007387 */ /* 0x0001e40000100a00 */
[----:B------:R-:W-:Y:S02]  /*98930*/  STL.64 [R1+0x3138], R10 ;  /* 0x0031380a01007387 */ /* 0x000fe40000100a00 */
[----:B0-----:R-:W-:Y:S02]  /*98940*/  IMAD.MOV.U32 R6, RZ, RZ, R3 ;  /* 0x000000ffff067224 */ /* 0x001fe400078e0003 */
[----:B------:R-:W-:Y:S02]  /*98950*/  IMAD.MOV.U32 R7, RZ, RZ, R0 ;  /* 0x000000ffff077224 */ /* 0x000fe400078e0000 */
[----:B------:R-:W-:Y:S02]  /*98960*/  IMAD.MOV.U32 R3, RZ, RZ, R22 ;  /* 0x000000ffff037224 */ /* 0x000fe400078e0016 */
        /* <DEDUP_REMOVED lines=86> */
[C---:B----4-:R-:W-:Y:S01]  /*98ed0*/  HMMA.16816.F32 R4, R24.reuse, R6, R20 ;  /* 0x000000061804723c */ /* 0x050fe20000001814 */
[----:B------:R-:W4:Y:S01]  /*98ee0*/  LDL.LU.64 R22, [R1+0x3148] ;  /* 0x0031480001167983 */ /* 0x000f220000300a00 */
[----:B------:R-:W4:Y:S11]  /*98ef0*/  LDL.LU.64 R20, [R1+0x3140] ;  /* 0x0031400001147983 */ /* 0x000f360000300a00 */
[----:B------:R-:W-:Y:S10]  /*98f00*/  @!UPT UIADD3 URZ, URZ, URZ, URZ ;  /* 0x0000003f3f3ff290 */ /* 0x000ff4000fffe03f */
[----:B------:R-:W-:Y:S01]  /*98f10*/  STL.64 [R1+0x500], R4 ;  /* 0x0005000401007387 */ /* 0x000fe20000100a00 */
[----:B------:R4:W-:Y:S02]  /*98f20*/  STL.64 [R1+0x508], R6 ;  /* 0x0005080601007387 */ /* 0x0009e40000100a00 */
[----:B--2---:R-:W-:Y:S02]  /*98f30*/  STL [R1+0x3054], R18 ;  /* 0x0030541201007387 */ /* 0x004fe40000100800 */
[----:B------:R-:W-:Y:S01]  /*98f40*/  STL [R1+0x3050], R19 ;  /* 0x0030501301007387 */ /* 0x000fe20000100800 */
[C---:B----4-:R-:W-:Y:S11]  /*98f50*/  HMMA.16816.F32 R4, R24.reuse, R18, R20 ;  /* 0x000000121804723c */ /* 0x050ff60000001814 */
[----:B------:R-:W-:Y:S11]  /*98f60*/  @!UPT UIADD3 URZ, URZ, URZ, URZ ;  /* 0x0000003f3f3ff290 */ /* 0x000ff6000fffe03f */
[----:B------:R-:W-:Y:S01]  /*98f70*/  @!UPT UIADD3 URZ, URZ, URZ, URZ ;  /* 0x0000003f3f3ff290 */ /* 0x000fe2000fffe03f */
[----:B------:R-:W-:Y:S01]  /*98f80*/  STL.64 [R1+0x340], R4 ;  /* 0x0003400401007387 */ /* 0x000fe20000100a00 */
[----:B------:R-:W-:Y:S02]  /*98f90*/  STL.64 [R1+0x348], R6 ;  /* 0x0003480601007387 */ /* 0x000fe40000100a00 */
[----:B------:R0:W1:Y:S04]  /*98fa0*/  LDSM.16.MT88.4 R4, [R9+0x27080] ;  /* 0x027080000904783b */ /* 0x0000680000004200 */
[----:B------:R-:W2:Y:S01]  /*98fb0*/  LDL.LU R8, [R1+0x6b0] ;  /* 0x0006b00001087983 */ /* 0x000ea20000300800 */
[----:B0-----:R-:W2:Y:S01]  /*98fc0*/  LDL.LU R9, [R1+0x6b4] ;  /* 0x0006b40001097983 */ /* 0x001ea20000300800 */
[----:B------:R-:W2:Y:S02]  /*98fd0*/  LDL.LU R10, [R1+0x6b8] ;  /* 0x0006b800010a7983 */ /* 0x000ea40000300800 */
[----:B------:R-:W2:Y:S02]  /*98fe0*/  LDL.LU R11, [R1+0x6bc] ;  /* 0x0006bc00010b7983 */ /* 0x000ea40000300800 */
[----:B------:R-:W4:Y:S02]  /*98ff0*/  LDL.64 R18, [R1+0x68] ;  /* 0x0000680001127983 */ /* 0x000f240000100a00 */
[----:B----4-:R0:W-:Y:S04]  /*99000*/  STL.64 [R1+0x30d0], R18 ;  /* 0x0030d01201007387 */ /* 0x0101e80000100a00 */
[----:B0-----:R-:W4:Y:S04]  /*99010*/  LDL.64 R18, [R1+0x88] ;  /* 0x0000880001127983 */ /* 0x001f280000100a00 */
[----:B----4-:R0:W-:Y:S04]  /*99020*/  STL.64 [R1+0x30d8], R18 ;  /* 0x0030d81201007387 */ /* 0x0101e80000100a00 */
[----:B0-----:R-:W4:Y:S04]  /*99030*/  LDL.64 R18, [R1+0x98] ;  /* 0x0000980001127983 */ /* 0x001f280000100a00 */
[----:B----4-:R0:W-:Y:S04]  /*99040*/  STL.64 [R1+0x30f0], R18 ;  /* 0x0030f01201007387 */ /* 0x0101e80000100a00 */
[----:B0-----:R-:W4:Y:S04]  /*99050*/  LDL.64 R18, [R1+0xa8] ;  /* 0x0000a80001127983 */ /* 0x001f280000100a00 */
[----:B----4-:R0:W-:Y:S01]  /*99060*/  STL.64 [R1+0x30f8], R18 ;  /* 0x0030f81201007387 */ /* 0x0101e20000100a00 */
[----:B------:R-:W4:Y:S02]  /*99070*/  LDL.LU R16, [R1+0x4a0] ;  /* 0x0004a00001107983 */ /* 0x000f240000300800 */
[----:B------:R-:W4:Y:S01]  /*99080*/  LDL.LU R17, [R1+0x4a4] ;  /* 0x0004a40001117983 */ /* 0x000f220000300800 */
[----:B0-----:R-:W2:Y:S01]  /*99090*/  LDL.LU R18, [R1+0x4a8] ;  /* 0x0004a80001127983 */ /* 0x001ea20000300800 */
[----:B------:R-:W2:Y:S02]  /*990a0*/  LDL.LU R19, [R1+0x4ac] ;  /* 0x0004ac0001137983 */ /* 0x000ea40000300800 */
[----:B------:R-:W3:Y:S02]  /*990b0*/  LDL.LU R20, [R1+0x1f0] ;  /* 0x0001f00001147983 */ /* 0x000ee40000300800 */
[----:B------:R-:W3:Y:S01]  /*990c0*/  LDL.LU R21, [R1+0x1f4] ;  /* 0x0001f40001157983 */ /* 0x000ee20000300800 */
[----:B------:R-:W3:Y:S01]  /*990d0*/  LDL.LU R22, [R1+0x1f8] ;  /* 0x0001f80001167983 */ /* 0x000ee20000300800 */
[----:B------:R-:W3:Y:S03]  /*990e0*/  LDL.LU R23, [R1+0x1fc] ;  /* 0x0001fc0001177983 */ /* 0x000ee60000300800 */
[----:B--2---:R-:W-:Y:S01]  /*990f0*/  STL.64 [R1+0x3118], R18 ;  /* 0x0031181201007387 */ /* 0x004fe20000100a00 */
[----:B----4-:R-:W-:Y:S02]  /*99100*/  STL.64 [R1+0x3110], R16 ;  /* 0x0031101001007387 */ /* 0x010fe40000100a00 */
[----:B-1----:R-:W-:Y:S02]  /*99110*/  STL.64 [R1+0x3038], R6 ;  /* 0x0030380601007387 */ /* 0x002fe40000100a00 */
[----:B------:R0:W-:Y:S02]  /*99120*/  STL.64 [R1+0x3030], R4 ;  /* 0x0030300401007387 */ /* 0x0001e40000100a00 */
[----:B0-----:R-:W2:Y:S01]  /*99130*/  LDL.LU R4, [R1+0x490] ;  /* 0x0004900001047983 */ /* 0x001ea20000300800 */
[----:B------:R-:W2:Y:S02]  /*99140*/  LDL.LU R5, [R1+0x494] ;  /* 0x0004940001057983 */ /* 0x000ea40000300800 */
[----:B------:R-:W4:Y:S02]  /*99150*/  LDL.LU R6, [R1+0x498] ;  /* 0x0004980001067983 */ /* 0x000f240000300800 */
[----:B------:R-:W4:Y:S01]  /*99160*/  LDL.LU R7, [R1+0x49c] ;  /* 0x00049c0001077983 */ /* 0x000f220000300800 */
[C---:B------:R-:W-:Y:S01]  /*99170*/  HMMA.16816.F32 R8, R24.reuse, R14, R8 ;  /* 0x0000000e1808723c */ /* 0x040fe20000001808 */
[----:B----4-:R0:W-:Y:S01]  /*99180*/  STL.64 [R1+0x3108], R6 ;  /* 0x0031080601007387 */ /* 0x0101e20000100a00 */
[----:B--2---:R1:W-:Y:S03]  /*99190*/  STL.64 [R1+0x3100], R4 ;  /* 0x0031000401007387 */ /* 0x0043e60000100a00 */
[----:B0-----:R-:W2:Y:S04]  /*991a0*/  LDL.64 R6, [R1+0xb8] ;  /* 0x0000b80001067983 */ /* 0x001ea80000100a00 */
[----:B--2---:R0:W-:Y:S01]  /*991b0*/  STL.64 [R1+0x3120], R6 ;  /* 0x0031200601007387 */ /* 0x0041e20000100a00 */
[----:B-1----:R-:W2:Y:S02]  /*991c0*/  LDL.LU R4, [R1+0x4b0] ;  /* 0x0004b00001047983 */ /* 0x002ea40000300800 */
[----:B------:R-:W2:Y:S01]  /*991d0*/  LDL.LU R5, [R1+0x4b4] ;  /* 0x0004b40001057983 */ /* 0x000ea20000300800 */
[----:B0-----:R-:W2:Y:S01]  /*991e0*/  LDL.LU R6, [R1+0x4b8] ;  /* 0x0004b80001067983 */ /* 0x001ea20000300800 */
[----:B------:R-:W2:Y:S09]  /*991f0*/  LDL.LU R7, [R1+0x4bc] ;  /* 0x0004bc0001077983 */ /* 0x000eb20000300800 */
[----:B------:R-:W-:Y:S02]  /*99200*/  STL.64 [R1+0x330], R8 ;  /* 0x0003300801007387 */ /* 0x000fe40000100a00 */
[----:B------:R0:W-:Y:S02]  /*99210*/  STL.64 [R1+0x338], R10 ;  /* 0x0003380a01007387 */ /* 0x0001e40000100a00 */
[----:B0-----:R-:W3:Y:S01]  /*99220*/  LDL.LU.64 R10, [R1+0x3138] ;  /* 0x00313800010a7983 */ /* 0x001ee20000300a00 */
[----:B------:R0:W-:Y:S02]  /*99230*/  STL [R1+0x304c], R14 ;  /* 0x00304c0e01007387 */ /* 0x0001e40000100800 */
[----:B------:R1:W-:Y:S02]  /*99240*/  STL [R1+0x3048], R15 ;  /* 0x0030480f01007387 */ /* 0x0003e40000100800 */
[----:B------:R-:W4:Y:S01]  /*99250*/  LDL.LU R12, [R1+0x450] ;  /* 0x00045000010c7983 */ /* 0x000f220000300800 */
[----:B------:R-:W4:Y:S04]  /*99260*/  LDL.LU R13, [R1+0x454] ;  /* 0x00045400010d7983 */ /* 0x000f280000300800 */
[----:B0-----:R-:W2:Y:S01]  /*99270*/  LDL.LU R14, [R1+0x458] ;  /* 0x00045800010e7983 */ /* 0x001ea20000300800 */
[----:B-1----:R-:W2:Y:S01]  /*99280*/  LDL.LU R15, [R1+0x45c] ;  /* 0x00045c00010f7983 */ /* 0x002ea20000300800 */
[----:B---3--:R-:W-:Y:S02]  /*99290*/  HMMA.16816.F32 R24, R24, R10, R20 ;  /* 0x0000000a1818723c */ /* 0x008fe40000001814 */
[----:B--2---:R-:W-:Y:S01]  /*992a0*/  STL.64 [R1+0x30e8], R14 ;  /* 0x0030e80e01007387 */ /* 0x004fe20000100a00 */
[----:B----4-:R0:W-:Y:S03]  /*992b0*/  STL.64 [R1+0x30e0], R12 ;  /* 0x0030e00c01007387 */ /* 0x0101e60000100a00 */
[----:B0-----:R-:W2:Y:S01]  /*992c0*/  LDL.LU R12, [R1+0x480] ;  /* 0x00048000010c7983 */ /* 0x001ea20000300800 */
[----:B------:R-:W2:Y:S02]  /*992d0*/  LDL.LU R13, [R1+0x484] ;  /* 0x00048400010d7983 */ /* 0x000ea40000300800 */
[----:B------:R-:W2:Y:S02]  /*992e0*/  LDL.LU R14, [R1+0x488] ;  /* 0x00048800010e7983 */ /* 0x000ea40000300800 */
[----:B------:R-:W2:Y:S01]  /*992f0*/  LDL.LU R15, [R1+0x48c] ;  /* 0x00048c00010f7983 */ /* 0x000ea20000300800 */
[----:B------:R-:W3:Y:S01]  /*99300*/  LDL.LU.64 R22, [R1+0x3130] ;  /* 0x0031300001167983 */ /* 0x000ee20000300a00 */
[----:B------:R-:W3:Y:S02]  /*99310*/  LDL.LU.64 R20, [R1+0x3128] ;  /* 0x0031280001147983 */ /* 0x000ee40000300a00 */
[----:B------:R-:W-:-:S02]  /*99320*/  IMAD.MOV.U32 R18, RZ, RZ, R3 ;  /* 0x000000ffff127224 */ /* 0x000fc400078e0003 */
[----:B------:R-:W-:-:S06]  /*99330*/  IMAD.MOV.U32 R19, RZ, RZ, R0 ;  /* 0x000000ffff137224 */ /* 0x000fcc00078e0000 */
[----:B------:R-:W-:Y:S01]  /*99340*/  STL.64 [R1+0x2c0], R24 ;  /* 0x0002c01801007387 */ /* 0x000fe20000100a00 */
[----:B------:R0:W-:Y:S03]  /*99350*/  STL.64 [R1+0x2c8], R26 ;  /* 0x0002c81a01007387 */ /* 0x0001e60000100a00 */
[----:B0-----:R-:W4:Y:S01]  /*99360*/  LDL.64 R26, [R1+0x78] ;  /* 0x00007800011a7983 */ /* 0x001f220000100a00 */
[----:B---3--:R-:W-:Y:S03]  /*99370*/  HMMA.16816.F32 R16, R20, R18, R4 ;  /* 0x000000121410723c */ /* 0x008fe60000001804 */
[----:B------:R-:W3:Y:S11]  /*99380*/  LDL.LU.64 R6, [R1+0x3120] ;  /* 0x0031200001067983 */ /* 0x000ef60000300a00 */
[----:B------:R-:W-:Y:S09]  /*99390*/  @!UPT UIADD3 URZ, URZ, URZ, URZ ;  /* 0x0000003f3f3ff290 */ /* 0x000ff2000fffe03f */
[----:B------:R-:W-:Y:S01]  /*993a0*/  STL.64 [R1+0xdb0], R16 ;  /* 0x000db01001007387 */ /* 0x000fe20000100a00 */
[----:B------:R0:W-:Y:S02]  /*993b0*/  STL.64 [R1+0xdb8], R18 ;  /* 0x000db81201007387 */ /* 0x0001e40000100a00 */
[----:B------:R-:W-:Y:S01]  /*993c0*/  IMAD.MOV.U32 R8, RZ, RZ, R16 ;  /* 0x000000ffff087224 */ /* 0x000fe200078e0010 */
[----:B0-----:R-:W2:Y:S01]  /*993d0*/  LDL.LU.64 R18, [R1+0x3118] ;  /* 0x0031180001127983 */ /* 0x001ea20000300a00 */
[----:B------:R-:W2:Y:S03]  /*993e0*/  LDL.LU.64 R16, [R1+0x3110] ;  /* 0x0031100001107983 */ /* 0x000ea60000300a00 */
[----:B------:R-:W-:Y:S02]  /*993f0*/  STL [R1+0x2ae8], R8 ;  /* 0x002ae80801007387 */ /* 0x000fe40000100800 */
[----:B---3--:R-:W-:-:S02]  /*99400*/  IMAD.MOV.U32 R3, RZ, RZ, R6 ;  /* 0x000000ffff037224 */ /* 0x008fc400078e0006 */
[----:B------:R-:W-:Y:S01]  /*99410*/  IMAD.MOV.U32 R0, RZ, RZ, R7 ;  /* 0x000000ffff007224 */ /* 0x000fe200078e0007 */
[----:B--2---:R-:W-:Y:S01]  /*99420*/  HMMA.16816.F32 R16, R20, R6, R16 ;  /* 0x000000061410723c */ /* 0x004fe20000001810 */
[----:B------:R-:W2:Y:S01]  /*99430*/  LDL.LU.64 R6, [R1+0x3108] ;  /* 0x0031080001067983 */ /* 0x000ea20000300a00 */
[----:B------:R-:W2:Y:S11]  /*99440*/  LDL.LU.64 R4, [R1+0x3100] ;  /* 0x0031000001047983 */ /* 0x000eb60000300a00 */
[----:B------:R-:W-:Y:S10]  /*99450*/  @!UPT UIADD3 URZ, URZ, URZ, URZ ;  /* 0x0000003f3f3ff290 */ /* 0x000ff4000fffe03f */
[----:B------:R-:W-:Y:S01]  /*99460*/  STL.64 [R1+0xda0], R16 ;  /* 0x000da01001007387 */ /* 0x000fe20000100a00 */
[----:B------:R0:W-:Y:S03]  /*99470*/  STL.64 [R1+0xda8], R18 ;  /* 0x000da81201007387 */ /* 0x0001e60000100a00 */
[----:B0-----:R-:W2:Y:S01]  /*99480*/  LDL.LU.64 R18, [R1+0x30f8] ;  /* 0x0030f80001127983 */ /* 0x001ea20000300a00 */
[----:B------:R-:W-:-:S05]  /*99490*/  IMAD.MOV.U32 R9, RZ, RZ, R16 ;  /* 0x000000ffff097224 */ /* 0x000fca00078e0010 */
[----:B------:R0:W-:Y:S01]  /*994a0*/  STL [R1+0x2aec], R9 ;  /* 0x002aec0901007387 */ /* 0x0001e20000100800 */
[----:B------:R1:W-:Y:S02]  /*994b0*/  STL.64 [R1+0x3040], R10 ;  /* 0x0030400a01007387 */ /* 0x0003e40000100a00 */
[----:B------:R-:W3:Y:S01]  /*994c0*/  LDL.LU R8, [R1+0x470] ;  /* 0x0004700001087983 */ /* 0x000ee20000300800 */
[----:B0-----:R-:W3:Y:S01]  /*994d0*/  LDL.LU R9, [R1+0x474] ;  /* 0x0004740001097983 */ /* 0x001ee20000300800 */
[----:B-1----:R-:W3:Y:S02]  /*994e0*/  LDL.LU R10, [R1+0x478] ;  /* 0x00047800010a7983 */ /* 0x002ee40000300800 */
[----:B------:R-:W3:Y:S01]  /*994f0*/  LDL.LU R11, [R1+0x47c] ;  /* 0x00047c00010b7983 */ /* 0x000ee20000300800 */
        /* <DEDUP_REMOVED lines=16> */
[----:B------:R-:W3:Y:S02]  /*99600*/  LDL.LU.64 R18, [R1+0x30d8] ;  /* 0x0030d80001127983 */ /* 0x000ee40000300a00 */
[----:B------:R-:W-:Y:S01]  /*99610*/  STL.64 [R1+0x3060], R6 ;  /* 0x0030600601007387 */ /* 0x000fe20000100a00 */
[----:B------:R0:W-:Y:S04]  /*99620*/  STL.64 [R1+0x3058], R4 ;  /* 0x0030580401007387 */ /* 0x0001e80000100a00 */
        /* <DEDUP_REMOVED lines=8> */
[----:B------:R1:W-:Y:S02]  /*996b0*/  STL.64 [R1+0xba8], R10 ;  /* 0x000ba80a01007387 */ /* 0x0003e40000100a00 */
[----:B0-----:R-:W-:Y:S02]  /*996c0*/  IMAD.MOV.U32 R9, RZ, RZ, R18 ;  /* 0x000000ffff097224 */ /* 0x001fe400078e0012 */
[----:B------:R-:W-:Y:S02]  /*996d0*/  IMAD.MOV.U32 R8, RZ, RZ, R19 ;  /* 0x000000ffff087224 */ /* 0x000fe400078e0013 */
[----:B------:R-:W2:Y:S01]  /*996e0*/  LDL.LU.64 R18, [R1+0x30d0] ;  /* 0x0030d00001127983 */ /* 0x000ea20000300a00 */
[----:B----4-:R-:W-:Y:S01]  /*996f0*/  HMMA.16816.F32 R4, R20, R26, R4 ;  /* 0x0000001a1404723c */ /* 0x010fe20000001804 */
[----:B-1----:R-:W-:Y:S02]  /*99700*/  IMAD.MOV.U32 R11, RZ, RZ, R26 ;  /* 0x000000ffff0b7224 */ /* 0x002fe400078e001a */
[----:B------:R-:W-:-:S02]  /*99710*/  IMAD.MOV.U32 R10, RZ, RZ, R27 ;  /* 0x000000ffff0a7224 */ /* 0x000fc400078e001b */
[----:B------:R-:W0:Y:S11]  /*99720*/  LDSM.16.MT88.4 R24, [R2+0x27000] ;  /* 0x027000000218783b */ /* 0x000e360000004200 */
[----:B------:R-:W-:Y:S07]  /*99730*/  @!UPT UIADD3 URZ, URZ, URZ, URZ ;  /* 0x0000003f3f3ff290 */ /* 0x000fee000fffe03f */
[----:B------:R-:W-:Y:S01]  /*99740*/  STL.64 [R1+0xb70], R4 ;  /* 0x000b700401007387 */ /* 0x000fe20000100a00 */
[----:B------:R2:W-:Y:S02]  /*99750*/  STL.64 [R1+0xb78], R6 ;  /* 0x000b780601007387 */ /* 0x0005e40000100a00 */
[----:B------:R-:W-:Y:S02]  /*99760*/  STL.64 [R1+0x3070], R10 ;  /* 0x0030700a01007387 */ /* 0x000fe40000100a00 */
[----:B------:R-:W-:Y:S01]  /*99770*/  STL.64 [R1+0x3068], R8 ;  /* 0x0030680801007387 */ /* 0x000fe20000100a00 */
[----:B--2---:R-:W-:Y:S07]  /*99780*/  HMMA.16816.F32 R4, R20, R18, R12 ;  /* 0x000000121404723c */ /* 0x004fee000000180c */
[----:B------:R-:W-:-:S02]  /*99790*/  IMAD.MOV.U32 R13, RZ, RZ, R18 ;  /* 0x000000ffff0d7224 */ /* 0x000fc400078e0012 */
[----:B------:R-:W-:Y:S11]  /*997a0*/  IMAD.MOV.U32 R12, RZ, RZ, R19 ;  /* 0x000000ffff0c7224 */ /* 0x000ff600078e0013 */
[----:B------:R-:W-:Y:S03]  /*997b0*/  @!UPT UIADD3 URZ, URZ, URZ, URZ ;  /* 0x0000003f3f3ff290 */ /* 0x000fe6000fffe03f */
[----:B------:R-:W-:Y:S01]  /*997c0*/  STL.64 [R1+0xb90], R4 ;  /* 0x000b900401007387 */ /* 0x000fe20000100a00 */
[----:B------:R-:W-:Y:S02]  /*997d0*/  STL.64 [R1+0xb98], R6 ;  /* 0x000b980601007387 */ /* 0x000fe40000100a00 */
[----:B------:R1:W-:Y:S02]  /*997e0*/  STL.64 [R1+0x30a8], R12 ;  /* 0x0030a80c01007387 */ /* 0x0003e40000100a00 */
[----:B-1----:R-:W2:Y:S01]  /*997f0*/  LDL.LU R12, [R1+0x7b0] ;  /* 0x0007b000010c7983 */ /* 0x002ea20000300800 */
[----:B------:R-:W2:Y:S02]  /*99800*/  LDL.LU R13, [R1+0x7b4] ;  /* 0x0007b400010d7983 */ /* 0x000ea40000300800 */
[----:B------:R-:W3:Y:S02]  /*99810*/  LDL.LU R14, [R1+0x7b8] ;  /* 0x0007b800010e7983 */ /* 0x000ee40000300800 */
[----:B------:R-:W3:Y:S02]  /*99820*/  LDL.LU R15, [R1+0x7bc] ;  /* 0x0007bc00010f7983 */ /* 0x000ee40000300800 */
[----:B---3--:R1:W-:Y:S01]  /*99830*/  STL.64 [R1+0x30b8], R14 ;  /* 0x0030b80e01007387 */ /* 0x0083e20000100a00 */
[----:B--2---:R-:W-:Y:S02]  /*99840*/  STL.64 [R1+0x30b0], R12 ;  /* 0x0030b00c01007387 */ /* 0x004fe40000100a00 */
[----:B------:R-:W2:Y:S01]  /*99850*/  LDL.64 R10, [R1+0x18] ;  /* 0x00001800010a7983 */ /* 0x000ea20000100a00 */
[----:B-1----:R-:W3:Y:S04]  /*99860*/  LDL.64 R14, [R1+0x58] ;  /* 0x00005800010e7983 */ /* 0x002ee80000100a00 */
[----:B--2---:R-:W-:Y:S01]  /*99870*/  STL.64 [R1+0x3088], R10 ;  /* 0x0030880a01007387 */ /* 0x004fe20000100a00 */
[----:B------:R-:W2:Y:S02]  /*99880*/  LDL.LU R4, [R1+0x770] ;  /* 0x0007700001047983 */ /* 0x000ea40000300800 */
[----:B------:R-:W2:Y:S02]  /*99890*/  LDL.LU R5, [R1+0x774] ;  /* 0x0007740001057983 */ /* 0x000ea40000300800 */
[----:B------:R-:W4:Y:S01]  /*998a0*/  LDL.LU R6, [R1+0x778] ;  /* 0x0007780001067983 */ /* 0x000f220000300800 */
[----:B------:R-:W4:Y:S01]  /*998b0*/  LDL.LU R7, [R1+0x77c] ;  /* 0x00077c0001077983 */ /* 0x000f220000300800 */
[----:B------:R-:W2:Y:S02]  /*998c0*/  LDL.LU R16, [R1+0x7a0] ;  /* 0x0007a00001107983 */ /* 0x000ea40000300800 */
[----:B------:R-:W2:Y:S02]  /*998d0*/  LDL.LU R17, [R1+0x7a4] ;  /* 0x0007a40001117983 */ /* 0x000ea40000300800 */
[----:B------:R-:W2:Y:S01]  /*998e0*/  LDL.LU R18, [R1+0x7a8] ;  /* 0x0007a80001127983 */ /* 0x000ea20000300800 */
[----:B------:R-:W2:Y:S04]  /*998f0*/  LDL.LU R19, [R1+0x7ac] ;  /* 0x0007ac0001137983 */ /* 0x000ea80000300800 */
[----:B--2---:R-:W-:Y:S01]  /*99900*/  STL.64 [R1+0x30c8], R18 ;  /* 0x0030c81201007387 */ /* 0x004fe20000100a00 */
[----:B------:R1:W-:Y:S03]  /*99910*/  STL.64 [R1+0x30c0], R16 ;  /* 0x0030c01001007387 */ /* 0x0003e60000100a00 */
[----:B-1----:R-:W3:Y:S01]  /*99920*/  LDL.LU R16, [R1+0x7c0] ;  /* 0x0007c00001107983 */ /* 0x002ee20000300800 */
[----:B------:R-:W3:Y:S02]  /*99930*/  LDL.LU R17, [R1+0x7c4] ;  /* 0x0007c40001117983 */ /* 0x000ee40000300800 */
[----:B------:R-:W3:Y:S02]  /*99940*/  LDL.LU R18, [R1+0x7c8] ;  /* 0x0007c80001127983 */ /* 0x000ee40000300800 */
[----:B------:R-:W3:Y:S01]  /*99950*/  LDL.LU R19, [R1+0x7cc] ;  /* 0x0007cc0001137983 */ /* 0x000ee20000300800 */
[----:B------:R-:W2:Y:S04]  /*99960*/  LDL.64 R10, [R1+0x28] ;  /* 0x00002800010a7983 */ /* 0x000ea80000100a00 */
[----:B--2---:R1:W-:Y:S04]  /*99970*/  STL.64 [R1+0x30a0], R10 ;  /* 0x0030a00a01007387 */ /* 0x0043e80000100a00 */
[----:B-1----:R-:W2:Y:S01]  /*99980*/  LDL.64 R10, [R1+0x38] ;  /* 0x00003800010a7983 */ /* 0x002ea20000100a00 */
[----:B----4-:R-:W-:Y:S02]  /*99990*/  STL.64 [R1+0x3080], R6 ;  /* 0x0030800601007387 */ /* 0x010fe40000100a00 */
[----:B------:R1:W-:Y:S02]  /*999a0*/  STL.64 [R1+0x3078], R4 ;  /* 0x0030780401007387 */ /* 0x0003e40000100a00 */
[----:B-1----:R-:W4:Y:S01]  /*999b0*/  LDL.LU R4, [R1+0x780] ;  /* 0x0007800001047983 */ /* 0x002f220000300800 */
[----:B------:R-:W4:Y:S02]  /*999c0*/  LDL.LU R5, [R1+0x784] ;  /* 0x0007840001057983 */ /* 0x000f240000300800 */
[----:B------:R-:W2:Y:S02]  /*999d0*/  LDL.LU R6, [R1+0x788] ;  /* 0x0007880001067983 */ /* 0x000ea40000300800 */
[----:B------:R-:W2:Y:S01]  /*999e0*/  LDL.LU R7, [R1+0x78c] ;  /* 0x00078c0001077983 */ /* 0x000ea20000300800 */
[----:B---3--:R-:W-:Y:S01]  /*999f0*/  HMMA.16816.F32 R16, R20, R14, R16 ;  /* 0x0000000e1410723c */ /* 0x008fe20000001810 */
[----:B------:R-:W-:-:S02]  /*99a00*/  IMAD.MOV.U32 R29, RZ, RZ, R14 ;  /* 0x000000ffff1d7224 */ /* 0x000fc400078e000e */
[----:B------:R-:W-:Y:S01]  /*99a10*/  IMAD.MOV.U32 R28, RZ, RZ, R15 ;  /* 0x000000ffff1c7224 */ /* 0x000fe200078e000f */
[----:B--2---:R-:W-:Y:S01]  /*99a20*/  STL.64 [R1+0x3098], R6 ;  /* 0x0030980601007387 */ /* 0x004fe20000100a00 */
[----:B----4-:R1:W-:Y:S03]  /*99a30*/  STL.64 [R1+0x3090], R4 ;  /* 0x0030900401007387 */ /* 0x0103e60000100a00 */
[----:B-1----:R-:W2:Y:S01]  /*99a40*/  LDL.LU R4, [R1+0x790] ;  /* 0x0007900001047983 */ /* 0x002ea20000300800 */
[----:B------:R-:W2:Y:S02]  /*99a50*/  LDL.LU R5, [R1+0x794] ;  /* 0x0007940001057983 */ /* 0x000ea40000300800 */
[----:B------:R-:W2:Y:S02]  /*99a60*/  LDL.LU R6, [R1+0x798] ;  /* 0x0007980001067983 */ /* 0x000ea40000300800 */
[----:B------:R-:W2:Y:S01]  /*99a70*/  LDL.LU R7, [R1+0x79c] ;  /* 0x00079c0001077983 */ /* 0x000ea20000300800 */
[----:B0-----:R0:W-:Y:S01]  /*99a80*/  STL.64 [R1+0x2ef0], R26 ;  /* 0x002ef01a01007387 */ /* 0x0011e20000100a00 */
[----:B------:R-:W-:Y:S03]  /*99a90*/  STL.64 [R1+0x2ee8], R24 ;  /* 0x002ee81801007387 */ /* 0x000fe60000100a00 */
[----:B0-----:R-:W3:Y:S05]  /*99aa0*/  LDL.64 R26, [R1+0x48] ;  /* 0x00004800011a7983 */ /* 0x001eea0000100a00 */
[----:B------:R-:W-:Y:S02]  /*99ab0*/  STL.64 [R1+0xb80], R16 ;  /* 0x000b801001007387 */ /* 0x000fe40000100a00 */
[----:B------:R0:W-:Y:S02]  /*99ac0*/  STL.64 [R1+0xb88], R18 ;  /* 0x000b881201007387 */ /* 0x0001e40000100a00 */
[----:B0-----:R-:W4:Y:S01]  /*99ad0*/  LDL.LU.64 R18, [R1+0x30c8] ;  /* 0x0030c80001127983 */ /* 0x001f220000300a00 */
[----:B------:R-:W4:Y:S02]  /*99ae0*/  LDL.LU.64 R16, [R1+0x30c0] ;  /* 0x0030c00001107983 */ /* 0x000f240000300a00 */
        /* <DEDUP_REMOVED lines=8> */
[----:B------:R-:W2:Y:S02]  /*99b70*/  LDL.LU R24, [R1+0x5c0] ;  /* 0x0005c00001187983 */ /* 0x000ea40000300800 */
[----:B-1----:R-:W-:Y:S02]  /*99b80*/  IMAD.MOV.U32 R14, RZ, RZ, R26 ;  /* 0x000000ffff0e7224 */ /* 0x002fe400078e001a */
[----:B------:R-:W2:Y:S02]  /*99b90*/  LDL.LU R25, [R1+0x5c4] ;  /* 0x0005c40001197983 */ /* 0x000ea40000300800 */
[----:B------:R-:W-:Y:S01]  /*99ba0*/  IMAD.MOV.U32 R15, RZ, RZ, R27 ;  /* 0x000000ffff0f7224 */ /* 0x000fe200078e001b */
[----:B------:R-:W2:Y:S01]  /*99bb0*/  LDL.LU R26, [R1+0x5c8] ;  /* 0x0005c800011a7983 */ /* 0x000ea20000300800 */
[----:B------:R-:W2:Y:S01]  /*99bc0*/  LDL.LU R27, [R1+0x5cc] ;  /* 0x0005cc00011b7983 */ /* 0x000ea20000300800 */
[----:B----4-:R-:W-:Y:S02]  /*99bd0*/  HMMA.16816.F32 R16, R20, R10, R16 ;  /* 0x0000000a1410723c */ /* 0x010fe40000001810 */
[----:B--2---:R-:W-:Y:S01]  /*99be0*/  STL.64 [R1+0x2f00], R26 ;  /* 0x002f001a01007387 */ /* 0x004fe20000100a00 */
[----:B------:R0:W-:Y:S03]  /*99bf0*/  STL.64 [R1+0x2ef8], R24 ;  /* 0x002ef81801007387 */ /* 0x0001e60000100a00 */
[----:B0-----:R-:W2:Y:S01]  /*99c00*/  LDL.LU R24, [R1+0x5d0] ;  /* 0x0005d00001187983 */ /* 0x001ea20000300800 */
[----:B------:R-:W2:Y:S02]  /*99c10*/  LDL.LU R25, [R1+0x5d4] ;  /* 0x0005d40001197983 */ /* 0x000ea40000300800 */
[----:B------:R-:W4:Y:S02]  /*99c20*/  LDL.LU R26, [R1+0x5d8] ;  /* 0x0005d800011a7983 */ /* 0x000f240000300800 */
[----:B------:R-:W4:Y:S02]  /*99c30*/  LDL.LU R27, [R1+0x5dc] ;  /* 0x0005dc00011b7983 */ /* 0x000f240000300800 */
[----:B----4-:R0:W-:Y:S01]  /*99c40*/  STL.64 [R1+0x2f10], R26 ;  /* 0x002f101a01007387 */ /* 0x0101e20000100a00 */
[----:B--2---:R-:W-:Y:S03]  /*99c50*/  STL.64 [R1+0x2f08], R24 ;  /* 0x002f081801007387 */ /* 0x004fe60000100a00 */
[----:B0-----:R-:W2:Y:S04]  /*99c60*/  LDL R26, [R1+0x8] ;  /* 0x00000800011a7983 */ /* 0x001ea80000100800 */
[----:B------:R-:W2:Y:S02]  /*99c70*/  LDL R27, [R1+0xc] ;  /* 0x00000c00011b7983 */ /* 0x000ea40000100800 */
[----:B------:R0:W-:Y:S02]  /*99c80*/  STL.64 [R1+0x9d0], R16 ;  /* 0x0009d01001007387 */ /* 0x0001e40000100a00 */
[----:B------:R-:W-:Y:S02]  /*99c90*/  STL.64 [R1+0x9d8], R18 ;  /* 0x0009d81201007387 */ /* 0x000fe40000100a00 */
[----:B0-----:R-:W-:-:S02]  /*99ca0*/  IMAD.MOV.U32 R17, RZ, RZ, R10 ;  /* 0x000000ffff117224 */ /* 0x001fc400078e000a */
        /* <DEDUP_REMOVED lines=17> */
[----:B------:R-:W2:Y:S02]  /*99dc0*/  LDL.LU.64 R4, [R1+0x3078] ;  /* 0x0030780001047983 */ /* 0x000ea40000300a00 */
[----:B------:R-:W-:Y:S02]  /*99dd0*/  IMAD.MOV.U32 R18, RZ, RZ, R10 ;  /* 0x000000ffff127224 */ /* 0x000fe400078e000a */
[----:B------:R-:W-:Y:S02]  /*99de0*/  IMAD.MOV.U32 R19, RZ, RZ, R11 ;  /* 0x000000ffff137224 */ /* 0x000fe400078e000b */
[----:B------:R-:W4:Y:S01]  /*99df0*/  LDL.LU.64 R10, [R1+0x3070] ;  /* 0x00307000010a7983 */ /* 0x000f220000300a00 */
[----:B------:R-:W3:Y:S01]  /*99e00*/  LDL.LU.64 R8, [R1+0x3068] ;  /* 0x0030680001087983 */ /* 0x000ee20000300a00 */
        /* <DEDUP_REMOVED lines=9> */
[----:B------:R-:W-:Y:S01]  /*99ea0*/  IMAD.MOV.U32 R27, RZ, RZ, R19 ;  /* 0x000000ffff1b7224 */ /* 0x000fe200078e0013 */
[----:B------:R-:W2:Y:S01]  /*99eb0*/  LDL.LU R18, [R1+0x3054] ;  /* 0x0030540001127983 */ /* 0x000ea20000300800 */
[----:B------:R-:W2:Y:S03]  /*99ec0*/  LDL.LU R19, [R1+0x3050] ;  /* 0x0030500001137983 */ /* 0x000ea60000300800 */
[----:B------:R0:W-:Y:S02]  /*99ed0*/  STL.64 [R1+0x2f38], R26 ;  /* 0x002f381a01007387 */ /* 0x0001e40000100a00 */
[----:B0-----:R-:W-:-:S02]  /*99ee0*/  IMAD.MOV.U32 R26, RZ, RZ, R25 ;  /* 0x000000ffff1a7224 */ /* 0x001fc400078e0019 */
[----:B------:R-:W-:-:S05]  /*99ef0*/  IMAD.MOV.U32 R27, RZ, RZ, R24 ;  /* 0x000000ffff1b7224 */ /* 0x000fca00078e0018 */
[----:B------:R0:W-:Y:S01]  /*99f00*/  STL.64 [R1+0x2f50], R26 ;  /* 0x002f501a01007387 */ /* 0x0001e20000100a00 */
        /* <DEDUP_REMOVED lines=39> */
[----:B------:R4:W-:Y:S02]  /*9a180*/  STL.64 [R1+0x2fb0], R26 ;  /* 0x002fb01a01007387 */ /* 0x0009e40000100a00 */
[----:B----4-:R-:W-:Y:S02]  /*9a190*/  IMAD.MOV.U32 R26, RZ, RZ, R11 ;  /* 0x000000ffff1a7224 */ /* 0x010fe400078e000b */
[----:B------:R-:W-:-:S05]  /*9a1a0*/  IMAD.MOV.U32 R27, RZ, RZ, R10 ;  /* 0x000000ffff1b7224 */ /* 0x000fca00078e000a */
[----:B------:R-:W-:Y:S04]  /*9a1b0*/  STL.64 [R1+0x2fc8], R26 ;  /* 0x002fc81a01007387 */ /* 0x000fe80000100a00 */
[----:B--2---:R-:W-:Y:S01]  /*9a1c0*/  STL.64 [R1+0x2f60], R18 ;  /* 0x002f601201007387 */ /* 0x004fe20000100a00 */
[----:B------:R0:W-:Y:S03]  /*9a1d0*/  STL.64 [R1+0x2f58], R16 ;  /* 0x002f581001007387 */ /* 0x0001e60000100a00 */
        /* <DEDUP_REMOVED lines=31> */
[----:B------:R-:W4:Y:S01]  /*9a3d0*/  LDL.LU R4, [R1+0x440] ;  /* 0x0004400001047983 */ /* 0x000f220000300800 */
[----:B------:R-:W4:Y:S02]  /*9a3e0*/  LDL.LU R5, [R1+0x444] ;  /* 0x0004440001057983 */ /* 0x000f240000300800 */
[----:B------:R-:W4:Y:S02]  /*9a3f0*/  LDL.LU R6, [R1+0x448] ;  /* 0x0004480001067983 */ /* 0x000f240000300800 */
[----:B------:R-:W-:-:S02]  /*9a400*/  IMAD.MOV.U32 R26, RZ, RZ, R3 ;  /* 0x000000ffff1a7224 */ /* 0x000fc400078e0003 */
[----:B------:R-:W-:Y:S01]  /*9a410*/  IMAD.MOV.U32 R27, RZ, RZ, R0 ;  /* 0x000000ffff1b7224 */ /* 0x000fe200078e0000 */
[----:B------:R-:W4:Y:S01]  /*9a420*/  LDL.LU R7, [R1+0x44c] ;  /* 0x00044c0001077983 */ /* 0x000f220000300800 */
[----:B------:R-:W4:Y:S02]  /*9a430*/  LDL.LU R8, [R1+0x750] ;  /* 0x0007500001087983 */ /* 0x000f240000300800 */
[----:B------:R-:W4:Y:S02]  /*9a440*/  LDL.LU R9, [R1+0x754] ;  /* 0x0007540001097983 */ /* 0x000f240000300800 */
[----:B------:R-:W4:Y:S01]  /*9a450*/  LDL.LU R10, [R1+0x758] ;  /* 0x00075800010a7983 */ /* 0x000f220000300800 */
[----:B------:R-:W4:Y:S01]  /*9a460*/  LDL.LU R11, [R1+0x75c] ;  /* 0x00075c00010b7983 */ /* 0x000f220000300800 */
[----:B------:R-:W-:Y:S03]  /*9a470*/  STL.64 [R1+0x3028], R26 ;  /* 0x0030281a01007387 */ /* 0x000fe60000100a00 */
[----:B---3--:R-:W-:Y:S01]  /*9a480*/  STL.64 [R1+0x2fc0], R18 ;  /* 0x002fc01201007387 */ /* 0x008fe20000100a00 */
[----:B--2---:R0:W-:Y:S03]  /*9a490*/  STL.64 [R1+0x2fb8], R16 ;  /* 0x002fb81001007387 */ /* 0x0041e60000100a00 */
        /* <DEDUP_REMOVED lines=35> */
[----:B0-----:R-:W3:Y:S02]  /*9a6d0*/  LDL.LU.64 R10, [R1+0x3040] ;  /* 0x00304000010a7983 */ /* 0x001ee40000300a00 */
[----:B---3--:R-:W-:Y:S02]  /*9a6e0*/  HMMA.16816.F32 R20, R20, R10, R4 ;  /* 0x0000000a1414723c */ /* 0x008fe40000001804 */
[----:B------:R-:W3:Y:S01]  /*9a6f0*/  LDL.LU.64 R6, [R1+0x3038] ;  /* 0x0030380001067983 */ /* 0x000ee20000300a00 */
[----:B------:R-:W3:Y:S11]  /*9a700*/  LDL.LU.64 R4, [R1+0x3030] ;  /* 0x0030300001047983 */ /* 0x000ef60000300a00 */
[----:B------:R-:W-:Y:S09]  /*9a710*/  @!UPT UIADD3 URZ, URZ, URZ, URZ ;  /* 0x0000003f3f3ff290 */ /* 0x000ff2000fffe03f */
[----:B------:R-:W-:Y:S01]  /*9a720*/  STL.64 [R1+0x2d0], R20 ;  /* 0x0002d01401007387 */ /* 0x000fe20000100a00 */
[----:B------:R-:W-:Y:S02]  /*9a730*/  STL.64 [R1+0x2d8], R22 ;  /* 0x0002d81601007387 */ /* 0x000fe40000100a00 */
[----:B------:R-:W0:Y:S02]  /*9a740*/  LDSM.16.MT88.4 R20, [R2+0x27080] ;  /* 0x027080000214783b */ /* 0x000e240000004200 */
[----:B0-----:R0:W-:Y:S02]  /*9a750*/  STL.64 [R1+0x2dc8], R22 ;  /* 0x002dc81601007387 */ /* 0x0011e40000100a00 */
[----:B------:R-:W-:Y:S02]  /*9a760*/  STL.64 [R1+0x2dc0], R20 ;  /* 0x002dc01401007387 */ /* 0x000fe40000100a00 */
[----:B0-----:R-:W3:Y:S02]  /*9a770*/  LDL.LU.64 R22, [R1+0xc8] ;  /* 0x0000c80001167983 */ /* 0x001ee40000300a00 */
[C---:B---3--:R-:W-:Y:S11]  /*9a780*/  HMMA.16816.F32 R24, R4.reuse, R22, R24 ;  /* 0x000000160418723c */ /* 0x048ff60000001818 */
        /* <DEDUP_REMOVED lines=97> */
[----:B------:R-:W3:Y:S01]  /*9ada0*/  LDL.LU R16, [R1+0x430] ;  /* 0x0004300001107983 */ /* 0x000ee20000300800 */
[----:B------:R-:W3:Y:S04]  /*9adb0*/  LDL.LU R17, [R1+0x434] ;  /* 0x0004340001117983 */ /* 0x000ee80000300800 */
        /* <DEDUP_REMOVED lines=9> */
[----:B------:R0:W-:Y:S02]  /*9ae50*/  STL.64 [R1+0x2e98], R14 ;  /* 0x002e980e01007387 */ /* 0x0001e40000100a00 */
[----:B------:R-:W2:Y:S01]  /*9ae60*/  LDL.LU R12, [R1+0x1e0] ;  /* 0x0001e000010c7983 */ /* 0x000ea20000300800 */
[----:B------:R-:W2:Y:S04]  /*9ae70*/  LDL.LU R13, [R1+0x1e4] ;  /* 0x0001e400010d7983 */ /* 0x000ea80000300800 */
[----:B0-----:R-:W2:Y:S01]  /*9ae80*/  LDL.LU R14, [R1+0x1e8] ;  /* 0x0001e800010e7983 */ /* 0x001ea20000300800 */
[----:B------:R-:W2:Y:S02]  /*9ae90*/  LDL.LU R15, [R1+0x1ec] ;  /* 0x0001ec00010f7983 */ /* 0x000ea40000300800 */
[----:B------:R-:W-:Y:S02]  /*9aea0*/  STL [R1+0x2dec], R10 ;  /* 0x002dec0a01007387 */ /* 0x000fe40000100800 */
[----:B------:R-:W-:Y:S02]  /*9aeb0*/  STL [R1+0x2de8], R11 ;  /* 0x002de80b01007387 */ /* 0x000fe40000100800 */
[----:B------:R-:W-:-:S02]  /*9aec0*/  IMAD.MOV.U32 R8, RZ, RZ, R22 ;  /* 0x000000ffff087224 */ /* 0x000fc400078e0016 */
[----:B------:R-:W-:Y:S01]  /*9aed0*/  IMAD.MOV.U32 R3, RZ, RZ, R23 ;  /* 0x000000ffff037224 */ /* 0x000fe200078e0017 */
[----:B--2---:R-:W-:Y:S11]  /*9aee0*/  HMMA.16816.F32 R4, R4, R10, R12 ;  /* 0x0000000a0404723c */ /* 0x004ff6000000180c */
[----:B------:R-:W-:Y:S11]  /*9aef0*/  @!UPT UIADD3 URZ, URZ, URZ, URZ ;  /* 0x0000003f3f3ff290 */ /* 0x000ff6000fffe03f */
[----:B------:R-:W-:Y:S01]  /*9af00*/  @!UPT UIADD3 URZ, URZ, URZ, URZ ;  /* 0x0000003f3f3ff290 */ /* 0x000fe2000fffe03f */
[----:B------:R-:W-:Y:S01]  /*9af10*/  STL.64 [R1+0x2b0], R4 ;  /* 0x0002b00401007387 */ /* 0x000fe20000100a00 */
[----:B------:R3:W-:Y:S02]  /*9af20*/  STL.64 [R1+0x2b8], R6 ;  /* 0x0002b80601007387 */ /* 0x0007e40000100a00 */
[C---:B---3--:R-:W-:Y:S11]  /*9af30*/  HMMA.16816.F32 R4, R24.reuse, R22, R16 ;  /* 0x000000161804723c */ /* 0x048ff60000001810 */
[----:B------:R-:W-:Y:S11]  /*9af40*/  @!UPT UIADD3 URZ, URZ, URZ, URZ ;  /* 0x0000003f3f3ff290 */ /* 0x000ff6000fffe03f */
[----:B------:R-:W-:Y:S01]  /*9af50*/  @!UPT UIADD3 URZ, URZ, URZ, URZ ;  /* 0x0000003f3f3ff290 */ /* 0x000fe2000fffe03f */
        /* <DEDUP_REMOVED lines=10> */
[----:B------:R-:W4:Y:S02]  /*9b000*/  LDL.LU.64 R14, [R1+0x78] ;  /* 0x00007800010e7983 */ /* 0x000f240000300a00 */
[----:B----4-:R0:W-:Y:S04]  /*9b010*/  STL.64 [R1+0x2ea8], R14 ;  /* 0x002ea80e01007387 */ /* 0x0101e80000100a00 */
[----:B0-----:R-:W4:Y:S04]  /*9b020*/  LDL.LU.64 R14, [R1+0x88] ;  /* 0x00008800010e7983 */ /* 0x001f280000300a00 */
[----:B----4-:R0:W-:Y:S04]  /*9b030*/  STL.64 [R1+0x2ec0], R14 ;  /* 0x002ec00e01007387 */ /* 0x0101e80000100a00 */
[----:B0-----:R-:W4:Y:S04]  /*9b040*/  LDL.LU.64 R14, [R1+0x98] ;  /* 0x00009800010e7983 */ /* 0x001f280000300a00 */
[----:B----4-:R0:W-:Y:S04]  /*9b050*/  STL.64 [R1+0x2ed8], R14 ;  /* 0x002ed80e01007387 */ /* 0x0101e80000100a00 */
[----:B0-----:R-:W3:Y:S01]  /*9b060*/  LDL.LU.64 R14, [R1+0xa8] ;  /* 0x0000a800010e7983 */ /* 0x001ee20000300a00 */
[----:B------:R-:W4:Y:S03]  /*9b070*/  LDL.LU.64 R6, [R1+0x58] ;  /* 0x0000580001067983 */ /* 0x000f260000300a00 */
[----:B----4-:R0:W-:Y:S01]  /*9b080*/  STL.64 [R1+0x2ea0], R6 ;  /* 0x002ea00601007387 */ /* 0x0101e20000100a00 */
        /* <DEDUP_REMOVED lines=17> */
[----:B------:R-:W-:Y:S02]  /*9b1a0*/  STL [R1+0x2df0], R8 ;  /* 0x002df00801007387 */ /* 0x000fe40000100800 */
[----:B------:R-:W4:Y:S01]  /*9b1b0*/  LDL.LU.64 R10, [R1+0xb8] ;  /* 0x0000b800010a7983 */ /* 0x000f220000300a00 */
[C---:B---3--:R-:W-:Y:S08]  /*9b1c0*/  HMMA.16816.F32 R20, R24.reuse, R14, R20 ;  /* 0x0000000e1814723c */ /* 0x048ff00000001814 */
[----:B----4-:R-:W-:Y:S01]  /*9b1d0*/  HMMA.16816.F32 R16, R24, R10, R16 ;  /* 0x0000000a1810723c */ /* 0x010fe20000001810 */
[----:B------:R-:W-:Y:S11]  /*9b1e0*/  IMAD.MOV.U32 R9, RZ, RZ, R11 ;  /* 0x000000ffff097224 */ /* 0x000ff600078e000b */
[----:B------:R-:W-:Y:S11]  /*9b1f0*/  @!UPT UIADD3 URZ, URZ, URZ, URZ ;  /* 0x0000003f3f3ff290 */ /* 0x000ff6000fffe03f */
[----:B------:R0:W-:Y:S01]  /*9b200*/  STL.64 [R1+0xd60], R16 ;  /* 0x000d601001007387 */ /* 0x0001e20000100a00 */
[----:B------:R1:W-:Y:S02]  /*9b210*/  STL.64 [R1+0xd68], R18 ;  /* 0x000d681201007387 */ /* 0x0003e40000100a00 */
[----:B0-----:R-:W-:Y:S01]  /*9b220*/  IMAD.MOV.U32 R16, RZ, RZ, R10 ;  /* 0x000000ffff107224 */ /* 0x001fe200078e000a */
[----:B-1----:R-:W3:Y:S01]  /*9b230*/  LDL.LU.64 R18, [R1+0x2ee0] ;  /* 0x002ee00001127983 */ /* 0x002ee20000300a00 */
[----:B------:R0:W-:Y:S02]  /*9b240*/  STL [R1+0x2dfc], R9 ;  /* 0x002dfc0901007387 */ /* 0x0001e40000100800 */
[----:B------:R-:W4:Y:S02]  /*9b250*/  LDL.LU R8, [R1+0x3d0] ;  /* 0x0003d00001087983 */ /* 0x000f240000300800 */
[----:B------:R-:W-:Y:S01]  /*9b260*/  IMAD.MOV.U32 R17, RZ, RZ, R15 ;  /* 0x000000ffff117224 */ /* 0x000fe200078e000f */
[----:B0-----:R-:W4:Y:S01]  /*9b270*/  LDL.LU R9, [R1+0x3d4] ;  /* 0x0003d40001097983 */ /* 0x001f220000300800 */
[----:B------:R-:W4:Y:S02]  /*9b280*/  LDL.LU R10, [R1+0x3d8] ;  /* 0x0003d800010a7983 */ /* 0x000f240000300800 */
[----:B------:R-:W4:Y:S02]  /*9b290*/  LDL.LU R11, [R1+0x3dc] ;  /* 0x0003dc00010b7983 */ /* 0x000f240000300800 */
[----:B------:R-:W-:Y:S01]  /*9b2a0*/  STL [R1+0x2df8], R16 ;  /* 0x002df81001007387 */ /* 0x000fe20000100800 */
[----:B------:R0:W-:Y:S01]  /*9b2b0*/  STL.64 [R1+0xd50], R20 ;  /* 0x000d501401007387 */ /* 0x0001e20000100a00 */
[----:B------:R-:W-:Y:S02]  /*9b2c0*/  STL.64 [R1+0xd58], R22 ;  /* 0x000d581601007387 */ /* 0x000fe40000100a00 */
[----:B0-----:R-:W-:-:S02]  /*9b2d0*/  IMAD.MOV.U32 R20, RZ, RZ, R14 ;  /* 0x000000ffff147224 */ /* 0x001fc400078e000e */
[----:B------:R-:W2:Y:S01]  /*9b2e0*/  LDL.LU.64 R14, [R1+0x2ed8] ;  /* 0x002ed800010e7983 */ /* 0x000ea20000300a00 */
[----:B------:R0:W-:Y:S03]  /*9b2f0*/  STL [R1+0x2e20], R17 ;  /* 0x002e201101007387 */ /* 0x0001e60000100800 */
[----:B---3--:R1:W-:Y:S01]  /*9b300*/  STL.64 [R1+0x2e90], R18 ;  /* 0x002e901201007387 */ /* 0x0083e20000100a00 */
[----:B------:R-:W3:Y:S02]  /*9b310*/  LDL.LU R16, [R1+0x3c0] ;  /* 0x0003c00001107983 */ /* 0x000ee40000300800 */
[----:B0-----:R-:W3:Y:S01]  /*9b320*/  LDL.LU R17, [R1+0x3c4] ;  /* 0x0003c40001117983 */ /* 0x001ee20000300800 */
[----:B-1----:R-:W3:Y:S01]  /*9b330*/  LDL.LU R18, [R1+0x3c8] ;  /* 0x0003c80001127983 */ /* 0x002ee20000300800 */
        /* <DEDUP_REMOVED lines=21> */
[----:B------:R-:W-:Y:S03]  /*9b490*/  STL.64 [R1+0x2e00], R20 ;  /* 0x002e001401007387 */ /* 0x000fe60000100a00 */
[----:B0-----:R-:W3:Y:S01]  /*9b4a0*/  LDL.LU.64 R22, [R1+0x68] ;  /* 0x0000680001167983 */ /* 0x001ee20000300a00 */
        /* <DEDUP_REMOVED lines=8> */
[----:B------:R-:W4:Y:S02]  /*9b530*/  LDL.LU R12, [R1+0xe9c] ;  /* 0x000e9c00010c7983 */ /* 0x000f240000300800 */
[----:B---3--:R-:W-:Y:S01]  /*9b540*/  IMAD.MOV.U32 R0, RZ, RZ, R23 ;  /* 0x000000ffff007224 */ /* 0x008fe200078e0017 */
[----:B--2---:R-:W-:Y:S01]  /*9b550*/  STL.64 [R1+0x2e60], R14 ;  /* 0x002e600e01007387 */ /* 0x004fe20000100a00 */
[----:B----4-:R0:W-:Y:S02]  /*9b560*/  STL [R1+0x2e58], R12 ;  /* 0x002e580c01007387 */ /* 0x0101e40000100800 */
[C---:B0-----:R-:W-:Y:S11]  /*9b570*/  HMMA.16816.F32 R12, R24.reuse, R22, R8 ;  /* 0x00000016180c723c */ /* 0x041ff60000001808 */
[----:B------:R-:W-:Y:S11]  /*9b580*/  @!UPT UIADD3 URZ, URZ, URZ, URZ ;  /* 0x0000003f3f3ff290 */ /* 0x000ff6000fffe03f */
[----:B------:R-:W-:Y:S01]  /*9b590*/  @!UPT UIADD3 URZ, URZ, URZ, URZ ;  /* 0x0000003f3f3ff290 */ /* 0x000fe2000fffe03f */
[----:B------:R-:W-:Y:S01]  /*9b5a0*/  STL.64 [R1+0xb30], R12 ;  /* 0x000b300c01007387 */ /* 0x000fe20000100a00 */
[----:B------:R0:W-:Y:S02]  /*9b5b0*/  STL.64 [R1+0xb38], R14 ;  /* 0x000b380e01007387 */ /* 0x0001e40000100a00 */
[C---:B0-----:R-:W-:Y:S01]  /*9b5c0*/  HMMA.16816.F32 R12, R24.reuse, R6, R16 ;  /* 0x00000006180c723c */ /* 0x041fe20000001810 */
[----:B------:R-:W-:Y:S02]  /*9b5d0*/  IMAD.MOV.U32 R11, RZ, RZ, R22 ;  /* 0x000000ffff0b7224 */ /* 0x000fe400078e0016 */
[----:B------:R-:W-:Y:S02]  /*9b5e0*/  IMAD.MOV.U32 R10, RZ, RZ, R7 ;  /* 0x000000ffff0a7224 */ /* 0x000fe400078e0007 */
[----:B------:R-:W-:Y:S11]  /*9b5f0*/  IMAD.MOV.U32 R8, RZ, RZ, R6 ;  /* 0x000000ffff087224 */ /* 0x000ff600078e0006 */
[----:B------:R-:W-:Y:S07]  /*9b600*/  @!UPT UIADD3 URZ, URZ, URZ, URZ ;  /* 0x0000003f3f3ff290 */ /* 0x000fee000fffe03f */
[----:B------:R-:W-:Y:S01]  /*9b610*/  STL.64 [R1+0xb50], R12 ;  /* 0x000b500c01007387 */ /* 0x000fe20000100a00 */
[----:B------:R-:W-:Y:S02]  /*9b620*/  STL.64 [R1+0xb58], R14 ;  /* 0x000b580e01007387 */ /* 0x000fe40000100a00 */
[----:B------:R-:W2:Y:S02]  /*9b630*/  LDL.LU R16, [R1+0x3b0] ;  /* 0x0003b00001107983 */ /* 0x000ea40000300800 */
[----:B------:R-:W2:Y:S01]  /*9b640*/  LDL.LU R17, [R1+0x3b4] ;  /* 0x0003b40001117983 */ /* 0x000ea20000300800 */
[----:B------:R-:W2:Y:S01]  /*9b650*/  LDL.LU R18, [R1+0x3b8] ;  /* 0x0003b80001127983 */ /* 0x000ea20000300800 */
[----:B------:R-:W2:Y:S02]  /*9b660*/  LDL.LU R19, [R1+0x3bc] ;  /* 0x0003bc0001137983 */ /* 0x000ea40000300800 */
[----:B------:R-:W2:Y:S02]  /*9b670*/  LDL.LU.64 R6, [R1+0x48] ;  /* 0x0000480001067983 */ /* 0x000ea40000300a00 */
[----:B------:R-:W-:Y:S01]  /*9b680*/  STL.64 [R1+0x2e70], R10 ;  /* 0x002e700a01007387 */ /* 0x000fe20000100a00 */
[----:B------:R-:W-:Y:S01]  /*9b690*/  STL [R1+0x2e68], R8 ;  /* 0x002e680801007387 */ /* 0x000fe20000100800 */
[----:B------:R-:W3:Y:S02]  /*9b6a0*/  LDL.LU R20, [R1+0x350] ;  /* 0x0003500001147983 */ /* 0x000ee40000300800 */
[----:B------:R-:W3:Y:S02]  /*9b6b0*/  LDL.LU R21, [R1+0x354] ;  /* 0x0003540001157983 */ /* 0x000ee40000300800 */
[----:B------:R-:W4:Y:S01]  /*9b6c0*/  LDL.LU R22, [R1+0x358] ;  /* 0x0003580001167983 */ /* 0x000f220000300800 */
[----:B------:R-:W4:Y:S04]  /*9b6d0*/  LDL.LU R23, [R1+0x35c] ;  /* 0x00035c0001177983 */ /* 0x000f280000300800 */
[----:B----4-:R-:W-:Y:S01]  /*9b6e0*/  STL.64 [R1+0x2e18], R22 ;  /* 0x002e181601007387 */ /* 0x010fe20000100a00 */
[----:B---3--:R0:W-:Y:S03]  /*9b6f0*/  STL.64 [R1+0x2e10], R20 ;  /* 0x002e101401007387 */ /* 0x0081e60000100a00 */
[----:B0-----:R-:W3:Y:S01]  /*9b700*/  LDL.LU R20, [R1+0x360] ;  /* 0x0003600001147983 */ /* 0x001ee20000300800 */
[----:B------:R-:W3:Y:S02]  /*9b710*/  LDL.LU R21, [R1+0x364] ;  /* 0x0003640001157983 */ /* 0x000ee40000300800 */
[----:B------:R-:W4:Y:S02]  /*9b720*/  LDL.LU R22, [R1+0x368] ;  /* 0x0003680001167983 */ /* 0x000f240000300800 */
[----:B------:R-:W4:Y:S01]  /*9b730*/  LDL.LU R23, [R1+0x36c] ;  /* 0x00036c0001177983 */ /* 0x000f220000300800 */
[----:B------:R-:W2:Y:S01]  /*9b740*/  LDL.LU R8, [R1+0x390] ;  /* 0x0003900001087983 */ /* 0x000ea20000300800 */
[----:B------:R-:W2:Y:S02]  /*9b750*/  LDL.LU R9, [R1+0x394] ;  /* 0x0003940001097983 */ /* 0x000ea40000300800 */
[----:B------:R-:W2:Y:S02]  /*9b760*/  LDL.LU R10, [R1+0x398] ;  /* 0x00039800010a7983 */ /* 0x000ea40000300800 */
[----:B------:R-:W2:Y:S02]  /*9b770*/  LDL.LU R11, [R1+0x39c] ;  /* 0x00039c00010b7983 */ /* 0x000ea40000300800 */
[----:B--2---:R0:W-:Y:S01]  /*9b780*/  STL.64 [R1+0x2e80], R10 ;  /* 0x002e800a01007387 */ /* 0x0041e20000100a00 */
[----:B------:R-:W-:Y:S03]  /*9b790*/  STL.64 [R1+0x2e78], R8 ;  /* 0x002e780801007387 */ /* 0x000fe60000100a00 */
[----:B0-----:R-:W2:Y:S01]  /*9b7a0*/  LDL.LU.64 R10, [R1+0x38] ;  /* 0x00003800010a7983 */ /* 0x001ea20000300a00 */
[----:B------:R-:W2:Y:S01]  /*9b7b0*/  LDL.LU.64 R14, [R1+0x28] ;  /* 0x00002800010e7983 */ /* 0x000ea20000300a00 */
[----:B------:R-:W-:Y:S02]  /*9b7c0*/  HMMA.16816.F32 R16, R24, R6, R16 ;  /* 0x000000061810723c */ /* 0x000fe40000001810 */
[----:B--2---:R0:W-:Y:S01]  /*9b7d0*/  STL.64 [R1+0x2e88], R14 ;  /* 0x002e880e01007387 */ /* 0x0041e20000100a00 */
[----:B------:R-:W2:Y:S02]  /*9b7e0*/  LDL.LU R12, [R1+0x3a0] ;  /* 0x0003a000010c7983 */ /* 0x000ea40000300800 */
[----:B------:R-:W2:Y:S01]  /*9b7f0*/  LDL.LU R13, [R1+0x3a4] ;  /* 0x0003a400010d7983 */ /* 0x000ea20000300800 */
[----:B0-----:R-:W2:Y:S01]  /*9b800*/  LDL.LU R14, [R1+0x3a8] ;  /* 0x0003a800010e7983 */ /* 0x001ea20000300800 */
[----:B------:R-:W2:Y:S02]  /*9b810*/  LDL.LU R15, [R1+0x3ac] ;  /* 0x0003ac00010f7983 */ /* 0x000ea40000300800 */
[----:B----4-:R-:W-:Y:S02]  /*9b820*/  STL.64 [R1+0x2e30], R22 ;  /* 0x002e301601007387 */ /* 0x010fe40000100a00 */
[----:B---3--:R0:W-:Y:S02]  /*9b830*/  STL.64 [R1+0x2e28], R20 ;  /* 0x002e281401007387 */ /* 0x0081e40000100a00 */
[----:B0-----:R-:W3:Y:S01]  /*9b840*/  LDL.LU R20, [R1+0x370] ;  /* 0x0003700001147983 */ /* 0x001ee20000300800 */
[----:B------:R-:W3:Y:S02]  /*9b850*/  LDL.LU R21, [R1+0x374] ;  /* 0x0003740001157983 */ /* 0x000ee40000300800 */
[----:B------:R-:W4:Y:S02]  /*9b860*/  LDL.LU R22, [R1+0x378] ;  /* 0x0003780001167983 */ /* 0x000f240000300800 */
[----:B------:R-:W4:Y:S02]  /*9b870*/  LDL.LU R23, [R1+0x37c] ;  /* 0x00037c0001177983 */ /* 0x000f240000300800 */
[----:B----4-:R0:W-:Y:S01]  /*9b880*/  STL.64 [R1+0x2e40], R22 ;  /* 0x002e401601007387 */ /* 0x0101e20000100a00 */
[----:B---3--:R-:W-:Y:S03]  /*9b890*/  STL.64 [R1+0x2e38], R20 ;  /* 0x002e381401007387 */ /* 0x008fe60000100a00 */
[----:B0-----:R-:W3:Y:S01]  /*9b8a0*/  LDL.LU.64 R22, [R1+0x18] ;  /* 0x0000180001167983 */ /* 0x001ee20000300a00 */
[----:B------:R-:W-:Y:S02]  /*9b8b0*/  STL.64 [R1+0x9b0], R16 ;  /* 0x0009b01001007387 */ /* 0x000fe40000100a00 */
[----:B------:R0:W-:Y:S02]  /*9b8c0*/  STL.64 [R1+0x9b8], R18 ;  /* 0x0009b81201007387 */ /* 0x0001e40000100a00 */
[----:B0-----:R-:W4:Y:S01]  /*9b8d0*/  LDL.LU.64 R18, [R1+0x2e90] ;  /* 0x002e900001127983 */ /* 0x001f220000300a00 */
[----:B------:R-:W-:-:S02]  /*9b8e0*/  IMAD.MOV.U32 R16, RZ, RZ, R6 ;  /* 0x000000ffff107224 */ /* 0x000fc400078e0006 */
[----:B------:R-:W-:Y:S01]  /*9b8f0*/  IMAD.MOV.U32 R3, RZ, RZ, R7 ;  /* 0x000000ffff037224 */ /* 0x000fe200078e0007 */
[----:B----4-:R-:W-:Y:S02]  /*9b900*/  STL.64 [R1+0x2e50], R18 ;  /* 0x002e501201007387 */ /* 0x010fe40000100a00 */
[----:B------:R0:W-:Y:S02]  /*9b910*/  STL [R1+0x2e48], R16 ;  /* 0x002e481001007387 */ /* 0x0001e40000100800 */
[----:B0-----:R-:W3:Y:S01]  /*9b920*/  LDL.LU R16, [R1+0x380] ;  /* 0x0003800001107983 */ /* 0x001ee20000300800 */
[----:B------:R-:W3:Y:S02]  /*9b930*/  LDL.LU R17, [R1+0x384] ;  /* 0x0003840001117983 */ /* 0x000ee40000300800 */
[----:B------:R-:W3:Y:S02]  /*9b940*/  LDL.LU R18, [R1+0x388] ;  /* 0x0003880001127983 */ /* 0x000ee40000300800 */
[----:B------:R-:W3:Y:S01]  /*9b950*/  LDL.LU R19, [R1+0x38c] ;  /* 0x00038c0001137983 */ /* 0x000ee20000300800 */
[----:B------:R-:W4:Y:S01]  /*9b960*/  LDL.LU R4, [R1+0xd0] ;  /* 0x0000d00001047983 */ /* 0x000f220000300800 */
[----:B------:R-:W4:Y:S02]  /*9b970*/  LDL.LU R5, [R1+0xd4] ;  /* 0x0000d40001057983 */ /* 0x000f240000300800 */
[----:B------:R-:W3:Y:S02]  /*9b980*/  LDL.LU R6, [R1+0xd8] ;  /* 0x0000d80001067983 */ /* 0x000ee40000300800 */
[----:B------:R-:W3:Y:S01]  /*9b990*/  LDL.LU R7, [R1+0xdc] ;  /* 0x0000dc0001077983 */ /* 0x000ee20000300800 */
[----:B--2---:R-:W-:Y:S01]  /*9b9a0*/  HMMA.16816.F32 R12, R24, R10, R12 ;  /* 0x0000000a180c723c */ /* 0x004fe2000000180c */
[----:B---3--:R-:W-:Y:S01]  /*9b9b0*/  STL.64 [R1+0x2c70], R6 ;  /* 0x002c700601007387 */ /* 0x008fe20000100a00 */
[----:B----4-:R0:W-:Y:S03]  /*9b9c0*/  STL.64 [R1+0x2c68], R4 ;  /* 0x002c680401007387 */ /* 0x0101e60000100a00 */
[----:B0-----:R-:W2:Y:S01]  /*9b9d0*/  LDL.LU R4, [R1+0xf0] ;  /* 0x0000f00001047983 */ /* 0x001ea20000300800 */
[----:B------:R-:W2:Y:S02]  /*9b9e0*/  LDL.LU R5, [R1+0xf4] ;  /* 0x0000f40001057983 */ /* 0x000ea40000300800 */
[----:B------:R-:W3:Y:S02]  /*9b9f0*/  LDL.LU R6, [R1+0xf8] ;  /* 0x0000f80001067983 */ /* 0x000ee40000300800 */
[----:B------:R-:W3:Y:S02]  /*9ba00*/  LDL.LU R7, [R1+0xfc] ;  /* 0x0000fc0001077983 */ /* 0x000ee40000300800 */
[----:B---3--:R0:W-:Y:S01]  /*9ba10*/  STL.64 [R1+0x2c80], R6 ;  /* 0x002c800601007387 */ /* 0x0081e20000100a00 */
[----:B--2---:R1:W-:Y:S03]  /*9ba20*/  STL.64 [R1+0x2c78], R4 ;  /* 0x002c780401007387 */ /* 0x0043e60000100a00 */
[----:B0-----:R-:W2:Y:S01]  /*9ba30*/  LDL.LU R6, [R1+0x8] ;  /* 0x0000080001067983 */ /* 0x001ea20000300800 */
[----:B------:R-:W2:Y:S06]  /*9ba40*/  LDL.LU R7, [R1+0xc] ;  /* 0x00000c0001077983 */ /* 0x000eac0000300800 */
[----:B------:R-:W-:Y:S02]  /*9ba50*/  STL.64 [R1+0x990], R12 ;  /* 0x0009900c01007387 */ /* 0x000fe40000100a00 */
[----:B------:R0:W-:Y:S02]  /*9ba60*/  STL.64 [R1+0x998], R14 ;  /* 0x0009980e01007387 */ /* 0x0001e40000100a00 */
[----:B-1----:R-:W-:-:S02]  /*9ba70*/  IMAD.MOV.U32 R5, RZ, RZ, R10 ;  /* 0x000000ffff057224 */ /* 0x002fc400078e000a */
[----:B------:R-:W-:Y:S01]  /*9ba80*/  IMAD.MOV.U32 R4, RZ, RZ, R11 ;  /* 0x000000ffff047224 */ /* 0x000fe200078e000b */
[----:B0-----:R-:W3:Y:S01]  /*9ba90*/  LDL.LU.64 R14, [R1+0x2e88] ;  /* 0x002e8800010e7983 */ /* 0x001ee20000300a00 */
[----:B------:R-:W3:Y:S02]  /*9baa0*/  LDL.LU.64 R10, [R1+0x2e80] ;  /* 0x002e8000010a7983 */ /* 0x000ee40000300a00 */
[----:B------:R-:W3:Y:S01]  /*9bab0*/  LDL.LU.64 R8, [R1+0x2e78] ;  /* 0x002e780001087983 */ /* 0x000ee20000300a00 */
[----:B------:R-:W-:Y:S01]  /*9bac0*/  HMMA.16816.F32 R16, R24, R22, R16 ;  /* 0x000000161810723c */ /* 0x000fe20000001810 */
[----:B------:R-:W-:-:S07]  /*9bad0*/  IMAD.MOV.U32 R28, RZ, RZ, R22 ;  /* 0x000000ffff1c7224 */ /* 0x000fce00078e0016 */
[C---:B---3--:R-:W-:Y:S01]  /*9bae0*/  HMMA.16816.F32 R8, R24.reuse, R14, R8 ;  /* 0x0000000e1808723c */ /* 0x048fe20000001808 */
[----:B------:R-:W-:Y:S11]  /*9baf0*/  IMAD.MOV.U32 R13, RZ, RZ, R15 ;  /* 0x000000ffff0d7224 */ /* 0x000ff600078e000f */
[----:B------:R-:W-:Y:S11]  /*9bb00*/  @!UPT UIADD3 URZ, URZ, URZ, URZ ;  /* 0x0000003f3f3ff290 */ /* 0x000ff6000fffe03f */
[----:B------:R0:W-:Y:S01]  /*9bb10*/  STL.64 [R1+0x980], R8 ;  /* 0x0009800801007387 */ /* 0x0001e20000100a00 */
[----:B------:R1:W-:Y:S02]  /*9bb20*/  STL.64 [R1+0x988], R10 ;  /* 0x0009880a01007387 */ /* 0x0003e40000100a00 */
[----:B0-----:R-:W-:Y:S01]  /*9bb30*/  IMAD.MOV.U32 R9, RZ, RZ, R14 ;  /* 0x000000ffff097224 */ /* 0x001fe200078e000e */
[----:B-1----:R-:W3:Y:S01]  /*9bb40*/  LDL.LU.64 R10, [R1+0x2e70] ;  /* 0x002e7000010a7983 */ /* 0x002ee20000300a00 */
[----:B------:R-:W4:Y:S02]  /*9bb50*/  LDL.LU R8, [R1+0x2e68] ;  /* 0x002e680001087983 */ /* 0x000f240000300800 */
[----:B------:R-:W2:Y:S02]  /*9bb60*/  LDL.LU.64 R14, [R1+0x2e60] ;  /* 0x002e6000010e7983 */ /* 0x000ea40000300a00 */
[----:B------:R-:W2:Y:S01]  /*9bb70*/  LDL.LU R12, [R1+0x2e58] ;  /* 0x002e5800010c7983 */ /* 0x000ea20000300800 */
[----:B------:R0:W-:Y:S01]  /*9bb80*/  STL.64 [R1+0x970], R16 ;  /* 0x0009701001007387 */ /* 0x0001e20000100a00 */
[----:B------:R1:W-:Y:S02]  /*9bb90*/  STL.64 [R1+0x978], R18 ;  /* 0x0009781201007387 */ /* 0x0003e40000100a00 */
[----:B0-----:R-:W-:Y:S01]  /*9bba0*/  IMAD.MOV.U32 R17, RZ, RZ, R23 ;  /* 0x000000ffff117224 */ /* 0x001fe200078e0017 */
[----:B-1----:R-:W2:Y:S01]  /*9bbb0*/  LDL.LU.64 R18, [R1+0x2e50] ;  /* 0x002e500001127983 */ /* 0x002ea20000300a00 */
[----:B------:R-:W2:Y:S02]  /*9bbc0*/  LDL.LU R16, [R1+0x2e48] ;  /* 0x002e480001107983 */ /* 0x000ea40000300800 */
        /* <DEDUP_REMOVED lines=12> */
[----:B------:R-:W3:Y:S01]  /*9bc90*/  LDL.LU R28, [R1+0x2e24] ;  /* 0x002e2400011c7983 */ /* 0x000ee20000300800 */
[----:B------:R-:W3:Y:S03]  /*9bca0*/  LDL.LU R17, [R1+0x2e20] ;  /* 0x002e200001117983 */ /* 0x000ee60000300800 */
[----:B------:R-:W-:Y:S01]  /*9bcb0*/  STL.64 [R1+0x2cb0], R6 ;  /* 0x002cb00601007387 */ /* 0x000fe20000100a00 */
        /* <DEDUP_REMOVED lines=8> */
[----:B------:R-:W-:Y:S01]  /*9bd40*/  IMAD.MOV.U32 R7, RZ, RZ, R13 ;  /* 0x000000ffff077224 */ /* 0x000fe200078e000d */
[----:B--2---:R-:W-:Y:S11]  /*9bd50*/  HMMA.16816.F32 R20, R24, R14, R20 ;  /* 0x0000000e1814723c */ /* 0x004ff60000001814 */
[----:B------:R-:W-:Y:S11]  /*9bd60*/  @!UPT UIADD3 URZ, URZ, URZ, URZ ;  /* 0x0000003f3f3ff290 */ /* 0x000ff6000fffe03f */
[----:B------:R-:W-:Y:S01]  /*9bd70*/  @!UPT UIADD3 URZ, URZ, URZ, URZ ;  /* 0x0000003f3f3ff290 */ /* 0x000fe2000fffe03f */
[----:B------:R-:W-:Y:S01]  /*9bd80*/  STL.64 [R1+0x840], R20 ;  /* 0x0008401401007387 */ /* 0x000fe20000100a00 */
[----:B------:R0:W-:Y:S03]  /*9bd90*/  STL.64 [R1+0x848], R22 ;  /* 0x0008481601007387 */ /* 0x0001e60000100a00 */
[----:B0-----:R-:W2:Y:S01]  /*9bda0*/  LDL.LU.64 R22, [R1+0x2e08] ;  /* 0x002e080001167983 */ /* 0x001ea20000300a00 */
[----:B------:R-:W2:Y:S02]  /*9bdb0*/  LDL.LU.64 R20, [R1+0x2e00] ;  /* 0x002e000001147983 */ /* 0x000ea40000300a00 */
[----:B------:R-:W2:Y:S02]  /*9bdc0*/  LDL.LU R9, [R1+0x2dfc] ;  /* 0x002dfc0001097983 */ /* 0x000ea40000300800 */
[----:B------:R-:W-:Y:S01]  /*9bdd0*/  STL.64 [R1+0x2cc8], R6 ;  /* 0x002cc80601007387 */ /* 0x000fe20000100a00 */
[----:B------:R-:W-:Y:S01]  /*9bde0*/  STL.64 [R1+0x2c90], R14 ;  /* 0x002c900e01007387 */ /* 0x000fe20000100a00 */
[----:B------:R0:W-:Y:S03]  /*9bdf0*/  STL [R1+0x2c88], R12 ;  /* 0x002c880c01007387 */ /* 0x0001e60000100800 */
        /* <DEDUP_REMOVED lines=15> */
[----:B------:R-:W2:Y:S01]  /*9bef0*/  LDL.LU R16, [R1+0x2df8] ;  /* 0x002df80001107983 */ /* 0x000ea20000300800 */
[----:B------:R-:W2:Y:S03]  /*9bf00*/  LDL.LU R3, [R1+0x2df4] ;  /* 0x002df40001037983 */ /* 0x000ea60000300800 */
[----:B------:R4:W-:Y:S02]  /*9bf10*/  STL.64 [R1+0x2cf8], R6 ;  /* 0x002cf80601007387 */ /* 0x0009e40000100a00 */
[----:B----4-:R-:W-:Y:S02]  /*9bf20*/  IMAD.MOV.U32 R6, RZ, RZ, R8 ;  /* 0x000000ffff067224 */ /* 0x010fe400078e0008 */
[----:B---3--:R-:W-:Y:S01]  /*9bf30*/  IMAD.MOV.U32 R7, RZ, RZ, R10 ;  /* 0x000000ffff077224 */ /* 0x008fe200078e000a */
[----:B------:R-:W3:Y:S01]  /*9bf40*/  LDL.LU R8, [R1+0x2df0] ;  /* 0x002df00001087983 */ /* 0x000ee20000300800 */
[----:B------:R-:W4:Y:S03]  /*9bf50*/  LDL.LU R10, [R1+0x2dec] ;  /* 0x002dec00010a7983 */ /* 0x000f260000300800 */
        /* <DEDUP_REMOVED lines=9> */
[----:B------:R-:W4:Y:S01]  /*9bff0*/  LDL.LU R11, [R1+0x2de8] ;  /* 0x002de800010b7983 */ /* 0x000f220000300800 */
        /* <DEDUP_REMOVED lines=10> */
[----:B------:R-:W3:Y:S04]  /*9c0a0*/  LDL.LU R2, [R1+0x2de0] ;  /* 0x002de00001027983 */ /* 0x000ee80000300800 */
[----:B------:R-:W-:Y:S04]  /*9c0b0*/  STL.64 [R1+0x2d40], R6 ;  /* 0x002d400601007387 */ /* 0x000fe80000100a00 */
[----:B--2---:R-:W-:Y:S01]  /*9c0c0*/  STL.64 [R1+0x2cf0], R14 ;  /* 0x002cf00e01007387 */ /* 0x004fe20000100a00 */
[----:B------:R0:W-:Y:S03]  /*9c0d0*/  STL.64 [R1+0x2ce8], R12 ;  /* 0x002ce80c01007387 */ /* 0x0001e60000100a00 */
[----:B0-----:R-:W2:Y:S01]  /*9c0e0*/  LDL.LU R12, [R1+0x140] ;  /* 0x00014000010c7983 */ /* 0x001ea20000300800 */
[----:B------:R-:W2:Y:S02]  /*9c0f0*/  LDL.LU R13, [R1+0x144] ;  /* 0x00014400010d7983 */ /* 0x000ea40000300800 */
[----:B------:R-:W2:Y:S02]  /*9c100*/  LDL.LU R14, [R1+0x148] ;  /* 0x00014800010e7983 */ /* 0x000ea40000300800 */
[----:B------:R-:W-:-:S02]  /*9c110*/  IMAD.MOV.U32 R6, RZ, RZ, R28 ;  /* 0x000000ffff067224 */ /* 0x000fc400078e001c */
[----:B------:R-:W-:Y:S02]  /*9c120*/  IMAD.MOV.U32 R7, RZ, RZ, R23 ;  /* 0x000000ffff077224 */ /* 0x000fe400078e0017 */
[----:B---3--:R-:W-:Y:S02]  /*9c130*/  IMAD.MOV.U32 R15, RZ, RZ, R2 ;  /* 0x000000ffff0f7224 */ /* 0x008fe400078e0002 */
[----:B------:R-:W3:Y:S01]  /*9c140*/  LDL.LU R2, [R1+0x2ddc] ;  /* 0x002ddc0001027983 */ /* 0x000ee20000300800 */
[----:B------:R-:W-:Y:S03]  /*9c150*/  STL.64 [R1+0x2d58], R6 ;  /* 0x002d580601007387 */ /* 0x000fe60000100a00 */
        /* <DEDUP_REMOVED lines=32> */
[----:B--2---:R-:W-:Y:S01]  /*9c360*/  STL.64 [R1+0x2d50], R14 ;  /* 0x002d500e01007387 */ /* 0x004fe20000100a00 */
[----:B------:R0:W-:Y:S03]  /*9c370*/  STL.64 [R1+0x2d48], R12 ;  /* 0x002d480c01007387 */ /* 0x0001e60000100a00 */
[----:B0-----:R-:W2:Y:S01]  /*9c380*/  LDL.LU R12, [R1+0x180] ;  /* 0x00018000010c7983 */ /* 0x001ea20000300800 */
[----:B------:R-:W2:Y:S02]  /*9c390*/  LDL.LU R13, [R1+0x184] ;  /* 0x00018400010d7983 */ /* 0x000ea40000300800 */
[----:B------:R-:W2:Y:S02]  /*9c3a0*/  LDL.LU R14, [R1+0x188] ;  /* 0x00018800010e7983 */ /* 0x000ea40000300800 */
[----:B---3--:R-:W-:-:S02]  /*9c3b0*/  IMAD.MOV.U32 R15, RZ, RZ, R2 ;  /* 0x000000ffff0f7224 */ /* 0x008fc400078e0002 */
[----:B------:R-:W3:Y:S04]  /*9c3c0*/  LDL.LU R2, [R1+0x2dd4] ;  /* 0x002dd40001027983 */ /* 0x000ee80000300800 */
        /* <DEDUP_REMOVED lines=19> */
[----:B------:R-:W-:Y:S01]  /*9c500*/  IMAD.MOV.U32 R7, RZ, RZ, R3 ;  /* 0x000000ffff077224 */ /* 0x000fe200078e0003 */
[----:B----4-:R-:W-:Y:S01]  /*9c510*/  HMMA.16816.F32 R24, R24, R10, R20 ;  /* 0x0000000a1818723c */ /* 0x010fe20000001814 */
[----:B--2---:R-:W-:Y:S01]  /*9c520*/  STL.64 [R1+0x2db0], R14 ;  /* 0x002db00e01007387 */ /* 0x004fe20000100a00 */
[----:B------:R0:W-:Y:S03]  /*9c530*/  STL.64 [R1+0x2da8], R12 ;  /* 0x002da80c01007387 */ /* 0x0001e60000100a00 */
[----:B0-----:R-:W2:Y:S01]  /*9c540*/  LDL.LU R12, [R1+0x1c0] ;  /* 0x0001c000010c7983 */ /* 0x001ea20000300800 */
[----:B------:R-:W2:Y:S02]  /*9c550*/  LDL.LU R13, [R1+0x1c4] ;  /* 0x0001c400010d7983 */ /* 0x000ea40000300800 */
[----:B------:R-:W2:Y:S02]  /*9c560*/  LDL.LU R14, [R1+0x1c8] ;  /* 0x0001c800010e7983 */ /* 0x000ea40000300800 */
[----:B------:R-:W4:Y:S01]  /*9c570*/  LDL.LU R16, [R1+0xe48] ;  /* 0x000e480001107983 */ /* 0x000f220000300800 */
[----:B------:R-:W2:Y:S01]  /*9c580*/  LDL.LU R29, [R1+0x1298] ;  /* 0x00129800011d7983 */ /* 0x000ea20000300800 */
[----:B------:R-:W2:Y:S02]  /*9c590*/  LDL.LU R28, [R1+0x1290] ;  /* 0x00129000011c7983 */ /* 0x000ea40000300800 */
[----:B---3--:R-:W-:-:S02]  /*9c5a0*/  IMAD.MOV.U32 R15, RZ, RZ, R2 ;  /* 0x000000ffff0f7224 */ /* 0x008fc400078e0002 */
[----:B------:R-:W3:Y:S01]  /*9c5b0*/  LDL.LU R3, [R1+0x1288] ;  /* 0x0012880001037983 */ /* 0x000ee20000300800 */
[----:B------:R-:W2:Y:S01]  /*9c5c0*/  LDL.LU R2, [R1+0x1280] ;  /* 0x0012800001027983 */ /* 0x000ea20000300800 */
[----:B------:R-:W2:Y:S02]  /*9c5d0*/  LDL.LU.64 R22, [R1+0x2dc8] ;  /* 0x002dc80001167983 */ /* 0x000ea40000300a00 */
[----:B------:R-:W2:Y:S02]  /*9c5e0*/  LDL.LU.64 R20, [R1+0x2dc0] ;  /* 0x002dc00001147983 */ /* 0x000ea40000300a00 */
[----:B------:R-:W-:Y:S01]  /*9c5f0*/  IMAD.MOV.U32 R6, RZ, RZ, R8 ;  /* 0x000000ffff067224 */ /* 0x000fe200078e0008 */
[----:B------:R0:W-:Y:S01]  /*9c600*/  STL.64 [R1+0x830], R24 ;  /* 0x0008301801007387 */ /* 0x0001e20000100a00 */
[----:B------:R1:W-:Y:S03]  /*9c610*/  STL.64 [R1+0x838], R26 ;  /* 0x0008381a01007387 */ /* 0x0003e60000100a00 */
[----:B0-----:R-:W3:Y:S01]  /*9c620*/  LDL.LU R24, [R1+0xe0] ;  /* 0x0000e00001187983 */ /* 0x001ee20000300800 */
[----:B------:R-:W3:Y:S02]  /*9c630*/  LDL.LU R25, [R1+0xe4] ;  /* 0x0000e40001197983 */ /* 0x000ee40000300800 */
[----:B-1----:R-:W3:Y:S02]  /*9c640*/  LDL.LU R26, [R1+0xe8] ;  /* 0x0000e800011a7983 */ /* 0x002ee40000300800 */
[----:B------:R-:W-:-:S02]  /*9c650*/  IMAD.MOV.U32 R27, RZ, RZ, R0 ;  /* 0x000000ffff1b7224 */ /* 0x000fc400078e0000 */
[----:B------:R-:W3:Y:S01]  /*9c660*/  LDL.LU R0, [R1+0x2db8] ;  /* 0x002db80001007983 */ /* 0x000ee20000300800 */
[C---:B--2---:R-:W-:Y:S03]  /*9c670*/  HMMA.16816.F32 R4, R20.reuse, R6, R12 ;  /* 0x000000061404723c */ /* 0x044fe6000000180c */
[----:B------:R-:W2:Y:S01]  /*9c680*/  LDL.LU.64 R14, [R1+0x2db0] ;  /* 0x002db000010e7983 */ /* 0x000ea20000300a00 */
[----:B------:R-:W2:Y:S11]  /*9c690*/  LDL.LU.64 R12, [R1+0x2da8] ;  /* 0x002da800010c7983 */ /* 0x000eb60000300a00 */
[----:B------:R-:W-:Y:S08]  /*9c6a0*/  @!UPT UIADD3 URZ, URZ, URZ, URZ ;  /* 0x0000003f3f3ff290 */ /* 0x000ff0000fffe03f */
        /* <DEDUP_REMOVED lines=81> */
[----:B------:R-:W3:Y:S01]  /*9cbc0*/  LDL.LU.64 R14, [R1+0x2c90] ;  /* 0x002c9000010e7983 */ /* 0x000ee20000300a00 */
[----:B------:R-:W2:Y:S11]  /*9cbd0*/  LDL.LU R12, [R1+0x2c88] ;  /* 0x002c8800010c7983 */ /* 0x000eb60000300800 */
        /* <DEDUP_REMOVED lines=11> */
[----:B------:R-:W2:Y:S01]  /*9cc90*/  LDL.LU.64 R4, [R1+0x2c68] ;  /* 0x002c680001047983 */ /* 0x000ea20000300a00 */
[C---:B---3--:R-:W-:Y:S01]  /*9cca0*/  HMMA.16816.F32 R24, R20.reuse, R14, R24 ;  /* 0x0000000e1418723c */ /* 0x048fe20000001818 */
[----:B------:R-:W-:Y:S11]  /*9ccb0*/  IADD3 R12, R12, 0x1, RZ ;  /* 0x000000010c0c7810 */ /* 0x000ff60007ffe0ff */
[----:B------:R-:W-:Y:S11]  /*9ccc0*/  @!UPT UIADD3 URZ, URZ, URZ, URZ ;  /* 0x0000003f3f3ff290 */ /* 0x000ff6000fffe03f */
[----:B------:R-:W-:Y:S01]  /*9ccd0*/  STL.64 [R1+0x890], R24 ;  /* 0x0008901801007387 */ /* 0x000fe20000100a00 */
[----:B------:R-:W-:Y:S01]  /*9cce0*/  STL.64 [R1+0x898], R26 ;  /* 0x0008981a01007387 */ /* 0x000fe20000100a00 */
[----:B--2---:R-:W-:Y:S07]  /*9ccf0*/  HMMA.16816.F32 R8, R20, R10, R4 ;  /* 0x0000000a1408723c */ /* 0x004fee0000001804 */
[----:B------:R-:W-:-:S04]  /*9cd00*/  IMAD.MOV.U32 R6, RZ, RZ, c[0x0][0x188] ;  /* 0x00006200ff067624 */ /* 0x000fc800078e00ff */
[----:B------:R-:W-:-:S04]  /*9cd10*/  IMAD.SHL.U32 R6, R6, 0x80, RZ ;  /* 0x0000008006067824 */ /* 0x000fc800078e00ff */
[----:B------:R-:W-:-:S05]  /*9cd20*/  IMAD.SHL.U32 R6, R6, 0x2, RZ ;  /* 0x0000000206067824 */ /* 0x000fca00078e00ff */
[-C--:B----4-:R-:W-:Y:S02]  /*9cd30*/  IADD3 R16, P2, R16, R6.reuse, RZ ;  /* 0x0000000610107210 */ /* 0x090fe40007f5e0ff */
[-C--:B------:R-:W-:Y:S02]  /*9cd40*/  IADD3 R29, P3, R29, R6.reuse, RZ ;  /* 0x000000061d1d7210 */ /* 0x080fe40007f7e0ff */
[----:B------:R-:W-:Y:S02]  /*9cd50*/  IMAD.MOV.U32 R4, RZ, RZ, R11 ;  /* 0x000000ffff047224 */ /* 0x000fe400078e000b */
[----:B------:R-:W-:Y:S01]  /*9cd60*/  IMAD.MOV.U32 R5, RZ, RZ, R10 ;  /* 0x000000ffff057224 */ /* 0x000fe200078e000a */
[----:B------:R-:W-:Y:S01]  /*9cd70*/  STL.64 [R1+0x880], R8 ;  /* 0x0008800801007387 */ /* 0x000fe20000100a00 */
[----:B------:R-:W-:Y:S02]  /*9cd80*/  STL.64 [R1+0x888], R10 ;  /* 0x0008880a01007387 */ /* 0x000fe40000100a00 */
[----:B------:R-:W-:Y:S01]  /*9cd90*/  STL [R1+0xe9c], R12 ;  /* 0x000e9c0c01007387 */ /* 0x000fe20000100800 */
[-C--:B------:R-:W-:Y:S01]  /*9cda0*/  IADD3 R28, P4, R28, R6.reuse, RZ ;  /* 0x000000061c1c7210 */ /* 0x080fe20007f9e0ff */
[----:B------:R-:W-:Y:S01]  /*9cdb0*/  STL [R1+0x2af4], R4 ;  /* 0x002af40401007387 */ /* 0x000fe20000100800 */
[-C--:B------:R-:W-:Y:S01]  /*9cdc0*/  IADD3 R0, P1, R0, R6.reuse, RZ ;  /* 0x0000000600007210 */ /* 0x080fe20007f3e0ff */
[----:B------:R-:W-:Y:S01]  /*9cdd0*/  STL [R1+0x2af0], R5 ;  /* 0x002af00501007387 */ /* 0x000fe20000100800 */
[-C--:B------:R-:W-:Y:S01]  /*9cde0*/  IADD3 R3, P5, R3, R6.reuse, RZ ;  /* 0x0000000603037210 */ /* 0x080fe20007fbe0ff */
[----:B------:R-:W-:Y:S01]  /*9cdf0*/  STL [R1+0xe48], R16 ;  /* 0x000e481001007387 */ /* 0x000fe20000100800 */
[----:B------:R-:W-:Y:S01]  /*9ce00*/  IADD3 R2, P6, R2, R6, RZ ;  /* 0x0000000602027210 */ /* 0x000fe20007fde0ff */
[----:B------:R-:W-:Y:S02]  /*9ce10*/  STL [R1+0x1298], R29 ;  /* 0x0012981d01007387 */ /* 0x000fe40000100800 */
[----:B------:R-:W-:Y:S01]  /*9ce20*/  STL [R1+0x1290], R28 ;  /* 0x0012901c01007387 */ /* 0x000fe20000100800 */
[----:B------:R0:W-:Y:S01]  /*9ce30*/  STL [R1+0x1278], R0 ;  /* 0x0012780001007387 */ /* 0x0001e20000100800 */
[----:B------:R-:W-:Y:S03]  /*9ce40*/  STL [R1+0x1288], R3 ;  /* 0x0012880301007387 */ /* 0x000fe60000100800 */
[----:B0-----:R-:W2:Y:S01]  /*9ce50*/  LDL.LU R0, [R1+0x2c64] ;  /* 0x002c640001007983 */ /* 0x001ea20000300800 */
[----:B------:R0:W-:Y:S03]  /*9ce60*/  STL [R1+0x1280], R2 ;  /* 0x0012800201007387 */ /* 0x0001e60000100800 */
[----:B0-----:R-:W2:Y:S01]  /*9ce70*/  LDL.LU R2, [R1+0xe44] ;  /* 0x000e440001027983 */ /* 0x001ea20000300800 */
[----:B------:R-:W3:Y:S03]  /*9ce80*/  LDL.LU R5, [R1+0x128c] ;  /* 0x00128c0001057983 */ /* 0x000ee60000300800 */
[----:B---3--:R0:W-:Y:S04]  /*9ce90*/  STL [R1+0x2c58], R5 ;  /* 0x002c580501007387 */ /* 0x0081e80000100800 */
[----:B0-----:R-:W3:Y:S04]  /*9cea0*/  LDL.LU R5, [R1+0x1268] ;  /* 0x0012680001057983 */ /* 0x001ee80000300800 */
[----:B---3--:R0:W-:Y:S04]  /*9ceb0*/  STL [R1+0x2c5c], R5 ;  /* 0x002c5c0501007387 */ /* 0x0081e80000100800 */
[----:B0-----:R-:W3:Y:S01]  /*9cec0*/  LDL.LU R5, [R1+0x1294] ;  /* 0x0012940001057983 */ /* 0x001ee20000300800 */
[----:B------:R-:W-:-:S05]  /*9ced0*/  IMAD.MOV.U32 R13, RZ, RZ, 0x7f ;  /* 0x0000007fff0d7424 */ /* 0x000fca00078e00ff */
[----:B------:R-:W-:-:S04]  /*9cee0*/  IADD3 R13, R13, c[0x0][0x180], RZ ;  /* 0x000060000d0d7a10 */ /* 0x000fc80007ffe0ff */
[----:B------:R-:W-:-:S04]  /*9cef0*/  SHF.R.S32.HI R17, RZ, 0x1f, R13 ;  /* 0x0000001fff117819 */ /* 0x000fc8000001140d */
[----:B------:R-:W-:Y:S01]  /*9cf00*/  LEA.HI R7, R17, R13, RZ, 0x7 ;  /* 0x0000000d11077211 */ /* 0x000fe200078f38ff */
[----:B---3--:R0:W-:Y:S04]  /*9cf10*/  STL [R1+0x2c60], R5 ;  /* 0x002c600501007387 */ /* 0x0081e80000100800 */
[----:B0-----:R-:W3:Y:S01]  /*9cf20*/  LDL.LU R5, [R1+0x1270] ;  /* 0x0012700001057983 */ /* 0x001ee20000300800 */
        /* <DEDUP_REMOVED lines=8> */
[----:B------:R-:W4:Y:S01]  /*9cfb0*/  LDL.LU R15, [R1+0x1240] ;  /* 0x00124000010f7983 */ /* 0x000f220000300800 */
[----:B------:R-:W-:Y:S01]  /*9cfc0*/  SHF.R.S32.HI R7, RZ, 0x7, R7 ;  /* 0x00000007ff077819 */ /* 0x000fe20000011407 */
[----:B------:R-:W4:Y:S01]  /*9cfd0*/  LDL.LU R18, [R1+0x1264] ;  /* 0x0012640001127983 */ /* 0x000f220000300800 */
[----:B------:R-:W4:Y:S01]  /*9cfe0*/  LDL.LU R19, [R1+0x1238] ;  /* 0x0012380001137983 */ /* 0x000f220000300800 */
[----:B------:R-:W4:Y:S02]  /*9cff0*/  LDL.LU R24, [R1+0x125c] ;  /* 0x00125c0001187983 */ /* 0x000f240000300800 */
[----:B------:R-:W4:Y:S02]  /*9d000*/  LDL.LU R25, [R1+0x1230] ;  /* 0x0012300001197983 */ /* 0x000f240000300800 */
[----:B------:R-:W4:Y:S01]  /*9d010*/  LDL.LU R26, [R1+0x1254] ;  /* 0x00125400011a7983 */ /* 0x000f220000300800 */
[----:B------:R-:W-:Y:S01]  /*9d020*/  ISETP.NE.U32.AND P0, PT, R12, R7, PT ;  /* 0x000000070c00720c */ /* 0x000fe20003f05070 */
[----:B------:R-:W4:Y:S01]  /*9d030*/  LDL.LU R27, [R1+0x1228] ;  /* 0x00122800011b7983 */ /* 0x000f220000300800 */
[----:B------:R-:W4:Y:S02]  /*9d040*/  LDL.LU R7, [R1+0x124c] ;  /* 0x00124c0001077983 */ /* 0x000f240000300800 */
[----:B------:R-:W4:Y:S02]  /*9d050*/  LDL.LU R9, [R1+0x1220] ;  /* 0x0012200001097983 */ /* 0x000f240000300800 */
[----:B------:R-:W4:Y:S01]  /*9d060*/  LDL.LU R8, [R1+0x1244] ;  /* 0x0012440001087983 */ /* 0x000f220000300800 */
[----:B------:R-:W4:Y:S01]  /*9d070*/  LDL.LU R13, [R1+0x1218] ;  /* 0x00121800010d7983 */ /* 0x000f220000300800 */
[----:B------:R-:W4:Y:S02]  /*9d080*/  LDL.LU R17, [R1+0x123c] ;  /* 0x00123c0001117983 */ /* 0x000f240000300800 */
[----:B------:R-:W4:Y:S02]  /*9d090*/  LDL.LU R12, [R1+0x1210] ;  /* 0x00121000010c7983 */ /* 0x000f240000300800 */
[----:B--2---:R-:W-:Y:S01]  /*9d0a0*/  IMAD.X R2, R2, 0x1, R0, P2 ;  /* 0x0000000102027824 */ /* 0x004fe200010e0600 */
[----:B------:R-:W2:Y:S01]  /*9d0b0*/  LDL.LU R16, [R1+0x1234] ;  /* 0x0012340001107983 */ /* 0x000ea20000300800 */
[----:B------:R-:W2:Y:S02]  /*9d0c0*/  LDL.LU R29, [R1+0x1208] ;  /* 0x00120800011d7983 */ /* 0x000ea40000300800 */
[----:B------:R-:W2:Y:S02]  /*9d0d0*/  LDL.LU R28, [R1+0x122c] ;  /* 0x00122c00011c7983 */ /* 0x000ea40000300800 */
[----:B------:R-:W2:Y:S01]  /*9d0e0*/  LDL.LU R3, [R1+0x1200] ;  /* 0x0012000001037983 */ /* 0x000ea20000300800 */
[----:B------:R0:W-:Y:S04]  /*9d0f0*/  STL [R1+0xe44], R2 ;  /* 0x000e440201007387 */ /* 0x0001e80000100800 */
[----:B0-----:R-:W2:Y:S01]  /*9d100*/  LDL.LU R2, [R1+0x1224] ;  /* 0x0012240001027983 */ /* 0x001ea20000300800 */
[----:B---3--:R-:W-:-:S05]  /*9d110*/  IADD3 R5, P2, R5, R6, RZ ;  /* 0x0000000605057210 */ /* 0x008fca0007f5e0ff */
[----:B------:R0:W-:Y:S04]  /*9d120*/  STL [R1+0x1270], R5 ;  /* 0x0012700501007387 */ /* 0x0001e80000100800 */
[----:B0-----:R-:W3:Y:S02]  /*9d130*/  LDL.LU R5, [R1+0x2c60] ;  /* 0x002c600001057983 */ /* 0x001ee40000300800 */
[----:B---3--:R-:W-:-:S05]  /*9d140*/  IMAD.X R5, R5, 0x1, R0, P3 ;  /* 0x0000000105057824 */ /* 0x008fca00018e0600 */
[----:B------:R0:W-:Y:S04]  /*9d150*/  STL [R1+0x1294], R5 ;  /* 0x0012940501007387 */ /* 0x0001e80000100800 */
[----:B0-----:R-:W3:Y:S02]  /*9d160*/  LDL.LU R5, [R1+0x2c5c] ;  /* 0x002c5c0001057983 */ /* 0x001ee40000300800 */
[----:B---3--:R-:W-:-:S05]  /*9d170*/  IADD3 R5, P3, R5, R6, RZ ;  /* 0x0000000605057210 */ /* 0x008fca0007f7e0ff */
[----:B------:R0:W-:Y:S04]  /*9d180*/  STL [R1+0x1268], R5 ;  /* 0x0012680501007387 */ /* 0x0001e80000100800 */
[----:B0-----:R-:W3:Y:S01]  /*9d190*/  LDL.LU R5, [R1+0x2c58] ;  /* 0x002c580001057983 */ /* 0x001ee20000300800 */
[--C-:B----4-:R-:W-:Y:S01]  /*9d1a0*/  IMAD.X R20, R20, 0x1, R0.reuse, P5 ;  /* 0x0000000114147824 */ /* 0x110fe200028e0600 */
[-C--:B------:R-:W-:Y:S01]  /*9d1b0*/  IADD3 R21, P5, R21, R6.reuse, RZ ;  /* 0x0000000615157210 */ /* 0x080fe20007fbe0ff */
[--C-:B------:R-:W-:Y:S01]  /*9d1c0*/  IMAD.X R22, R22, 0x1, R0.reuse, P6 ;  /* 0x0000000116167824 */ /* 0x100fe200030e0600 */
        /* <DEDUP_REMOVED lines=15> */
[--C-:B--2---:R-:W-:Y:S01]  /*9d2c0*/  IMAD.X R16, R16, 0x1, R0.reuse, P3 ;  /* 0x0000000110107824 */ /* 0x104fe200018e0600 */
[-C--:B------:R-:W-:Y:S01]  /*9d2d0*/  IADD3 R29, P3, R29, R6.reuse, RZ ;  /* 0x000000061d1d7210 */ /* 0x080fe20007f7e0ff */
[----:B---3--:R-:W-:Y:S01]  /*9d2e0*/  IMAD.X R5, R5, 0x1, R0, P4 ;  /* 0x0000000105057824 */ /* 0x008fe200020e0600 */
[----:B------:R-:W-:-:S04]  /*9d2f0*/  IADD3 R4, P4, R4, R6, RZ ;  /* 0x0000000604047210 */ /* 0x000fc80007f9e0ff */
[----:B------:R-:W-:Y:S01]  /*9d300*/  STL [R1+0x128c], R5 ;  /* 0x00128c0501007387 */ /* 0x000fe20000100800 */
[----:B------:R-:W-:Y:S02]  /*9d310*/  STL [R1+0x1260], R4 ;  /* 0x0012600401007387 */ /* 0x000fe40000100800 */
[----:B------:R-:W-:Y:S02]  /*9d320*/  STL [R1+0x1284], R20 ;  /* 0x0012841401007387 */ /* 0x000fe40000100800 */
[----:B------:R-:W-:Y:S01]  /*9d330*/  STL [R1+0x1258], R21 ;  /* 0x0012581501007387 */ /* 0x000fe20000100800 */
[----:B------:R-:W-:Y:S01]  /*9d340*/  STL [R1+0x127c], R22 ;  /* 0x00127c1601007387 */ /* 0x000fe20000100800 */
[----:B------:R-:W-:Y:S02]  /*9d350*/  STL [R1+0x1250], R23 ;  /* 0x0012501701007387 */ /* 0x000fe40000100800 */
[----:B------:R-:W-:Y:S02]  /*9d360*/  STL [R1+0x1274], R10 ;  /* 0x0012740a01007387 */ /* 0x000fe40000100800 */
[----:B------:R-:W-:Y:S02]  /*9d370*/  STL [R1+0x1248], R11 ;  /* 0x0012480b01007387 */ /* 0x000fe40000100800 */
[--C-:B------:R-:W-:Y:S01]  /*9d380*/  IMAD.X R24, R24, 0x1, R0.reuse, P4 ;  /* 0x0000000118187824 */ /* 0x100fe200020e0600 */
[----:B------:R-:W-:Y:S01]  /*9d390*/  STL [R1+0x126c], R14 ;  /* 0x00126c0e01007387 */ /* 0x000fe20000100800 */
[-C--:B------:R-:W-:Y:S01]  /*9d3a0*/  IADD3 R25, P4, R25, R6.reuse, RZ ;  /* 0x0000000619197210 */ /* 0x080fe20007f9e0ff */
        /* <DEDUP_REMOVED lines=16> */
[----:B------:R0:W-:Y:S02]  /*9d4b0*/  STL [R1+0x1200], R3 ;  /* 0x0012000301007387 */ /* 0x0001e40000100800 */
[----:B------:R-:W-:Y:S01]  /*9d4c0*/  STL [R1+0x1208], R29 ;  /* 0x0012081d01007387 */ /* 0x000fe20000100800 */
[----:B0-----:R-:W2:Y:S01]  /*9d4d0*/  LDL.LU R3, [R1+0x11f8] ;  /* 0x0011f80001037983 */ /* 0x001ea20000300800 */
[----:B------:R-:W-:Y:S02]  /*9d4e0*/  STL [R1+0x122c], R28 ;  /* 0x00122c1c01007387 */ /* 0x000fe40000100800 */
[----:B------:R-:W3:Y:S02]  /*9d4f0*/  LDL.LU R5, [R1+0x11e8] ;  /* 0x0011e80001057983 */ /* 0x000ee40000300800 */
[----:B------:R-:W-:Y:S01]  /*9d500*/  IMAD.X R2, R2, 0x1, R0, P5 ;  /* 0x0000000102027824 */ /* 0x000fe200028e0600 */
[----:B---3--:R0:W-:Y:S04]  /*9d510*/  STL [R1+0x2c4c], R5 ;  /* 0x002c4c0501007387 */ /* 0x0081e80000100800 */
[----:B0-----:R-:W3:Y:S01]  /*9d520*/  LDL.LU R5, [R1+0x1214] ;  /* 0x0012140001057983 */ /* 0x001ee20000300800 */
[----:B------:R-:W-:Y:S03]  /*9d530*/  STL [R1+0x1224], R2 ;  /* 0x0012240201007387 */ /* 0x000fe60000100800 */
[----:B---3--:R0:W-:Y:S04]  /*9d540*/  STL [R1+0x2c50], R5 ;  /* 0x002c500501007387 */ /* 0x0081e80000100800 */
[----:B0-----:R-:W3:Y:S01]  /*9d550*/  LDL.LU R5, [R1+0x11f0] ;  /* 0x0011f00001057983 */ /* 0x001ee20000300800 */
[----:B--2---:R-:W-:-:S03]  /*9d560*/  IADD3 R3, P5, R3, R6, RZ ;  /* 0x0000000603037210 */ /* 0x004fc60007fbe0ff */
        /* <DEDUP_REMOVED lines=27> */
[----:B------:R0:W-:Y:S02]  /*9d720*/  STL [R1+0x11f8], R3 ;  /* 0x0011f80301007387 */ /* 0x0001e40000100800 */
[----:B0-----:R-:W3:Y:S01]  /*9d730*/  LDL.LU R3, [R1+0x1180] ;  /* 0x0011800001037983 */ /* 0x001ee20000300800 */
[----:B--2---:R-:W-:-:S05]  /*9d740*/  IMAD.X R5, R5, 0x1, R0, P6 ;  /* 0x0000000105057824 */ /* 0x004fca00030e0600 */
[----:B------:R0:W-:Y:S04]  /*9d750*/  STL [R1+0x121c], R5 ;  /* 0x00121c0501007387 */ /* 0x0001e80000100800 */
[----:B0-----:R-:W2:Y:S02]  /*9d760*/  LDL.LU R5, [R1+0x2c54] ;  /* 0x002c540001057983 */ /* 0x001ea40000300800 */
[----:B--2---:R-:W-:-:S05]  /*9d770*/  IADD3 R5, P6, R5, R6, RZ ;  /* 0x0000000605057210 */ /* 0x004fca0007fde0ff */
[----:B------:R0:W-:Y:S04]  /*9d780*/  STL [R1+0x11f0], R5 ;  /* 0x0011f00501007387 */ /* 0x0001e80000100800 */
[----:B0-----:R-:W2:Y:S02]  /*9d790*/  LDL.LU R5, [R1+0x2c50] ;  /* 0x002c500001057983 */ /* 0x001ea40000300800 */
[----:B--2---:R-:W-:-:S05]  /*9d7a0*/  IMAD.X R5, R5, 0x1, R0, P1 ;  /* 0x0000000105057824 */ /* 0x004fca00008e0600 */
[----:B------:R0:W-:Y:S04]  /*9d7b0*/  STL [R1+0x1214], R5 ;  /* 0x0012140501007387 */ /* 0x0001e80000100800 */
[----:B0-----:R-:W2:Y:S01]  /*9d7c0*/  LDL.LU R5, [R1+0x2c4c] ;  /* 0x002c4c0001057983 */ /* 0x001ea20000300800 */
[--C-:B---3--:R-:W-:Y:S01]  /*9d7d0*/  IMAD.X R4, R4, 0x1, R0.reuse, P2 ;  /* 0x0000000104047824 */ /* 0x108fe200010e0600 */
[-C--:B----4-:R-:W-:Y:S01]  /*9d7e0*/  IADD3 R20, P2, R20, R6.reuse, RZ ;  /* 0x0000000614147210 */ /* 0x090fe20007f5e0ff */
        /* <DEDUP_REMOVED lines=13> */
[----:B------:R-:W-:Y:S01]  /*9d8c0*/  IADD3 R8, P4, R8, R6, RZ ;  /* 0x0000000608087210 */ /* 0x000fe20007f9e0ff */
[----:B------:R-:W-:-:S02]  /*9d8d0*/  IMAD.X R13, R13, 0x1, R0, P5 ;  /* 0x000000010d0d7824 */ /* 0x000fc400028e0600 */
[----:B------:R-:W-:Y:S01]  /*9d8e0*/  IMAD.X R12, R12, 0x1, R0, P6 ;  /* 0x000000010c0c7824 */ /* 0x000fe200030e0600 */
[-C--:B------:R-:W-:Y:S02]  /*9d8f0*/  IADD3 R2, P6, R2, R6.reuse, RZ ;  /* 0x0000000602027210 */ /* 0x080fe40007fde0ff */
[-C--:B------:R-:W-:Y:S02]  /*9d900*/  IADD3 R17, P5, R17, R6.reuse, RZ ;  /* 0x0000000611117210 */ /* 0x080fe40007fbe0ff */
[----:B--2---:R-:W-:-:S05]  /*9d910*/  IADD3 R5, P1, R5, R6, RZ ;  /* 0x0000000605057210 */ /* 0x004fca0007f3e0ff */
        /* <DEDUP_REMOVED lines=9> */
[----:B------:R-:W-:Y:S01]  /*9d9b0*/  IADD3 R24, P1, R24, R6, RZ ;  /* 0x0000000618187210 */ /* 0x000fe20007f3e0ff */
        /* <DEDUP_REMOVED lines=12> */
[----:B------:R-:W-:-:S02]  /*9da80*/  IMAD.X R16, R16, 0x1, R0, P1 ;  /* 0x0000000110107824 */ /* 0x000fc400008e0600 */
[----:B------:R0:W-:Y:S01]  /*9da90*/  STL [R1+0x1190], R2 ;  /* 0x0011900201007387 */ /* 0x0001e20000100800 */
[----:B------:R-:W-:Y:S04]  /*9daa0*/  STL [R1+0x1198], R17 ;  /* 0x0011981101007387 */ /* 0x000fe80000100800 */
[----:B0-----:R-:W2:Y:S01]  /*9dab0*/  LDL.LU R2, [R1+0x11a4] ;  /* 0x0011a40001027983 */ /* 0x001ea20000300800 */
[----:B------:R-:W-:Y:S02]  /*9dac0*/  STL [R1+0x11bc], R12 ;  /* 0x0011bc0c01007387 */ /* 0x000fe40000100800 */
[----:B------:R-:W-:Y:S02]  /*9dad0*/  STL [R1+0x11b4], R16 ;  /* 0x0011b41001007387 */ /* 0x000fe40000100800 */
[----:B------:R-:W3:Y:S01]  /*9dae0*/  LDL.LU R5, [R1+0x1194] ;  /* 0x0011940001057983 */ /* 0x000ee20000300800 */
[----:B------:R-:W-:Y:S01]  /*9daf0*/  IADD3 R29, P1, R29, R6, RZ ;  /* 0x000000061d1d7210 */ /* 0x000fe20007f3e0ff */
[----:B------:R-:W-:-:S04]  /*9db00*/  IMAD.X R28, R28, 0x1, R0, P2 ;  /* 0x000000011c1c7824 */ /* 0x000fc800010e0600 */
[----:B------:R-:W-:Y:S04]  /*9db10*/  STL [R1+0x1188], R29 ;  /* 0x0011881d01007387 */ /* 0x000fe80000100800 */
[----:B---3--:R0:W-:Y:S01]  /*9db20*/  STL [R1+0x2c40], R5 ;  /* 0x002c400501007387 */ /* 0x0081e20000100800 */
[----:B------:R-:W-:Y:S03]  /*9db30*/  STL [R1+0x11ac], R28 ;  /* 0x0011ac1c01007387 */ /* 0x000fe60000100800 */
[----:B0-----:R-:W3:Y:S01]  /*9db40*/  LDL.LU R5, [R1+0x1170] ;  /* 0x0011700001057983 */ /* 0x001ee20000300800 */
[----:B------:R-:W-:-:S05]  /*9db50*/  IADD3 R3, P2, R3, R6, RZ ;  /* 0x0000000603037210 */ /* 0x000fca0007f5e0ff */
[----:B------:R-:W-:Y:S04]  /*9db60*/  STL [R1+0x1180], R3 ;  /* 0x0011800301007387 */ /* 0x000fe80000100800 */
[----:B---3--:R0:W-:Y:S04]  /*9db70*/  STL [R1+0x2c44], R5 ;  /* 0x002c440501007387 */ /* 0x0081e80000100800 */
[----:B0-----:R-:W3:Y:S01]  /*9db80*/  LDL.LU R5, [R1+0x119c] ;  /* 0x00119c0001057983 */ /* 0x001ee20000300800 */
[----:B--2---:R-:W-:-:S03]  /*9db90*/  IMAD.X R2, R2, 0x1, R0, P3 ;  /* 0x0000000102027824 */ /* 0x004fc600018e0600 */
        /* <DEDUP_REMOVED lines=24> */
[----:B------:R0:W-:Y:S01]  /*9dd20*/  STL [R1+0x11a4], R2 ;  /* 0x0011a40201007387 */ /* 0x0001e20000100800 */
[----:B------:R-:W3:Y:S01]  /*9dd30*/  LDL.LU R16, [R1+0x1110] ;  /* 0x0011100001107983 */ /* 0x000ee20000300800 */
[----:B------:R-:W3:Y:S02]  /*9dd40*/  LDL.LU R29, [R1+0x1134] ;  /* 0x00113400011d7983 */ /* 0x000ee40000300800 */
[----:B------:R-:W3:Y:S01]  /*9dd50*/  LDL.LU R28, [R1+0x1108] ;  /* 0x00110800011c7983 */ /* 0x000ee20000300800 */
[----:B0-----:R-:W3:Y:S01]  /*9dd60*/  LDL.LU R2, [R1+0x112c] ;  /* 0x00112c0001027983 */ /* 0x001ee20000300800 */
[----:B--2---:R-:W-:-:S05]  /*9dd70*/  IADD3 R5, P3, R5, R6, RZ ;  /* 0x0000000605057210 */ /* 0x004fca0007f7e0ff */
[----:B------:R0:W-:Y:S04]  /*9dd80*/  STL [R1+0x1178], R5 ;  /* 0x0011780501007387 */ /* 0x0001e80000100800 */
[----:B0-----:R-:W2:Y:S02]  /*9dd90*/  LDL.LU R5, [R1+0x2c48] ;  /* 0x002c480001057983 */ /* 0x001ea40000300800 */
[----:B--2---:R-:W-:-:S05]  /*9dda0*/  IMAD.X R5, R5, 0x1, R0, P4 ;  /* 0x0000000105057824 */ /* 0x004fca00020e0600 */
[----:B------:R0:W-:Y:S04]  /*9ddb0*/  STL [R1+0x119c], R5 ;  /* 0x00119c0501007387 */ /* 0x0001e80000100800 */
[----:B0-----:R-:W2:Y:S02]  /*9ddc0*/  LDL.LU R5, [R1+0x2c44] ;  /* 0x002c440001057983 */ /* 0x001ea40000300800 */
[----:B--2---:R-:W-:-:S05]  /*9ddd0*/  IADD3 R5, P4, R5, R6, RZ ;  /* 0x0000000605057210 */ /* 0x004fca0007f9e0ff */
[----:B------:R0:W-:Y:S04]  /*9dde0*/  STL [R1+0x1170], R5 ;  /* 0x0011700501007387 */ /* 0x0001e80000100800 */
[----:B0-----:R-:W2:Y:S01]  /*9ddf0*/  LDL.LU R5, [R1+0x2c40] ;  /* 0x002c400001057983 */ /* 0x001ea20000300800 */
[--C-:B----4-:R-:W-:Y:S01]  /*9de00*/  IMAD.X R20, R20, 0x1, R0.reuse, P6 ;  /* 0x0000000114147824 */ /* 0x110fe200030e0600 */
[-C--:B---3--:R-:W-:Y:S01]  /*9de10*/  IADD3 R21, P6, R21, R6.reuse, RZ ;  /* 0x0000000615157210 */ /* 0x088fe20007fde0ff */
        /* <DEDUP_REMOVED lines=11> */
[--C-:B------:R-:W-:Y:S01]  /*9ded0*/  IMAD.X R8, R8, 0x1, R0.reuse, P2 ;  /* 0x0000000108087824 */ /* 0x100fe200010e0600 */
[-C--:B------:R-:W-:Y:S02]  /*9dee0*/  IADD3 R3, P2, R3, R6.reuse, RZ ;  /* 0x0000000603037210 */ /* 0x080fe40007f5e0ff */
[-C--:B------:R-:W-:Y:S01]  /*9def0*/  IADD3 R9, P1, R9, R6.reuse, RZ ;  /* 0x0000000609097210 */ /* 0x080fe20007f3e0ff */
[--C-:B------:R-:W-:Y:S01]  /*9df00*/  IMAD.X R13, R13, 0x1, R0.reuse, P3 ;  /* 0x000000010d0d7824 */ /* 0x100fe200018e0600 */
[-C--:B------:R-:W-:Y:S01]  /*9df10*/  IADD3 R17, P3, R17, R6.reuse, RZ ;  /* 0x0000000611117210 */ /* 0x080fe20007f7e0ff */
[--C-:B------:R-:W-:Y:S01]  /*9df20*/  IMAD.X R12, R12, 0x1, R0.reuse, P4 ;  /* 0x000000010c0c7824 */ /* 0x100fe200020e0600 */
[-C--:B------:R-:W-:Y:S01]  /*9df30*/  IADD3 R16, P4, R16, R6.reuse, RZ ;  /* 0x0000000610107210 */ /* 0x080fe20007f9e0ff */
[----:B--2---:R-:W-:Y:S01]  /*9df40*/  IMAD.X R5, R5, 0x1, R0, P5 ;  /* 0x0000000105057824 */ /* 0x004fe200028e0600 */
        /* <DEDUP_REMOVED lines=24> */
[----:B------:R-:W-:Y:S02]  /*9e0d0*/  STL [R1+0x1144], R13 ;  /* 0x0011440d01007387 */ /* 0x000fe40000100800 */
[----:B------:R-:W-:Y:S01]  /*9e0e0*/  STL [R1+0x1118], R17 ;  /* 0x0011181101007387 */ /* 0x000fe20000100800 */
[----:B------:R-:W-:Y:S01]  /*9e0f0*/  STL [R1+0x113c], R12 ;  /* 0x00113c0c01007387 */ /* 0x000fe20000100800 */
[----:B------:R-:W-:Y:S02]  /*9e100*/  STL [R1+0x1110], R16 ;  /* 0x0011101001007387 */ /* 0x000fe40000100800 */
[----:B------:R-:W3:Y:S02]  /*9e110*/  LDL.LU R5, [R1+0x10f0] ;  /* 0x0010f00001057983 */ /* 0x000ee40000300800 */
[----:B------:R-:W-:Y:S01]  /*9e120*/  IMAD.X R29, R29, 0x1, R0, P5 ;  /* 0x000000011d1d7824 */ /* 0x000fe200028e0600 */
[----:B------:R-:W-:-:S04]  /*9e130*/  IADD3 R28, P5, R28, R6, RZ ;  /* 0x000000061c1c7210 */ /* 0x000fc80007fbe0ff */
[----:B------:R-:W-:Y:S04]  /*9e140*/  STL [R1+0x1134], R29 ;  /* 0x0011341d01007387 */ /* 0x000fe80000100800 */
[----:B---3--:R0:W-:Y:S01]  /*9e150*/  STL [R1+0x2c34], R5 ;  /* 0x002c340501007387 */ /* 0x0081e20000100800 */
[----:B------:R-:W-:Y:S03]  /*9e160*/  STL [R1+0x1108], R28 ;  /* 0x0011081c01007387 */ /* 0x000fe60000100800 */
[----:B0-----:R-:W3:Y:S01]  /*9e170*/  LDL.LU R5, [R1+0x111c] ;  /* 0x00111c0001057983 */ /* 0x001ee20000300800 */
[----:B------:R-:W-:-:S05]  /*9e180*/  IMAD.X R2, R2, 0x1, R0, P6 ;  /* 0x0000000102027824 */ /* 0x000fca00030e0600 */
[----:B------:R-:W-:Y:S04]  /*9e190*/  STL [R1+0x112c], R2 ;  /* 0x00112c0201007387 */ /* 0x000fe80000100800 */
        /* <DEDUP_REMOVED lines=24> */
[----:B------:R0:W-:Y:S01]  /*9e320*/  STL [R1+0x1100], R3 ;  /* 0x0011000301007387 */ /* 0x0001e20000100800 */
[----:B------:R-:W3:Y:S02]  /*9e330*/  LDL.LU R13, [R1+0x10a0] ;  /* 0x0010a000010d7983 */ /* 0x000ee40000300800 */
[----:B------:R-:W3:Y:S02]  /*9e340*/  LDL.LU R17, [R1+0x10c4] ;  /* 0x0010c40001117983 */ /* 0x000ee40000300800 */
[----:B------:R-:W3:Y:S01]  /*9e350*/  LDL.LU R12, [R1+0x1098] ;  /* 0x00109800010c7983 */ /* 0x000ee20000300800 */
[----:B------:R-:W3:Y:S01]  /*9e360*/  LDL.LU R16, [R1+0x10bc] ;  /* 0x0010bc0001107983 */ /* 0x000ee20000300800 */
[----:B------:R-:W3:Y:S02]  /*9e370*/  LDL.LU R29, [R1+0x1090] ;  /* 0x00109000011d7983 */ /* 0x000ee40000300800 */
[----:B------:R-:W3:Y:S01]  /*9e380*/  LDL.LU R28, [R1+0x10b4] ;  /* 0x0010b400011c7983 */ /* 0x000ee20000300800 */
        /* <DEDUP_REMOVED lines=28> */
[----:B------:R-:W-:Y:S01]  /*9e550*/  IMAD.X R17, R17, 0x1, R0, P1 ;  /* 0x0000000111117824 */ /* 0x000fe200008e0600 */
        /* <DEDUP_REMOVED lines=18> */
[----:B------:R0:W-:Y:S01]  /*9e680*/  STL [R1+0x10b0], R2 ;  /* 0x0010b00201007387 */ /* 0x0001e20000100800 */
[----:B------:R-:W-:Y:S02]  /*9e690*/  STL [R1+0x10b8], R26 ;  /* 0x0010b81a01007387 */ /* 0x000fe40000100800 */
[--C-:B------:R-:W-:Y:S01]  /*9e6a0*/  IMAD.X R16, R16, 0x1, R0.reuse, P2 ;  /* 0x0000000110107824 */ /* 0x100fe200010e0600 */
[----:B0-----:R-:W2:Y:S01]  /*9e6b0*/  LDL.LU R2, [R1+0x10ac] ;  /* 0x0010ac0001027983 */ /* 0x001ea20000300800 */
        /* <DEDUP_REMOVED lines=38> */
[----:B------:R0:W-:Y:S02]  /*9e920*/  STL [R1+0x10ac], R2 ;  /* 0x0010ac0201007387 */ /* 0x0001e40000100800 */
        /* <DEDUP_REMOVED lines=47> */
[--C-:B------:R-:W-:Y:S02]  /*9ec20*/  IMAD.X R24, R24, 0x1, R0.reuse, P6 ;  /* 0x0000000118187824 */ /* 0x100fe400030e0600 */
[----:B------:R-:W-:Y:S01]  /*9ec30*/  STL [R1+0x1084], R10 ;  /* 0x0010840a01007387 */ /* 0x000fe20000100800 */
[-C--:B------:R-:W-:Y:S01]  /*9ec40*/  IADD3 R3, P6, R3, R6.reuse, RZ ;  /* 0x0000000603037210 */ /* 0x080fe20007fde0ff */
[----:B------:R-:W-:Y:S01]  /*9ec50*/  STL [R1+0x1058], R11 ;  /* 0x0010580b01007387 */ /* 0x000fe20000100800 */
[----:B------:R-:W-:Y:S02]  /*9ec60*/  STL [R1+0x107c], R14 ;  /* 0x00107c0e01007387 */ /* 0x000fe40000100800 */
[----:B------:R-:W-:Y:S02]  /*9ec70*/  STL [R1+0x1050], R15 ;  /* 0x0010500f01007387 */ /* 0x000fe40000100800 */
[----:B------:R-:W-:Y:S01]  /*9ec80*/  STL [R1+0x1074], R18 ;  /* 0x0010741201007387 */ /* 0x000fe20000100800 */
[----:B------:R0:W-:Y:S01]  /*9ec90*/  STL [R1+0x1040], R3 ;  /* 0x0010400301007387 */ /* 0x0001e20000100800 */
[----:B------:R-:W-:Y:S03]  /*9eca0*/  STL [R1+0x1048], R19 ;  /* 0x0010481301007387 */ /* 0x000fe60000100800 */
        /* <DEDUP_REMOVED lines=12> */
[----:B------:R-:W3:Y:S01]  /*9ed70*/  LDL.LU R5, [R1+0xff8] ;  /* 0x000ff80001057983 */ /* 0x000ee20000300800 */
        /* <DEDUP_REMOVED lines=39> */
[----:B0-----:R-:W3:Y:S02]  /*9eff0*/  LDL.LU R3, [R1+0xf90] ;  /* 0x000f900001037983 */ /* 0x001ee40000300800 */
        /* <DEDUP_REMOVED lines=27> */
[----:B------:R-:W-:Y:S01]  /*9f1b0*/  IMAD.X R17, R17, 0x1, R0, P2 ;  /* 0x0000000111117824 */ /* 0x000fe200010e0600 */
[----:B------:R-:W-:-:S02]  /*9f1c0*/  IADD3 R12, P2, R12, R6, RZ ;  /* 0x000000060c0c7210 */ /* 0x000fc40007f5e0ff */
        /* <DEDUP_REMOVED lines=10> */
[----:B------:R0:W-:Y:S01]  /*9f270*/  STL [R1+0xfd0], R2 ;  /* 0x000fd00201007387 */ /* 0x0001e20000100800 */
[----:B------:R-:W-:Y:S01]  /*9f280*/  IADD3 R19, P3, R19, R6, RZ ;  /* 0x0000000613137210 */ /* 0x000fe20007f7e0ff */
[----:B------:R-:W-:Y:S02]  /*9f290*/  STL [R1+0xfd8], R14 ;  /* 0x000fd80e01007387 */ /* 0x000fe40000100800 */
        /* <DEDUP_REMOVED lines=11> */
[----:B------:R-:W-:Y:S01]  /*9f350*/  STL [R1+0xfd4], R8 ;  /* 0x000fd40801007387 */ /* 0x000fe20000100800 */
[----:B------:R-:W-:Y:S01]  /*9f360*/  STL [R1+0xfa8], R13 ;  /* 0x000fa80d01007387 */ /* 0x000fe20000100800 */
[----:B------:R-:W-:Y:S02]  /*9f370*/  STL [R1+0xfcc], R17 ;  /* 0x000fcc1101007387 */ /* 0x000fe40000100800 */
[----:B------:R-:W-:Y:S02]  /*9f380*/  STL [R1+0xfa0], R12 ;  /* 0x000fa00c01007387 */ /* 0x000fe40000100800 */
        /* <DEDUP_REMOVED lines=53> */
[--C-:B------:R-:W-:Y:S02]  /*9f6e0*/  IMAD.X R22, R22, 0x1, R0.reuse, P3 ;  /* 0x0000000116167824 */ /* 0x100fe400018e0600 */
[----:B------:R-:W-:Y:S01]  /*9f6f0*/  IMAD.X R10, R10, 0x1, R0, P4 ;  /* 0x000000010a0a7824 */ /* 0x000fe200020e0600 */
[----:B------:R-:W-:-:S02]  /*9f700*/  IADD3 R3, P4, R3, R6, RZ ;  /* 0x0000000603037210 */ /* 0x000fc40007f9e0ff */
        /* <DEDUP_REMOVED lines=22> */
[----:B------:R0:W-:Y:S02]  /*9f870*/  STL [R1+0xf60], R3 ;  /* 0x000f600301007387 */ /* 0x0001e40000100800 */
[----:B------:R-:W-:Y:S02]  /*9f880*/  STL [R1+0xf68], R23 ;  /* 0x000f681701007387 */ /* 0x000fe40000100800 */
[--C-:B------:R-:W-:Y:S01]  /*9f890*/  IMAD.X R19, R19, 0x1, R0.reuse, P1 ;  /* 0x0000000113137824 */ /* 0x100fe200008e0600 */
[-C--:B------:R-:W-:Y:S01]  /*9f8a0*/  IADD3 R24, P1, R24, R6.reuse, RZ ;  /* 0x0000000618187210 */ /* 0x080fe20007f3e0ff */
        /* <DEDUP_REMOVED lines=68> */
[--C-:B---3--:R-:W-:Y:S02]  /*9fcf0*/  IMAD.X R4, R4, 0x1, R0.reuse, P5 ;  /* 0x0000000104047824 */ /* 0x108fe400028e0600 */
[--C-:B------:R-:W-:Y:S01]  /*9fd00*/  IMAD.X R21, R21, 0x1, R0.reuse, P6 ;  /* 0x0000000115157824 */ /* 0x100fe200030e0600 */
[-C--:B------:R-:W-:Y:S02]  /*9fd10*/  IADD3 R2, P6, R2, R6.reuse, RZ ;  /* 0x0000000602027210 */ /* 0x080fe40007fde0ff */
        /* <DEDUP_REMOVED lines=20> */
[----:B------:R0:W-:Y:S02]  /*9fe60*/  STL [R1+0xef0], R2 ;  /* 0x000ef00201007387 */ /* 0x0001e40000100800 */
[----:B------:R-:W-:Y:S02]  /*9fe70*/  STL [R1+0xef8], R20 ;  /* 0x000ef81401007387 */ /* 0x000fe40000100800 */
[--C-:B------:R-:W-:Y:S01]  /*9fe80*/  IMAD.X R18, R18, 0x1, R0.reuse, P4 ;  /* 0x0000000112127824 */ /* 0x100fe200020e0600 */
[----:B------:R-:W-:Y:S01]  /*9fe90*/  IADD3 R19, P4, R19, R6, RZ ;  /* 0x0000000613137210 */ /* 0x000fe20007f9e0ff */
        /* <DEDUP_REMOVED lines=18> */
[----:B------:R-:W-:Y:S02]  /*9ffc0*/  STL [R1+0xeb0], R13 ;  /* 0x000eb00d01007387 */ /* 0x000fe40000100800 */
[----:B------:R-:W-:Y:S02]  /*9ffd0*/  STL [R1+0xed4], R17 ;  /* 0x000ed41101007387 */ /* 0x000fe40000100800 */
[----:B------:R-:W-:Y:S01]  /*9ffe0*/  STL [R1+0xea8], R12 ;  /* 0x000ea80c01007387 */ /* 0x000fe20000100800 */
[----:B------:R-:W-:Y:S01]  /*9fff0*/  STL [R1+0xecc], R16 ;  /* 0x000ecc1001007387 */ /* 0x000fe20000100800 */
[----:B------:R-:W3:Y:S01]  /*a0000*/  LDL.LU R5, [R1+0x2180] ;  /* 0x0021800001057983 */ /* 0x000ee20000300800 */
[----:B------:R-:W-:Y:S01]  /*a0010*/  IADD3 R29, P4, R29, UR8, RZ ;  /* 0x000000081d1d7c10 */ /* 0x000fe2000ff9e0ff */
[----:B------:R-:W-:-:S04]  /*a0020*/  IMAD.X R28, R28, 0x1, R0, P5 ;  /* 0x000000011c1c7824 */ /* 0x000fc800028e0600 */
[----:B------:R-:W-:Y:S04]  /*a0030*/  STL [R1+0x2188], R29 ;  /* 0x0021881d01007387 */ /* 0x000fe80000100800 */
[----:B---3--:R0:W-:Y:S01]  /*a0040*/  STL [R1+0x2bfc], R5 ;  /* 0x002bfc0501007387 */ /* 0x0081e20000100800 */
[----:B------:R-:W-:Y:S03]  /*a0050*/  STL [R1+0xec4], R28 ;  /* 0x000ec41c01007387 */ /* 0x000fe60000100800 */
[----:B0-----:R-:W3:Y:S01]  /*a0060*/  LDL.LU R5, [R1+0xeb4] ;  /* 0x000eb40001057983 */ /* 0x001ee20000300800 */
[----:B------:R-:W-:-:S05]  /*a0070*/  IADD3 R3, P5, R3, UR8, RZ ;  /* 0x0000000803037c10 */ /* 0x000fca000ffbe0ff */
[----:B------:R-:W-:Y:S01]  /*a0080*/  STL [R1+0x12b0], R3 ;  /* 0x0012b00301007387 */ /* 0x000fe20000100800 */
        /* <DEDUP_REMOVED lines=31> */
[----:B--2---:R-:W-:-:S05]  /*a0280*/  IADD3 R5, P6, R5, UR8, RZ ;  /* 0x0000000805057c10 */ /* 0x004fca000ffde0ff */
[----:B------:R0:W-:Y:S04]  /*a0290*/  STL [R1+0x2184], R5 ;  /* 0x0021840501007387 */ /* 0x0001e80000100800 */
[----:B0-----:R-:W2:Y:S02]  /*a02a0*/  LDL.LU R5, [R1+0x2c00] ;  /* 0x002c000001057983 */ /* 0x001ea40000300800 */
[----:B--2---:R-:W-:-:S05]  /*a02b0*/  IMAD.X R5, R5, 0x1, R0, P1 ;  /* 0x0000000105057824 */ /* 0x004fca00008e0600 */
[----:B------:R0:W-:Y:S04]  /*a02c0*/  STL [R1+0xeb4], R5 ;  /* 0x000eb40501007387 */ /* 0x0001e80000100800 */
[----:B0-----:R-:W2:Y:S01]  /*a02d0*/  LDL.LU R5, [R1+0x2bfc] ;  /* 0x002bfc0001057983 */ /* 0x001ea20000300800 */
[--C-:B---3--:R-:W-:Y:S01]  /*a02e0*/  IMAD.X R4, R4, 0x1, R0.reuse, P2 ;  /* 0x0000000104047824 */ /* 0x108fe200010e0600 */
[----:B----4-:R-:W-:Y:S01]  /*a02f0*/  IADD3 R20, P2, R20, UR8, RZ ;  /* 0x0000000814147c10 */ /* 0x010fe2000ff5e0ff */
[----:B------:R-:W-:Y:S01]  /*a0300*/  IMAD.X R21, R21, 0x1, R0, P3 ;  /* 0x0000000115157824 */ /* 0x000fe200018e0600 */
[----:B------:R-:W-:Y:S02]  /*a0310*/  IADD3 R22, P3, R22, UR8, RZ ;  /* 0x0000000816167c10 */ /* 0x000fe4000ff7e0ff */
[----:B------:R-:W-:Y:S01]  /*a0320*/  IADD3.X R23, R23, UR5, RZ, P4, !PT ;  /* 0x0000000517177c10 */ /* 0x000fe2000a7fe4ff */
[----:B------:R-:W-:Y:S01]  /*a0330*/  IADD3 R10, P4, R10, UR8, RZ ;  /* 0x000000080a0a7c10 */ /* 0x000fe2000ff9e0ff */
        /* <DEDUP_REMOVED lines=14> */
[----:B--2---:R-:W-:-:S05]  /*a0420*/  IADD3 R5, P1, R5, UR8, RZ ;  /* 0x0000000805057c10 */ /* 0x004fca000ff3e0ff */
[----:B------:R-:W-:Y:S01]  /*a0430*/  STL [R1+0x2180], R5 ;  /* 0x0021800501007387 */ /* 0x000fe20000100800 */
[----:B------:R0:W-:Y:S02]  /*a0440*/  STL [R1+0x2af8], R0 ;  /* 0x002af80001007387 */ /* 0x0001e40000100800 */
[----:B------:R-:W-:Y:S02]  /*a0450*/  STL [R1+0xeac], R4 ;  /* 0x000eac0401007387 */ /* 0x000fe40000100800 */
[----:B------:R-:W-:Y:S01]  /*a0460*/  STL [R1+0x217c], R20 ;  /* 0x00217c1401007387 */ /* 0x000fe20000100800 */
[----:B------:R-:W-:Y:S01]  /*a0470*/  STL [R1+0xea4], R21 ;  /* 0x000ea41501007387 */ /* 0x000fe20000100800 */
[----:B------:R-:W-:Y:S02]  /*a0480*/  STL [R1+0x2178], R22 ;  /* 0x0021781601007387 */ /* 0x000fe40000100800 */
[----:B------:R-:W-:Y:S02]  /*a0490*/  STL [R1+0x12b4], R23 ;  /* 0x0012b41701007387 */ /* 0x000fe40000100800 */
[----:B------:R-:W-:Y:S01]  /*a04a0*/  STL [R1+0x2174], R10 ;  /* 0x0021740a01007387 */ /* 0x000fe20000100800 */
[----:B------:R-:W-:Y:S01]  /*a04b0*/  IADD3.X R19, R19, UR5, RZ, P1, !PT ;  /* 0x0000000513137c10 */ /* 0x000fe20008ffe4ff */
[----:B------:R-:W-:Y:S01]  /*a04c0*/  STL [R1+0xea0], R11 ;  /* 0x000ea00b01007387 */ /* 0x000fe20000100800 */
[----:B------:R-:W-:Y:S01]  /*a04d0*/  IADD3 R24, P1, R24, UR8, RZ ;  /* 0x0000000818187c10 */ /* 0x000fe2000ff3e0ff */
        /* <DEDUP_REMOVED lines=11> */
[----:B------:R-:W-:Y:S01]  /*a0590*/  IADD3.X R16, R16, UR5, RZ, P1, !PT ;  /* 0x0000000510107c10 */ /* 0x000fe20008ffe4ff */
[----:B------:R-:W-:Y:S01]  /*a05a0*/  STL [R1+0x216c], R8 ;  /* 0x00216c0801007387 */ /* 0x000fe20000100800 */
[----:B------:R-:W-:Y:S01]  /*a05b0*/  IADD3 R29, P1, R29, UR8, RZ ;  /* 0x000000081d1d7c10 */ /* 0x000fe2000ff3e0ff */
[----:B------:R-:W-:Y:S01]  /*a05c0*/  STL [R1+0x2140], R13 ;  /* 0x0021400d01007387 */ /* 0x000fe20000100800 */
[----:B------:R-:W-:Y:S02]  /*a05d0*/  STL [R1+0x2164], R17 ;  /* 0x0021641101007387 */ /* 0x000fe40000100800 */
[----:B------:R-:W-:Y:S02]  /*a05e0*/  STL [R1+0x2138], R12 ;  /* 0x0021380c01007387 */ /* 0x000fe40000100800 */
[----:B------:R-:W-:Y:S01]  /*a05f0*/  STL [R1+0x215c], R16 ;  /* 0x00215c1001007387 */ /* 0x000fe20000100800 */
[----:B------:R-:W-:Y:S01]  /*a0600*/  STL [R1+0x2130], R29 ;  /* 0x0021301d01007387 */ /* 0x000fe20000100800 */
[----:B0-----:R-:W2:Y:S01]  /*a0610*/  LDL.LU R0, [R1+0x2118] ;  /* 0x0021180001007983 */ /* 0x001ea20000300800 */
[----:B------:R-:W-:Y:S01]  /*a0620*/  IADD3.X R28, R28, UR5, RZ, P2, !PT ;  /* 0x000000051c1c7c10 */ /* 0x000fe200097fe4ff */
[----:B------:R-:W-:-:S04]  /*a0630*/  IADD3 R3, P2, R3, UR8, RZ ;  /* 0x0000000803037c10 */ /* 0x000fc8000ff5e0ff */
[----:B------:R-:W-:Y:S04]  /*a0640*/  STL [R1+0x2154], R28 ;  /* 0x0021541c01007387 */ /* 0x000fe80000100800 */
[----:B--2---:R0:W-:Y:S01]  /*a0650*/  STL [R1+0x2bf4], R0 ;  /* 0x002bf40001007387 */ /* 0x0041e20000100800 */
[----:B------:R-:W-:Y:S03]  /*a0660*/  STL [R1+0x2128], R3 ;  /* 0x0021280301007387 */ /* 0x000fe60000100800 */
[----:B0-----:R-:W2:Y:S01]  /*a0670*/  LDL.LU R0, [R1+0x2144] ;  /* 0x0021440001007983 */ /* 0x001ea20000300800 */
[----:B------:R-:W-:-:S05]  /*a0680*/  IADD3.X R2, R2, UR5, RZ, P3, !PT ;  /* 0x0000000502027c10 */ /* 0x000fca0009ffe4ff */
[----:B------:R-:W-:Y:S04]  /*a0690*/  STL [R1+0x214c], R2 ;  /* 0x00214c0201007387 */ /* 0x000fe80000100800 */
        /* <DEDUP_REMOVED lines=30> */
[----:B--2---:R-:W-:-:S05]  /*a0880*/  IADD3 R0, P3, R0, UR8, RZ ;  /* 0x0000000800007c10 */ /* 0x004fca000ff7e0ff */
[----:B------:R0:W-:Y:S04]  /*a0890*/  STL [R1+0x2120], R0 ;  /* 0x0021200001007387 */ /* 0x0001e80000100800 */
[----:B0-----:R-:W2:Y:S02]  /*a08a0*/  LDL.LU R0, [R1+0x2bf8] ;  /* 0x002bf80001007983 */ /* 0x001ea40000300800 */
[----:B--2---:R-:W-:-:S05]  /*a08b0*/  IADD3.X R0, R0, UR5, RZ, P4, !PT ;  /* 0x0000000500007c10 */ /* 0x004fca000a7fe4ff */
[----:B------:R0:W-:Y:S04]  /*a08c0*/  STL [R1+0x2144], R0 ;  /* 0x0021440001007387 */ /* 0x0001e80000100800 */
[----:B0-----:R-:W2:Y:S01]  /*a08d0*/  LDL.LU R0, [R1+0x2bf4] ;  /* 0x002bf40001007983 */ /* 0x001ea20000300800 */
[----:B---3--:R-:W-:Y:S01]  /*a08e0*/  IADD3.X R5, R5, UR5, RZ, P5, !PT ;  /* 0x0000000505057c10 */ /* 0x008fe2000affe4ff */
[----:B----4-:R-:W-:Y:S01]  /*a08f0*/  IADD3 R4, P5, R4, UR8, RZ ;  /* 0x0000000804047c10 */ /* 0x010fe2000ffbe0ff */
        /* <DEDUP_REMOVED lines=18> */
[----:B------:R-:W-:-:S02]  /*a0a20*/  IADD3.X R29, R29, UR5, RZ, P5, !PT ;  /* 0x000000051d1d7c10 */ /* 0x000fc4000affe4ff */
[----:B--2---:R-:W-:-:S05]  /*a0a30*/  IADD3 R0, P4, R0, UR8, RZ ;  /* 0x0000000800007c10 */ /* 0x004fca000ff9e0ff */
[----:B------:R0:W-:Y:S01]  /*a0a40*/  STL [R1+0x2118], R0 ;  /* 0x0021180001007387 */ /* 0x0001e20000100800 */
[----:B------:R-:W-:Y:S02]  /*a0a50*/  STL [R1+0x213c], R5 ;  /* 0x00213c0501007387 */ /* 0x000fe40000100800 */
[----:B------:R-:W-:Y:S02]  /*a0a60*/  STL [R1+0x2110], R4 ;  /* 0x0021100401007387 */ /* 0x000fe40000100800 */
[----:B------:R-:W-:Y:S01]  /*a0a70*/  STL [R1+0x2134], R20 ;  /* 0x0021341401007387 */ /* 0x000fe20000100800 */
[----:B------:R-:W-:Y:S01]  /*a0a80*/  STL [R1+0x2108], R21 ;  /* 0x0021081501007387 */ /* 0x000fe20000100800 */
        /* <DEDUP_REMOVED lines=24> */
[----:B------:R-:W-:Y:S02]  /*a0c10*/  STL [R1+0x20dc], R29 ;  /* 0x0020dc1d01007387 */ /* 0x000fe40000100800 */
[----:B0-----:R-:W2:Y:S01]  /*a0c20*/  LDL.LU R0, [R1+0x20c4] ;  /* 0x0020c40001007983 */ /* 0x001ea20000300800 */
[----:B------:R-:W-:-:S02]  /*a0c30*/  IADD3 R28, P5, R28, UR8, RZ ;  /* 0x000000081c1c7c10 */ /* 0x000fc4000ffbe0ff */
[----:B------:R-:W-:-:S03]  /*a0c40*/  IADD3.X R3, R3, UR5, RZ, P6, !PT ;  /* 0x0000000503037c10 */ /* 0x000fc6000b7fe4ff */
[----:B------:R-:W-:Y:S04]  /*a0c50*/  STL [R1+0x20b0], R28 ;  /* 0x0020b01c01007387 */ /* 0x000fe80000100800 */
[----:B--2---:R0:W-:Y:S01]  /*a0c60*/  STL [R1+0x2bec], R0 ;  /* 0x002bec0001007387 */ /* 0x0041e20000100800 */
[----:B------:R-:W-:Y:S03]  /*a0c70*/  STL [R1+0x20d4], R3 ;  /* 0x0020d40301007387 */ /* 0x000fe60000100800 */
[----:B0-----:R-:W2:Y:S01]  /*a0c80*/  LDL.LU R0, [R1+0x20a0] ;  /* 0x0020a00001007983 */ /* 0x001ea20000300800 */
[----:B------:R-:W-:-:S05]  /*a0c90*/  IADD3 R2, P6, R2, UR8, RZ ;  /* 0x0000000802027c10 */ /* 0x000fca000ffde0ff */
        /* <DEDUP_REMOVED lines=31> */
[----:B--2---:R-:W-:-:S05]  /*a0e90*/  IADD3.X R0, R0, UR5, RZ, P1, !PT ;  /* 0x0000000500007c10 */ /* 0x004fca0008ffe4ff */
[----:B------:R0:W-:Y:S04]  /*a0ea0*/  STL [R1+0x20cc], R0 ;  /* 0x0020cc0001007387 */ /* 0x0001e80000100800 */
[----:B0-----:R-:W2:Y:S02]  /*a0eb0*/  LDL.LU R0, [R1+0x2bf0] ;  /* 0x002bf00001007983 */ /* 0x001ea40000300800 */
[----:B--2---:R-:W-:-:S05]  /*a0ec0*/  IADD3 R0, P1, R0, UR8, RZ ;  /* 0x0000000800007c10 */ /* 0x004fca000ff3e0ff */
[----:B------:R0:W-:Y:S04]  /*a0ed0*/  STL [R1+0x20a0], R0 ;  /* 0x0020a00001007387 */ /* 0x0001e80000100800 */
[----:B0-----:R-:W2:Y:S01]  /*a0ee0*/  LDL.LU R0, [R1+0x2bec] ;  /* 0x002bec0001007983 */ /* 0x001ea20000300800 */
[----:B----4-:R-:W-:Y:S01]  /*a0ef0*/  IADD3.X R4, R4, UR5, RZ, P3, !PT ;  /* 0x0000000504047c10 */ /* 0x010fe20009ffe4ff */
[----:B---3--:R-:W-:Y:S01]  /*a0f00*/  IADD3 R20, P3, R20, UR8, RZ ;  /* 0x0000000814147c10 */ /* 0x008fe2000ff7e0ff */
        /* <DEDUP_REMOVED lines=18> */
[----:B--2---:R-:W-:Y:S01]  /*a1030*/  IADD3.X R0, R0, UR5, RZ, P2, !PT ;  /* 0x0000000500007c10 */ /* 0x004fe200097fe4ff */
[----:B------:R-:W-:-:S04]  /*a1040*/  IADD3 R5, P2, R5, UR8, RZ ;  /* 0x0000000805057c10 */ /* 0x000fc8000ff5e0ff */
[----:B------:R0:W-:Y:S01]  /*a1050*/  STL [R1+0x20c4], R0 ;  /* 0x0020c40001007387 */ /* 0x0001e20000100800 */
[----:B------:R-:W-:Y:S02]  /*a1060*/  STL [R1+0x2098], R5 ;  /* 0x0020980501007387 */ /* 0x000fe40000100800 */
        /* <DEDUP_REMOVED lines=2898> */
[----:B------:R0:W-:Y:S04]  /*ac590*/  STL [R1+0x21e4], R0 ;  /* 0x0021e40001007387 */ /* 0x0001e80000100800 */
[----:B0-----:R0:W5:Y:S01]  /*ac5a0*/  LDL.LU R0, [R1+0x2af8] ;  /* 0x002af80001007983 */ /* 0x0011620000300800 */
[----:B------:R1:W-:Y:S03]  /*ac5b0*/  STL [R1+0x2250], R4 ;  /* 0x0022500401007387 */ /* 0x0003e60000100800 */
[----:B-1----:R0:W5:Y:S01]  /*ac5c0*/  LDL.LU R4, [R1+0x2af4] ;  /* 0x002af40001047983 */ /* 0x0021620000300800 */
[----:B------:R1:W-:Y:S03]  /*ac5d0*/  STL [R1+0x21ec], R5 ;  /* 0x0021ec0501007387 */ /* 0x0003e60000100800 */
[----:B-1----:R0:W5:Y:S01]  /*ac5e0*/  LDL.LU R5, [R1+0x2af0] ;  /* 0x002af00001057983 */ /* 0x0021620000300800 */
[----:B------:R1:W-:Y:S03]  /*ac5f0*/  STL [R1+0x2258], R9 ;  /* 0x0022580901007387 */ /* 0x0003e60000100800 */
[----:B-1----:R0:W5:Y:S01]  /*ac600*/  LDL.LU R9, [R1+0x2aec] ;  /* 0x002aec0001097983 */ /* 0x0021620000300800 */
[----:B------:R1:W-:Y:S03]  /*ac610*/  STL [R1+0x21f4], R8 ;  /* 0x0021f40801007387 */ /* 0x0003e60000100800 */
[----:B-1----:R0:W5:Y:S01]  /*ac620*/  LDL.LU R8, [R1+0x2ae8] ;  /* 0x002ae80001087983 */ /* 0x0021620000300800 */
[----:B------:R1:W-:Y:S01]  /*ac630*/  STL [R1+0x2260], R17 ;  /* 0x0022601101007387 */ /* 0x0003e20000100800 */
[----:B------:R-:W-:-:S02]  /*ac640*/  IADD3.X R2, R2, UR5, RZ, P5, !PT ;  /* 0x0000000502027c10 */ /* 0x000fc4000affe4ff */
[----:B-1----:R0:W5:Y:S01]  /*ac650*/  LDL.LU R17, [R1+0x2ae4] ;  /* 0x002ae40001117983 */ /* 0x0021620000300800 */
        /* <DEDUP_REMOVED lines=13> */
[----:B-1----:R-:W2:Y:S01]  /*ac730*/  LDL.LU R2, [R1+0x2ac8] ;  /* 0x002ac80001027983 */ /* 0x002ea20000300800 */
[----:B------:R-:W-:-:S02]  /*ac740*/  IADD3 R20, P5, R20, UR8, RZ ;  /* 0x0000000814147c10 */ /* 0x000fc4000ffbe0ff */
[----:B------:R-:W-:Y:S01]  /*ac750*/  IADD3.X R21, R21, UR5, RZ, P6, !PT ;  /* 0x0000000515157c10 */ /* 0x000fe2000b7fe4ff */
[----:B------:R-:W-:Y:S01]  /*ac760*/  IADD3 R22, P6, R22, UR8, RZ ;  /* 0x0000000816167c10 */ /* 0x000fe2000ffde0ff */
[----:B------:R-:W-:Y:S01]  /*ac770*/  IADD3.X R23, R23, UR5, RZ, P1, !PT ;  /* 0x0000000517177c10 */ /* 0x000fe20008ffe4ff */
[----:B------:R-:W-:Y:S01]  /*ac780*/  IADD3 R10, P1, R10, UR8, RZ ;  /* 0x000000080a0a7c10 */ /* 0x000fe2000ff3e0ff */
[----:B------:R-:W-:Y:S01]  /*ac790*/  STL [R1+0x2294], R20 ;  /* 0x0022941401007387 */ /* 0x000fe20000100800 */
[----:B------:R-:W-:Y:S01]  /*ac7a0*/  IADD3.X R11, R11, UR5, RZ, P2, !PT ;  /* 0x000000050b0b7c10 */ /* 0x000fe200097fe4ff */
[----:B------:R-:W-:Y:S01]  /*ac7b0*/  STL [R1+0x221c], R21 ;  /* 0x00221c1501007387 */ /* 0x000fe20000100800 */
        /* <DEDUP_REMOVED lines=15> */
[----:B------:R-:W-:Y:S02]  /*ac8b0*/  STL [R1+0x223c], R19 ;  /* 0x00223c1301007387 */ /* 0x000fe40000100800 */
[----:B------:R-:W-:Y:S01]  /*ac8c0*/  STL [R1+0x2280], R24 ;  /* 0x0022801801007387 */ /* 0x000fe20000100800 */
[----:B------:R-:W-:Y:S01]  /*ac8d0*/  STL [R1+0x2244], R25 ;  /* 0x0022441901007387 */ /* 0x000fe20000100800 */
[----:B------:R-:W-:Y:S02]  /*ac8e0*/  STL [R1+0x227c], R26 ;  /* 0x00227c1a01007387 */ /* 0x000fe40000100800 */
[----:B------:R-:W-:Y:S01]  /*ac8f0*/  STL [R1+0x224c], R27 ;  /* 0x00224c1b01007387 */ /* 0x000fe20000100800 */
[----:B------:R-:W-:-:S02]  /*ac900*/  IADD3.X R6, R6, UR5, RZ, P1, !PT ;  /* 0x0000000506067c10 */ /* 0x000fc40008ffe4ff */
[----:B------:R-:W-:Y:S02]  /*ac910*/  IADD3.X R7, R7, UR5, RZ, P2, !PT ;  /* 0x0000000507077c10 */ /* 0x000fe400097fe4ff */
[----:B--2---:R-:W-:-:S05]  /*ac920*/  IADD3.X R2, R2, UR5, RZ, P3, !PT ;  /* 0x0000000502027c10 */ /* 0x004fca0009ffe4ff */
[----:B------:R1:W-:Y:S01]  /*ac930*/  STL [R1+0x2264], R2 ;  /* 0x0022640201007387 */ /* 0x0003e20000100800 */
[----:B------:R0:W-:Y:S03]  /*ac940*/  STL [R1+0x2254], R6 ;  /* 0x0022540601007387 */ /* 0x0001e60000100800 */
[----:B-1----:R-:W1:Y:S01]  /*ac950*/  S2R R2, SR_TID.X ;  /* 0x0000000000027919 */ /* 0x002e620000002100 */
[----:B------:R0:W-:Y:S01]  /*ac960*/  STL [R1+0x225c], R7 ;  /* 0x00225c0701007387 */ /* 0x0001e20000100800 */
[----:B-1----:R-:W-:-:S05]  /*ac970*/  LOP3.LUT R2, R2, 0x7f, RZ, 0xc0, !PT ;  /* 0x0000007f02027812 */ /* 0x002fca00078ec0ff */
[----:B------:R-:W-:Y:S02]  /*ac980*/  IMAD.SHL.U32 R2, R2, 0x2, RZ ;  /* 0x0000000202027824 */ /* 0x000fe400078e00ff */
[----:B0-----:R-:W2:Y:S04]  /*ac990*/  LDL.LU R6, [R1+0x226c] ;  /* 0x00226c0001067983 */ /* 0x001ea80000300800 */
[----:B------:R-:W3:Y:S01]  /*ac9a0*/  LDL.LU R7, [R1+0x2274] ;  /* 0x0022740001077983 */ /* 0x000ee20000300800 */
[----:B--2---:R-:W-:Y:S02]  /*ac9b0*/  IADD3.X R6, R6, UR5, RZ, P4, !PT ;  /* 0x0000000506067c10 */ /* 0x004fe4000a7fe4ff */
[----:B---3--:R-:W-:-:S05]  /*ac9c0*/  IADD3.X R7, R7, UR5, RZ, P5, !PT ;  /* 0x0000000507077c10 */ /* 0x008fca000affe4ff */
[----:B------:R0:W-:Y:S04]  /*ac9d0*/  STL [R1+0x2274], R7 ;  /* 0x0022740701007387 */ /* 0x0001e80000100800 */
[----:B------:R0:W-:Y:S01]  /*ac9e0*/  STL [R1+0x226c], R6 ;  /* 0x00226c0601007387 */ /* 0x0001e20000100800 */
[----:B------:R-:W-:Y:S01]  /*ac9f0*/  @!P0 CALL.REL.NOINC `(.L_x_2) ;  /* 0x0000001000008944 */ /* 0x000fe20003c00000 */
[----:B------:R-:W-:Y:S05]  /*aca00*/  BRA `(.L_x_3) ;  /* 0xfff9616000007947 */ /* 0x000fea000383ffff */
.L_x_2:
[----:B------:R-:W2:Y:S04]  /*aca10*/  LDL.LU R2, [R1+0x344] ;  /* 0x0003440001027983 */ /* 0x000ea80000300800 */
[----:B--2---:R1:W-:Y:S04]  /*aca20*/  STL [R1+0x2e9c], R2 ;  /* 0x002e9c0201007387 */ /* 0x0043e80000100800 */
[----:B-1----:R-:W2:Y:S04]  /*aca30*/  LDL.LU R2, [R1+0x33c] ;  /* 0x00033c0001027983 */ /* 0x002ea80000300800 */
        /* <DEDUP_REMOVED lines=33> */
[----:B-----5:R-:W2:Y:S01]  /*acc50*/  LDL.LU R0, [R1+0x340] ;  /* 0x0003400001007983 */ /* 0x020ea20000300800 */
[----:B-1----:R-:W-:-:S03]  /*acc60*/  IMAD.MOV.U32 R2, RZ, RZ, R5 ;  /* 0x000000ffff027224 */ /* 0x002fc600078e0005 */
        /* <DEDUP_REMOVED lines=33> */
[----:B------:R-:W2:Y:S04]  /*ace80*/  LDL.LU R20, [R1+0x504] ;  /* 0x0005040001147983 */ /* 0x000ea80000300800 */
[----:B------:R-:W2:Y:S04]  /*ace90*/  LDL.LU R21, [R1+0x500] ;  /* 0x0005000001157983 */ /* 0x000ea80000300800 */
[----:B------:R-:W3:Y:S04]  /*acea0*/  LDL.LU R22, [R1+0x2ec] ;  /* 0x0002ec0001167983 */ /* 0x000ee80000300800 */
[----:B------:R-:W3:Y:S04]  /*aceb0*/  LDL.LU R23, [R1+0x2e8] ;  /* 0x0002e80001177983 */ /* 0x000ee80000300800 */
[----:B------:R-:W4:Y:S04]  /*acec0*/  LDL.LU R10, [R1+0x54c] ;  /* 0x00054c00010a7983 */ /* 0x000f280000300800 */
[----:B------:R-:W4:Y:S04]  /*aced0*/  LDL.LU R11, [R1+0x548] ;  /* 0x00054800010b7983 */ /* 0x000f280000300800 */
[----:B------:R-:W2:Y:S04]  /*acee0*/  LDL.LU R14, [R1+0x55c] ;  /* 0x00055c00010e7983 */ /* 0x000ea80000300800 */
[----:B------:R-:W2:Y:S04]  /*acef0*/  LDL.LU R15, [R1+0x558] ;  /* 0x00055800010f7983 */ /* 0x000ea80000300800 */
[----:B------:R-:W2:Y:S04]  /*acf00*/  LDL.LU R18, [R1+0x56c] ;  /* 0x00056c0001127983 */ /* 0x000ea80000300800 */
[----:B------:R-:W2:Y:S01]  /*acf10*/  LDL.LU R19, [R1+0x568] ;  /* 0x0005680001137983 */ /* 0x000ea20000300800 */
[----:B-1----:R-:W-:-:S03]  /*acf20*/  IMAD.MOV.U32 R0, RZ, RZ, R4 ;  /* 0x000000ffff007224 */ /* 0x002fc600078e0004 */
[----:B------:R-:W2:Y:S04]  /*acf30*/  LDL.LU R24, [R1+0x2e4] ;  /* 0x0002e40001187983 */ /* 0x000ea80000300800 */
[----:B------:R-:W2:Y:S04]  /*acf40*/  LDL.LU R25, [R1+0x2e0] ;  /* 0x0002e00001197983 */ /* 0x000ea80000300800 */
[----:B------:R-:W2:Y:S04]  /*acf50*/  LDL.LU R26, [R1+0x544] ;  /* 0x00054400011a7983 */ /* 0x000ea80000300800 */
[----:B------:R-:W2:Y:S04]  /*acf60*/  LDL.LU R27, [R1+0x540] ;  /* 0x00054000011b7983 */ /* 0x000ea80000300800 */
[----:B------:R-:W2:Y:S04]  /*acf70*/  LDL.LU R4, [R1+0x554] ;  /* 0x0005540001047983 */ /* 0x000ea80000300800 */
[----:B------:R-:W2:Y:S04]  /*acf80*/  LDL.LU R5, [R1+0x550] ;  /* 0x0005500001057983 */ /* 0x000ea80000300800 */
[----:B0-----:R-:W2:Y:S04]  /*acf90*/  LDL.LU R6, [R1+0x564] ;  /* 0x0005640001067983 */ /* 0x001ea80000300800 */
[----:B------:R-:W2:Y:S04]  /*acfa0*/  LDL.LU R7, [R1+0x560] ;  /* 0x0005600001077983 */ /* 0x000ea80000300800 */
[----:B------:R0:W-:Y:S04]  /*acfb0*/  STL [R1+0x2afc], R9 ;  /* 0x002afc0901007387 */ /* 0x0001e80000100800 */
[----:B0-----:R-:W2:Y:S04]  /*acfc0*/  LDL.LU R9, [R1+0x330] ;  /* 0x0003300001097983 */ /* 0x001ea80000300800 */
[----:B------:R0:W-:Y:S04]  /*acfd0*/  STL [R1+0x2af8], R8 ;  /* 0x002af80801007387 */ /* 0x0001e80000100800 */
[----:B0-----:R-:W2:Y:S04]  /*acfe0*/  LDL.LU R8, [R1+0x334] ;  /* 0x0003340001087983 */ /* 0x001ea80000300800 */
[----:B------:R0:W-:Y:S01]  /*acff0*/  STL [R1+0x2aec], R13 ;  /* 0x002aec0d01007387 */ /* 0x0001e20000100800 */
[----:B------:R-:W-:-:S03]  /*ad000*/  F2FP.PACK_AB R2, R0, R2 ;  /* 0x000000020002723e */ /* 0x000fc600000000ff */
[----:B0-----:R-:W2:Y:S04]  /*ad010*/  LDL.LU R13, [R1+0x2c0] ;  /* 0x0002c000010d7983 */ /* 0x001ea80000300800 */
[----:B------:R0:W-:Y:S04]  /*ad020*/  STL [R1+0x2ae8], R12 ;  /* 0x002ae80c01007387 */ /* 0x0001e80000100800 */
        /* <DEDUP_REMOVED lines=11> */
[----:B------:R-:W2:Y:S04]  /*ad0e0*/  LDL.LU R0, [R1+0x2f24] ;  /* 0x002f240001007983 */ /* 0x000ea80000300800 */
[----:B------:R0:W-:Y:S04]  /*ad0f0*/  STL [R1+0x3ac], R2 ;  /* 0x0003ac0201007387 */ /* 0x0001e80000100800 */
[----:B0-----:R-:W2:Y:S02]  /*ad100*/  LDL.LU R2, [R1+0x2f20] ;  /* 0x002f200001027983 */ /* 0x001ea40000300800 */
[----:B--2---:R-:W-:-:S02]  /*ad110*/  F2FP.PACK_AB R2, R0, R2 ;  /* 0x000000020002723e */ /* 0x004fc400000000ff */
        /* <DEDUP_REMOVED lines=62> */
[----:B0-----:R-:W2:Y:S01]  /*ad500*/  LDL.LU R2, [R1+0x2ea0] ;  /* 0x002ea00001027983 */ /* 0x001ea20000300800 */
[----:B------:R-:W-:Y:S02]  /*ad510*/  F2FP.PACK_AB R16, R16, R17 ;  /* 0x000000111010723e */ /* 0x000fe400000000ff */
[----:B--2---:R-:W-:-:S02]  /*ad520*/  F2FP.PACK_AB R28, R2, R28 ;  /* 0x0000001c021c723e */ /* 0x004fc400000000ff */
[----:B------:R-:W2:Y:S04]  /*ad530*/  LDL.LU R2, [R1+0x2e9c] ;  /* 0x002e9c0001027983 */ /* 0x000ea80000300800 */
[----:B------:R0:W-:Y:S01]  /*ad540*/  STL [R1+0x368], R28 ;  /* 0x0003681c01007387 */ /* 0x0001e20000100800 */
[----:B------:R-:W-:Y:S02]  /*ad550*/  F2FP.PACK_AB R8, R8, R9 ;  /* 0x000000090808723e */ /* 0x000fe400000000ff */
[----:B0-----:R-:W-:Y:S02]  /*ad560*/  F2FP.PACK_AB R28, R3, R29 ;  /* 0x0000001d031c723e */ /* 0x001fe400000000ff */
[----:B------:R-:W-:-:S03]  /*ad570*/  F2FP.PACK_AB R3, R12, R13 ;  /* 0x0000000d0c03723e */ /* 0x000fc600000000ff */
[----:B------:R-:W-:Y:S04]  /*ad580*/  STL [R1+0x364], R28 ;  /* 0x0003641c01007387 */ /* 0x000fe80000100800 */
[----:B------:R-:W-:Y:S04]  /*ad590*/  STL [R1+0x360], R16 ;  /* 0x0003601001007387 */ /* 0x000fe80000100800 */
[----:B------:R0:W-:Y:S04]  /*ad5a0*/  STL [R1+0x35c], R3 ;  /* 0x00035c0301007387 */ /* 0x0001e80000100800 */
[----:B------:R-:W-:Y:S01]  /*ad5b0*/  STL [R1+0x358], R8 ;  /* 0x0003580801007387 */ /* 0x000fe20000100800 */
[----:B0-----:R-:W-:-:S02]  /*ad5c0*/  F2FP.PACK_AB R3, R20, R21 ;  /* 0x000000151403723e */ /* 0x001fc400000000ff */
[----:B--2---:R-:W-:Y:S02]  /*ad5d0*/  F2FP.PACK_AB R0, R2, R0 ;  /* 0x000000000200723e */ /* 0x004fe400000000ff */
[----:B---3--:R-:W-:-:S03]  /*ad5e0*/  F2FP.PACK_AB R2, R22, R23 ;  /* 0x000000171602723e */ /* 0x008fc600000000ff */
[----:B------:R4:W-:Y:S04]  /*ad5f0*/  STL [R1+0x354], R0 ;  /* 0x0003540001007387 */ /* 0x0009e80000100800 */
[----:B------:R0:W-:Y:S01]  /*ad600*/  STL [R1+0x350], R3 ;  /* 0x0003500301007387 */ /* 0x0001e20000100800 */
[----:B----4-:R-:W-:-:S03]  /*ad610*/  F2FP.PACK_AB R0, R10, R11 ;  /* 0x0000000b0a00723e */ /* 0x010fc600000000ff */
[----:B------:R1:W-:Y:S01]  /*ad620*/  STL [R1+0x34c], R2 ;  /* 0x00034c0201007387 */ /* 0x0003e20000100800 */
[----:B0-----:R-:W-:-:S03]  /*ad630*/  F2FP.PACK_AB R3, R14, R15 ;  /* 0x0000000f0e03723e */ /* 0x001fc600000000ff */
[----:B------:R0:W-:Y:S04]  /*ad640*/  STL [R1+0x348], R0 ;  /* 0x0003480001007387 */ /* 0x0001e80000100800 */
[----:B------:R2:W-:Y:S01]  /*ad650*/  STL [R1+0x344], R3 ;  /* 0x0003440301007387 */ /* 0x0005e20000100800 */
[----:B-1----:R-:W-:Y:S02]  /*ad660*/  F2FP.PACK_AB R2, R18, R19 ;  /* 0x000000131202723e */ /* 0x002fe400000000ff */
[----:B0-----:R-:W-:-:S03]  /*ad670*/  F2FP.PACK_AB R0, R24, R25 ;  /* 0x000000191800723e */ /* 0x001fc600000000ff */
[----:B------:R0:W-:Y:S01]  /*ad680*/  STL [R1+0x340], R2 ;  /* 0x0003400201007387 */ /* 0x0001e20000100800 */
[----:B--2---:R-:W-:-:S03]  /*ad690*/  F2FP.PACK_AB R3, R26, R27 ;  /* 0x0000001b1a03723e */ /* 0x004fc600000000ff */
[----:B------:R1:W-:Y:S04]  /*ad6a0*/  STL [R1+0x33c], R0 ;  /* 0x00033c0001007387 */ /* 0x0003e80000100800 */
[----:B------:R-:W-:Y:S04]  /*ad6b0*/  STL [R1+0x338], R3 ;  /* 0x0003380301007387 */ /* 0x000fe80000100800 */
[----:B------:R-:W2:Y:S01]  /*ad6c0*/  LDL.LU R28, [R1+0x588] ;  /* 0x00058800011c7983 */ /* 0x000ea20000300800 */
[----:B0-----:R-:W-:Y:S02]  /*ad6d0*/  F2FP.PACK_AB R2, R4, R5 ;  /* 0x000000050402723e */ /* 0x001fe400000000ff */
[----:B-1----:R-:W-:-:S03]  /*ad6e0*/  F2FP.PACK_AB R0, R6, R7 ;  /* 0x000000070600723e */ /* 0x002fc600000000ff */
[----:B------:R-:W-:Y:S04]  /*ad6f0*/  STL [R1+0x334], R2 ;  /* 0x0003340201007387 */ /* 0x000fe80000100800 */
[----:B--2---:R0:W-:Y:S04]  /*ad700*/  STL [R1+0x2e14], R28 ;  /* 0x002e141c01007387 */ /* 0x0041e80000100800 */
[----:B------:R-:W-:Y:S04]  /*ad710*/  STL [R1+0x330], R0 ;  /* 0x0003300001007387 */ /* 0x000fe80000100800 */
[----:B0-----:R-:W2:Y:S04]  /*ad720*/  LDL.LU R28, [R1+0x2f8] ;  /* 0x0002f800011c7983 */ /* 0x001ea80000300800 */
[----:B--2---:R0:W-:Y:S04]  /*ad730*/  STL [R1+0x2e1c], R28 ;  /* 0x002e1c1c01007387 */ /* 0x0041e80000100800 */
        /* <DEDUP_REMOVED lines=31> */
[----:B------:R-:W3:Y:S04]  /*ad930*/  LDL.LU R3, [R1+0x59c] ;  /* 0x00059c0001037983 */ /* 0x000ee80000300800 */
[----:B---3--:R0:W-:Y:S04]  /*ad940*/  STL [R1+0x2e10], R3 ;  /* 0x002e100301007387 */ /* 0x0081e80000100800 */
[----:B0-----:R-:W3:Y:S04]  /*ad950*/  LDL.LU R3, [R1+0x58c] ;  /* 0x00058c0001037983 */ /* 0x001ee80000300800 */
        /* <DEDUP_REMOVED lines=33> */
[----:B0-----:R-:W2:Y:S04]  /*adb70*/  LDL.LU R3, [R1+0x83c] ;  /* 0x00083c0001037983 */ /* 0x001ea80000300800 */
[----:B------:R-:W3:Y:S04]  /*adb80*/  LDL.LU R29, [R1+0x598] ;  /* 0x00059800011d7983 */ /* 0x000ee80000300800 */
[----:B------:R-:W4:Y:S04]  /*adb90*/  LDL.LU R16, [R1+0x5ac] ;  /* 0x0005ac0001107983 */ /* 0x000f280000300800 */
[----:B------:R-:W4:Y:S04]  /*adba0*/  LDL.LU R17, [R1+0x5a8] ;  /* 0x0005a80001117983 */ /* 0x000f280000300800 */
[----:B------:R-:W3:Y:S04]  /*adbb0*/  LDL.LU R12, [R1+0x2f4] ;  /* 0x0002f400010c7983 */ /* 0x000ee80000300800 */
        /* <DEDUP_REMOVED lines=22> */
[----:B------:R-:W3:Y:S01]  /*add20*/  LDL.LU R7, [R1+0x900] ;  /* 0x0009000001077983 */ /* 0x000ee20000300800 */
[----:B--2---:R-:W-:-:S03]  /*add30*/  F2FP.PACK_AB R28, R3, R28 ;  /* 0x0000001c031c723e */ /* 0x004fc600000000ff */
        /* <DEDUP_REMOVED lines=68> */
[----:B------:R-:W2:Y:S01]  /*ae180*/  LDL.LU R3, [R1+0x2e10] ;  /* 0x002e100001037983 */ /* 0x000ea20000300800 */
[----:B----4-:R-:W-:-:S03]  /*ae190*/  F2FP.PACK_AB R16, R16, R17 ;  /* 0x000000111010723e */ /* 0x010fc600000000ff */
[----:B------:R2:W-:Y:S01]  /*ae1a0*/  STL [R1+0x2d8], R28 ;  /* 0x0002d81c01007387 */ /* 0x0005e20000100800 */
[----:B---3--:R-:W-:Y:S02]  /*ae1b0*/  F2FP.PACK_AB R8, R8, R9 ;  /* 0x000000090808723e */ /* 0x008fe400000000ff */
[----:B------:R-:W-:Y:S02]  /*ae1c0*/  F2FP.PACK_AB R0, R2, R0 ;  /* 0x000000000200723e */ /* 0x000fe400000000ff */
[----:B------:R-:W-:Y:S02]  /*ae1d0*/  F2FP.PACK_AB R2, R22, R23 ;  /* 0x000000171602723e */ /* 0x000fe400000000ff */
[----:B--2---:R-:W-:Y:S02]  /*ae1e0*/  F2FP.PACK_AB R28, R3, R29 ;  /* 0x0000001d031c723e */ /* 0x004fe400000000ff */
[----:B------:R-:W-:-:S03]  /*ae1f0*/  F2FP.PACK_AB R3, R12, R13 ;  /* 0x0000000d0c03723e */ /* 0x000fc600000000ff */
[----:B------:R-:W-:Y:S04]  /*ae200*/  STL [R1+0x2d4], R28 ;  /* 0x0002d41c01007387 */ /* 0x000fe80000100800 */
[----:B------:R-:W-:Y:S04]  /*ae210*/  STL [R1+0x2d0], R16 ;  /* 0x0002d01001007387 */ /* 0x000fe80000100800 */
[----:B------:R0:W-:Y:S04]  /*ae220*/  STL [R1+0x2cc], R3 ;  /* 0x0002cc0301007387 */ /* 0x0001e80000100800 */
[----:B------:R-:W-:Y:S01]  /*ae230*/  STL [R1+0x2c8], R8 ;  /* 0x0002c80801007387 */ /* 0x000fe20000100800 */
[----:B0-----:R-:W-:-:S03]  /*ae240*/  F2FP.PACK_AB R3, R20, R21 ;  /* 0x000000151403723e */ /* 0x001fc600000000ff */
[----:B------:R0:W-:Y:S04]  /*ae250*/  STL [R1+0x2c4], R0 ;  /* 0x0002c40001007387 */ /* 0x0001e80000100800 */
[----:B------:R1:W-:Y:S01]  /*ae260*/  STL [R1+0x2c0], R3 ;  /* 0x0002c00301007387 */ /* 0x0003e20000100800 */
[----:B0-----:R-:W-:-:S03]  /*ae270*/  F2FP.PACK_AB R0, R10, R11 ;  /* 0x0000000b0a00723e */ /* 0x001fc600000000ff */
[----:B------:R0:W-:Y:S01]  /*ae280*/  STL [R1+0x2bc], R2 ;  /* 0x0002bc0201007387 */ /* 0x0001e20000100800 */
[----:B-1----:R-:W-:-:S03]  /*ae290*/  F2FP.PACK_AB R3, R14, R15 ;  /* 0x0000000f0e03723e */ /* 0x002fc600000000ff */
[----:B------:R1:W-:Y:S04]  /*ae2a0*/  STL [R1+0x2b8], R0 ;  /* 0x0002b80001007387 */ /* 0x0003e80000100800 */
[----:B------:R2:W-:Y:S01]  /*ae2b0*/  STL [R1+0x2b4], R3 ;  /* 0x0002b40301007387 */ /* 0x0005e20000100800 */
[----:B0-----:R-:W-:Y:S02]  /*ae2c0*/  F2FP.PACK_AB R2, R18, R19 ;  /* 0x000000131202723e */ /* 0x001fe400000000ff */
[----:B-1----:R-:W-:-:S03]  /*ae2d0*/  F2FP.PACK_AB R0, R24, R25 ;  /* 0x000000191800723e */ /* 0x002fc600000000ff */
        /* <DEDUP_REMOVED lines=762> */
[----:B------:R-:W2:Y:S03]  /*b1280*/  LDL.LU R3, [R1+0x2bf0] ;  /* 0x002bf00001037983 */ /* 0x000ea60000300800 */
[----:B------:R0:W-:Y:S02]  /*b1290*/  STL [R1+0xe0], R28 ;  /* 0x0000e01c01007387 */ /* 0x0001e40000100800 */
[----:B0-----:R-:W2:Y:S02]  /*b12a0*/  LDL.LU R28, [R1+0x2bec] ;  /* 0x002bec00011c7983 */ /* 0x001ea40000300800 */
[----:B--2---:R-:W-:Y:S02]  /*b12b0*/  F2FP.PACK_AB R28, R3, R28 ;  /* 0x0000001c031c723e */ /* 0x004fe400000000ff */
[----:B------:R-:W2:Y:S03]  /*b12c0*/  LDL.LU R3, [R1+0x2be8] ;  /* 0x002be80001037983 */ /* 0x000ea60000300800 */
[----:B------:R0:W-:Y:S02]  /*b12d0*/  STL [R1+0xdc], R28 ;  /* 0x0000dc1c01007387 */ /* 0x0001e40000100800 */
[----:B0-----:R-:W2:Y:S02]  /*b12e0*/  LDL.LU R28, [R1+0x2be4] ;  /* 0x002be400011c7983 */ /* 0x001ea40000300800 */
[----:B--2---:R-:W-:-:S02]  /*b12f0*/  F2FP.PACK_AB R28, R3, R28 ;  /* 0x0000001c031c723e */ /* 0x004fc400000000ff */
[----:B------:R-:W2:Y:S03]  /*b1300*/  LDL.LU R3, [R1+0x2be0] ;  /* 0x002be00001037983 */ /* 0x000ea60000300800 */
[----:B------:R2:W-:Y:S01]  /*b1310*/  STL [R1+0xd8], R28 ;  /* 0x0000d81c01007387 */ /* 0x0005e20000100800 */
[----:B----4-:R-:W-:Y:S02]  /*b1320*/  F2FP.PACK_AB R16, R16, R17 ;  /* 0x000000111010723e */ /* 0x010fe400000000ff */
[----:B---3--:R-:W-:Y:S02]  /*b1330*/  F2FP.PACK_AB R8, R8, R9 ;  /* 0x000000090808723e */ /* 0x008fe400000000ff */
[----:B------:R-:W-:Y:S01]  /*b1340*/  F2FP.PACK_AB R0, R2, R0 ;  /* 0x000000000200723e */ /* 0x000fe200000000ff */
[----:B------:R-:W-:Y:S01]  /*b1350*/  F2FP.PACK_AB R2, R22, R23 ;  /* 0x000000171602723e */ /* 0x000fe200000000ff */
[----:B--2---:R-:W-:Y:S01]  /*b1360*/  F2FP.PACK_AB R28, R3, R29 ;  /* 0x0000001d031c723e */ /* 0x004fe200000000ff */
[----:B------:R-:W-:-:S04]  /*b1370*/  F2FP.PACK_AB R3, R12, R13 ;  /* 0x0000000d0c03723e */ /* 0x000fc800000000ff */
[----:B------:R-:W-:Y:S01]  /*b1380*/  STL [R1+0xd4], R28 ;  /* 0x0000d41c01007387 */ /* 0x000fe20000100800 */
[----:B------:R-:W-:Y:S02]  /*b1390*/  STL [R1+0xd0], R16 ;  /* 0x0000d01001007387 */ /* 0x000fe40000100800 */
[----:B------:R0:W-:Y:S02]  /*b13a0*/  STL [R1+0xcc], R3 ;  /* 0x0000cc0301007387 */ /* 0x0001e40000100800 */
[----:B------:R-:W-:Y:S01]  /*b13b0*/  STL [R1+0xc8], R8 ;  /* 0x0000c80801007387 */ /* 0x000fe20000100800 */
[----:B------:R1:W-:Y:S01]  /*b13c0*/  STL [R1+0xc4], R0 ;  /* 0x0000c40001007387 */ /* 0x0003e20000100800 */
[----:B0-----:R-:W-:Y:S02]  /*b13d0*/  F2FP.PACK_AB R3, R20, R21 ;  /* 0x000000151403723e */ /* 0x001fe400000000ff */
[----:B-1----:R-:W-:-:S03]  /*b13e0*/  F2FP.PACK_AB R0, R10, R11 ;  /* 0x0000000b0a00723e */ /* 0x002fc600000000ff */
[----:B------:R0:W-:Y:S01]  /*b13f0*/  STL [R1+0xc0], R3 ;  /* 0x0000c00301007387 */ /* 0x0001e20000100800 */
[----:B------:R1:W-:Y:S02]  /*b1400*/  STL [R1+0xbc], R2 ;  /* 0x0000bc0201007387 */ /* 0x0003e40000100800 */
[----:B------:R2:W-:Y:S01]  /*b1410*/  STL [R1+0xb8], R0 ;  /* 0x0000b80001007387 */ /* 0x0005e20000100800 */
[----:B0-----:R-:W-:Y:S02]  /*b1420*/  F2FP.PACK_AB R3, R14, R15 ;  /* 0x0000000f0e03723e */ /* 0x001fe400000000ff */
[----:B-1----:R-:W-:Y:S02]  /*b1430*/  F2FP.PACK_AB R2, R18, R19 ;  /* 0x000000131202723e */ /* 0x002fe400000000ff */
[----:B--2---:R-:W-:Y:S01]  /*b1440*/  F2FP.PACK_AB R0, R24, R25 ;  /* 0x000000191800723e */ /* 0x004fe200000000ff */
[----:B------:R0:W-:Y:S02]  /*b1450*/  STL [R1+0xb4], R3 ;  /* 0x0000b40301007387 */ /* 0x0001e40000100800 */
[----:B------:R1:W-:Y:S02]  /*b1460*/  STL [R1+0xb0], R2 ;  /* 0x0000b00201007387 */ /* 0x0003e40000100800 */
[----:B------:R2:W-:Y:S01]  /*b1470*/  STL [R1+0xac], R0 ;  /* 0x0000ac0001007387 */ /* 0x0005e20000100800 */
[----:B0-----:R-:W-:-:S05]  /*b1480*/  F2FP.PACK_AB R3, R26, R27 ;  /* 0x0000001b1a03723e */ /* 0x001fca00000000ff */
[----:B------:R-:W-:Y:S01]  /*b1490*/  STL [R1+0xa8], R3 ;  /* 0x0000a80301007387 */ /* 0x000fe20000100800 */
[----:B------:R-:W3:Y:S01]  /*b14a0*/  LDL.LU R28, [R1+0xcd8] ;  /* 0x000cd800011c7983 */ /* 0x000ee20000300800 */
[----:B-1----:R-:W-:Y:S02]  /*b14b0*/  F2FP.PACK_AB R2, R4, R5 ;  /* 0x000000050402723e */ /* 0x002fe400000000ff */
[----:B--2---:R-:W-:-:S03]  /*b14c0*/  F2FP.PACK_AB R0, R6, R7 ;  /* 0x000000070600723e */ /* 0x004fc600000000ff */
[----:B------:R-:W-:Y:S04]  /*b14d0*/  STL [R1+0xa4], R2 ;  /* 0x0000a40201007387 */ /* 0x000fe80000100800 */
[----:B---3--:R0:W-:Y:S01]  /*b14e0*/  STL [R1+0x2b58], R28 ;  /* 0x002b581c01007387 */ /* 0x0081e20000100800 */
[----:B------:R-:W-:Y:S03]  /*b14f0*/  STL [R1+0xa0], R0 ;  /* 0x0000a00001007387 */ /* 0x000fe60000100800 */
        /* <DEDUP_REMOVED lines=32> */
[----:B0-----:R-:W2:Y:S01]  /*b1700*/  LDL.LU R28, [R1+0xbb8] ;  /* 0x000bb800011c7983 */ /* 0x001ea20000300800 */
[----:B------:R-:W3:Y:S03]  /*b1710*/  LDL.LU R3, [R1+0xcec] ;  /* 0x000cec0001037983 */ /* 0x000ee60000300800 */
        /* <DEDUP_REMOVED lines=35> */
[----:B0-----:R-:W2:Y:S01]  /*b1950*/  LDL.LU R3, [R1+0xbbc] ;  /* 0x000bbc0001037983 */ /* 0x001ea20000300800 */
[----:B------:R-:W3:Y:S02]  /*b1960*/  LDL.LU R29, [R1+0xce8] ;  /* 0x000ce800011d7983 */ /* 0x000ee40000300800 */
[----:B------:R-:W4:Y:S02]  /*b1970*/  LDL.LU R16, [R1+0xcfc] ;  /* 0x000cfc0001107983 */ /* 0x000f240000300800 */
[----:B------:R-:W4:Y:S01]  /*b1980*/  LDL.LU R17, [R1+0xcf8] ;  /* 0x000cf80001117983 */ /* 0x000f220000300800 */
        /* <DEDUP_REMOVED lines=94> */
[----:B------:R2:W-:Y:S01]  /*b1f70*/  STL [R1+0x58], R28 ;  /* 0x0000581c01007387 */ /* 0x0005e20000100800 */
[----:B----4-:R-:W-:-:S02]  /*b1f80*/  F2FP.PACK_AB R16, R16, R17 ;  /* 0x000000111010723e */ /* 0x010fc400000000ff */
        /* <DEDUP_REMOVED lines=19> */
[----:B------:R-:W-:Y:S02]  /*b20c0*/  STL [R1+0x30], R2 ;  /* 0x0000300201007387 */ /* 0x000fe40000100800 */
[----:B------:R1:W-:Y:S01]  /*b20d0*/  STL [R1+0x2c], R0 ;  /* 0x00002c0001007387 */ /* 0x0003e20000100800 */
[----:B0-----:R-:W-:-:S02]  /*b20e0*/  F2FP.PACK_AB R3, R26, R27 ;  /* 0x0000001b1a03723e */ /* 0x001fc400000000ff */
[----:B-1----:R-:W-:-:S03]  /*b20f0*/  F2FP.PACK_AB R0, R6, R7 ;  /* 0x000000070600723e */ /* 0x002fc600000000ff */
[----:B------:R-:W-:Y:S01]  /*b2100*/  STL [R1+0x28], R3 ;  /* 0x0000280301007387 */ /* 0x000fe20000100800 */
[----:B------:R-:W2:Y:S01]  /*b2110*/  LDL.LU R7, [R1+0xd88] ;  /* 0x000d880001077983 */ /* 0x000ea20000300800 */
[----:B------:R-:W-:-:S05]  /*b2120*/  F2FP.PACK_AB R2, R4, R5 ;  /* 0x000000050402723e */ /* 0x000fca00000000ff */
[----:B------:R-:W-:Y:S04]  /*b2130*/  STL [R1+0x24], R2 ;  /* 0x0000240201007387 */ /* 0x000fe80000100800 */
[----:B--2---:R0:W-:Y:S01]  /*b2140*/  STL [R1+0x2b14], R7 ;  /* 0x002b140701007387 */ /* 0x0041e20000100800 */
        /* <DEDUP_REMOVED lines=35> */
[----:B------:R-:W3:Y:S03]  /*b2380*/  LDL.LU R5, [R1+0xda8] ;  /* 0x000da80001057983 */ /* 0x000ee60000300800 */
[----:B---3--:R0:W-:Y:S04]  /*b2390*/  STL [R1+0x2b0c], R5 ;  /* 0x002b0c0501007387 */ /* 0x0081e80000100800 */
[----:B0-----:R-:W3:Y:S01]  /*b23a0*/  LDL.LU R5, [R1+0xd9c] ;  /* 0x000d9c0001057983 */ /* 0x001ee20000300800 */
[----:B------:R-:W4:Y:S03]  /*b23b0*/  LDL.LU R4, [R1+0xdb8] ;  /* 0x000db80001047983 */ /* 0x000f260000300800 */
[----:B----4-:R0:W-:Y:S04]  /*b23c0*/  STL [R1+0x2b08], R4 ;  /* 0x002b080401007387 */ /* 0x0101e80000100800 */
[----:B0-----:R-:W4:Y:S01]  /*b23d0*/  LDL.LU R4, [R1+0xdac] ;  /* 0x000dac0001047983 */ /* 0x001f220000300800 */
[----:B------:R-:W2:Y:S03]  /*b23e0*/  LDL.LU R11, [R1+0xd80] ;  /* 0x000d8000010b7983 */ /* 0x000ea60000300800 */
[----:B--2---:R0:W-:Y:S04]  /*b23f0*/  STL [R1+0x2b04], R11 ;  /* 0x002b040b01007387 */ /* 0x0041e80000100800 */
[----:B0-----:R-:W2:Y:S01]  /*b2400*/  LDL.LU R11, [R1+0xdbc] ;  /* 0x000dbc00010b7983 */ /* 0x001ea20000300800 */
[----:B------:R-:W2:Y:S03]  /*b2410*/  LDL.LU R9, [R1+0xd94] ;  /* 0x000d940001097983 */ /* 0x000ea60000300800 */
[----:B--2---:R0:W-:Y:S04]  /*b2420*/  STL [R1+0x2b00], R9 ;  /* 0x002b000901007387 */ /* 0x0041e80000100800 */
[----:B0-----:R-:W2:Y:S01]  /*b2430*/  LDL.LU R9, [R1+0xd84] ;  /* 0x000d840001097983 */ /* 0x001ea20000300800 */
[----:B------:R-:W2:Y:S02]  /*b2440*/  LDL.LU R10, [R1+0xd90] ;  /* 0x000d9000010a7983 */ /* 0x000ea40000300800 */
[----:B------:R-:W2:Y:S02]  /*b2450*/  LDL.LU R8, [R1+0xda4] ;  /* 0x000da40001087983 */ /* 0x000ea40000300800 */
[----:B------:R-:W2:Y:S02]  /*b2460*/  LDL.LU R15, [R1+0xdc8] ;  /* 0x000dc800010f7983 */ /* 0x000ea40000300800 */
        /* <DEDUP_REMOVED lines=15> */
[----:B------:R-:W2:Y:S01]  /*b2560*/  LDL.LU R29, [R1+0xe0c] ;  /* 0x000e0c00011d7983 */ /* 0x000ea20000300800 */
[----:B------:R-:W-:Y:S01]  /*b2570*/  F2FP.PACK_AB R7, R6, R7 ;  /* 0x000000070607723e */ /* 0x000fe200000000ff */
        /* <DEDUP_REMOVED lines=43> */
[----:B------:R0:W-:Y:S02]  /*b2830*/  STL [R1], R7 ;  /* 0x0000000701007387 */ /* 0x0001e40000100800 */
[----:B0-----:R-:W2:Y:S02]  /*b2840*/  LDL.LU R7, [R1+0x2b14] ;  /* 0x002b140001077983 */ /* 0x001ea40000300800 */
[----:B--2---:R-:W-:Y:S02]  /*b2850*/  F2FP.PACK_AB R7, R6, R7 ;  /* 0x000000070607723e */ /* 0x004fe400000000ff */
[----:B------:R-:W3:Y:S02]  /*b2860*/  LDL.LU R6, [R1+0x2b10] ;  /* 0x002b100001067983 */ /* 0x000ee40000300800 */
[----:B---3--:R-:W-:-:S02]  /*b2870*/  F2FP.PACK_AB R6, R5, R6 ;  /* 0x000000060506723e */ /* 0x008fc400000000ff */
[----:B------:R-:W4:Y:S02]  /*b2880*/  LDL.LU R5, [R1+0x2b0c] ;  /* 0x002b0c0001057983 */ /* 0x000f240000300800 */
[----:B----4-:R-:W-:Y:S02]  /*b2890*/  F2FP.PACK_AB R5, R4, R5 ;  /* 0x000000050405723e */ /* 0x010fe400000000ff */
[----:B------:R-:W2:Y:S02]  /*b28a0*/  LDL.LU R4, [R1+0x2b08] ;  /* 0x002b080001047983 */ /* 0x000ea40000300800 */
[----:B--2---:R-:W-:Y:S02]  /*b28b0*/  F2FP.PACK_AB R4, R11, R4 ;  /* 0x000000040b04723e */ /* 0x004fe400000000ff */
[----:B------:R-:W2:Y:S02]  /*b28c0*/  LDL.LU R11, [R1+0x2b04] ;  /* 0x002b0400010b7983 */ /* 0x000ea40000300800 */
[----:B--2---:R-:W-:-:S02]  /*b28d0*/  F2FP.PACK_AB R11, R9, R11 ;  /* 0x0000000b090b723e */ /* 0x004fc400000000ff */
[----:B------:R-:W2:Y:S02]  /*b28e0*/  LDL.LU R9, [R1+0x2b00] ;  /* 0x002b000001097983 */ /* 0x000ea40000300800 */
[----:B--2---:R-:W-:Y:S02]  /*b28f0*/  F2FP.PACK_AB R10, R9, R10 ;  /* 0x0000000a090a723e */ /* 0x004fe400000000ff */
        /* <DEDUP_REMOVED lines=20> */
[----:B------:R-:W2:Y:S01]  /*b2a40*/  LDL.LU R29, [R1+0x2ad4] ;  /* 0x002ad400011d7983 */ /* 0x000ea20000300800 */
[----:B------:R-:W-:Y:S02]  /*b2a50*/  F2FP.PACK_AB R22, R3, R22 ;  /* 0x000000160316723e */ /* 0x000fe400000000ff */
[----:B------:R-:W-:-:S02]  /*b2a60*/  F2FP.PACK_AB R21, R28, R21 ;  /* 0x000000151c15723e */ /* 0x000fc400000000ff */
[----:B--2---:R-:W-:Y:S02]  /*b2a70*/  F2FP.PACK_AB R23, R29, R23 ;  /* 0x000000171d17723e */ /* 0x004fe400000000ff */
[----:B------:R-:W2:Y:S01]  /*b2a80*/  LDL.LU R29, [R1+0x2ad0] ;  /* 0x002ad000011d7983 */ /* 0x000ea20000300800 */
[----:B------:R-:W3:Y:S02]  /*b2a90*/  LDL.LU R3, [R1+0x2acc] ;  /* 0x002acc0001037983 */ /* 0x000ee40000300800 */
[----:B------:R-:W3:Y:S01]  /*b2aa0*/  LDL.LU R28, [R1+0x2ac8] ;  /* 0x002ac800011c7983 */ /* 0x000ee20000300800 */
[----:B------:R-:W-:Y:S02]  /*b2ab0*/  F2FP.PACK_AB R26, R24, R26 ;  /* 0x0000001a181a723e */ /* 0x000fe400000000ff */
[----:B------:R-:W-:Y:S02]  /*b2ac0*/  F2FP.PACK_AB R20, R2, R20 ;  /* 0x000000140214723e */ /* 0x000fe400000000ff */
[----:B------:R-:W-:-:S02]  /*b2ad0*/  F2FP.PACK_AB R27, R0, R27 ;  /* 0x0000001b001b723e */ /* 0x000fc400000000ff */
[----:B--2---:R-:W-:Y:S02]  /*b2ae0*/  F2FP.PACK_AB R25, R25, R29 ;  /* 0x0000001d1919723e */ /* 0x004fe400000000ff */
[----:B---3--:R-:W-:Y:S02]  /*b2af0*/  F2FP.PACK_AB R24, R28, R3 ;  /* 0x000000031c18723e */ /* 0x008fe400000000ff */
.L_x_1:
[----:B------:R-:W2:Y:S04]  /*b2b00*/  LDL.LU R2, [R1+0x22c8] ;  /* 0x0022c80001027983 */ /* 0x000ea80000300800 */
[----:B------:R-:W0:Y:S04]  /*b2b10*/  S2R R28, SR_TID.X ;  /* 0x00000000001c7919 */ /* 0x000e280000002100 */
[----:B------:R-:W-:Y:S01]  /*b2b20*/  STL [R1+0x2d88], R26 ;  /* 0x002d881a01007387 */ /* 0x000fe20000100800 */
[----:B0-----:R-:W-:-:S02]  /*b2b30*/  IMAD.SHL.U32 R3, R28, 0x20, RZ ;  /* 0x000000201c037824 */ /* 0x001fc400078e00ff */
[----:B-1----:R-:W-:-:S03]  /*b2b40*/  IMAD.SHL.U32 R0, R28, 0x4, RZ ;  /* 0x000000041c007824 */ /* 0x002fc600078e00ff */
[----:B------:R-:W-:-:S04]  /*b2b50*/  LOP3.LUT R3, R3, 0x60, RZ, 0xc0, !PT ;  /* 0x0000006003037812 */ /* 0x000fc800078ec0ff */
[----:B------:R-:W-:Y:S01]  /*b2b60*/  LOP3.LUT R3, R3, 0x70, R0, 0x78, !PT ;  /* 0x0000007003037812 */ /* 0x000fe200078e7800 */
[----:B------:R-:W-:-:S05]  /*b2b70*/  IMAD.SHL.U32 R0, R28, 0x400, RZ ;  /* 0x000004001c007824 */ /* 0x000fca00078e00ff */
[----:B------:R-:W-:Y:S01]  /*b2b80*/  LOP3.LUT R0, R0, 0x6000, RZ, 0xc0, !PT ;  /* 0x0000600000007812 */ /* 0x000fe200078ec0ff */
[----:B------:R-:W-:Y:S03]  /*b2b90*/  BAR.SYNC.DEFER_BLOCKING 0x0 ;  /* 0x0000000000007b1d */ /* 0x000fe60000010000 */
[----:B--2---:R-:W-:-:S05]  /*b2ba0*/  IADD3 R3, R3, R0, R2 ;  /* 0x0000000003037210 */ /* 0x004fca0007ffe002 */
[----:B------:R0:W-:Y:S04]  /*b2bb0*/  STS.128 [R3], R24 ;  /* 0x0000001803007388 */ /* 0x0001e80000000c00 */
[----:B0-----:R-:W2:Y:S04]  /*b2bc0*/  LDL.LU R24, [R1+0x50] ;  /* 0x0000500001187983 */ /* 0x001ea80000300800 */
[----:B------:R-:W2:Y:S04]  /*b2bd0*/  LDL.LU R25, [R1+0x54] ;  /* 0x0000540001197983 */ /* 0x000ea80000300800 */
[----:B------:R-:W3:Y:S04]  /*b2be0*/  LDL.LU R26, [R1+0x58] ;  /* 0x00005800011a7983 */ /* 0x000ee80000300800 */
[----:B------:R-:W3:Y:S04]  /*b2bf0*/  LDL.LU R27, [R1+0x5c] ;  /* 0x00005c00011b7983 */ /* 0x000ee80000300800 */
[----:B---3--:R-:W-:Y:S04]  /*b2c00*/  STL.64 [R1+0x2d98], R26 ;  /* 0x002d981a01007387 */ /* 0x008fe80000100a00 */
[----:B--2---:R0:W-:Y:S04]  /*b2c10*/  STL.64 [R1+0x2d90], R24 ;  /* 0x002d901801007387 */ /* 0x0041e80000100a00 */
        /* <DEDUP_REMOVED lines=16> */
[----:B------:R-:W-:Y:S04]  /*b2d20*/  STS.128 [R3+0x80], R20 ;  /* 0x0000801403007388 */ /* 0x000fe80000000c00 */
[----:B------:R-:W-:Y:S04]  /*b2d30*/  STS.128 [R3+0x100], R16 ;  /* 0x0001001003007388 */ /* 0x000fe80000000c00 */
[----:B---3--:R-:W-:Y:S04]  /*b2d40*/  STL.64 [R1+0x2dc8], R26 ;  /* 0x002dc81a01007387 */ /* 0x008fe80000100a00 */
[----:B--2---:R0:W-:Y:S04]  /*b2d50*/  STL.64 [R1+0x2dc0], R24 ;  /* 0x002dc01801007387 */ /* 0x0041e80000100a00 */
[----:B0-----:R-:W2:Y:S04]  /*b2d60*/  LDL.LU R24, [R1] ;  /* 0x0000000001187983 */ /* 0x001ea80000300800 */
[----:B------:R-:W2:Y:S04]  /*b2d70*/  LDL.LU R25, [R1+0x4] ;  /* 0x0000040001197983 */ /* 0x000ea80000300800 */
[----:B------:R-:W2:Y:S04]  /*b2d80*/  LDL.LU R26, [R1+0x8] ;  /* 0x00000800011a7983 */ /* 0x000ea80000300800 */
[----:B------:R-:W2:Y:S04]  /*b2d90*/  LDL.LU R27, [R1+0xc] ;  /* 0x00000c00011b7983 */ /* 0x000ea80000300800 */
[----:B------:R-:W3:Y:S04]  /*b2da0*/  LDL.LU R20, [R1+0x40] ;  /* 0x0000400001147983 */ /* 0x000ee80000300800 */
[----:B------:R-:W3:Y:S04]  /*b2db0*/  LDL.LU R21, [R1+0x44] ;  /* 0x0000440001157983 */ /* 0x000ee80000300800 */
[----:B------:R-:W3:Y:S04]  /*b2dc0*/  LDL.LU R22, [R1+0x48] ;  /* 0x0000480001167983 */ /* 0x000ee80000300800 */
[----:B------:R-:W3:Y:S04]  /*b2dd0*/  LDL.LU R23, [R1+0x4c] ;  /* 0x00004c0001177983 */ /* 0x000ee80000300800 */
[----:B------:R-:W4:Y:S04]  /*b2de0*/  LDL.LU R16, [R1+0x90] ;  /* 0x0000900001107983 */ /* 0x000f280000300800 */
[----:B------:R-:W4:Y:S04]  /*b2df0*/  LDL.LU R17, [R1+0x94] ;  /* 0x0000940001117983 */ /* 0x000f280000300800 */
[----:B------:R-:W4:Y:S04]  /*b2e00*/  LDL.LU R18, [R1+0x98] ;  /* 0x0000980001127983 */ /* 0x000f280000300800 */
[----:B------:R-:W4:Y:S04]  /*b2e10*/  LDL.LU R19, [R1+0x9c] ;  /* 0x00009c0001137983 */ /* 0x000f280000300800 */
[----:B------:R0:W-:Y:S04]  /*b2e20*/  STS.128 [R3+0x180], R12 ;  /* 0x0001800c03007388 */ /* 0x0001e80000000c00 */
[----:B------:R1:W-:Y:S04]  /*b2e30*/  STS.128 [R3+0x200], R8 ;  /* 0x0002000803007388 */ /* 0x0003e80000000c00 */
[----:B------:R5:W-:Y:S04]  /*b2e40*/  STS.128 [R3+0x280], R4 ;  /* 0x0002800403007388 */ /* 0x000be80000000c00 */
[----:B0-----:R-:W3:Y:S04]  /*b2e50*/  LDL.LU R12, [R1+0x80] ;  /* 0x00008000010c7983 */ /* 0x001ee80000300800 */
[----:B------:R-:W3:Y:S04]  /*b2e60*/  LDL.LU R13, [R1+0x84] ;  /* 0x00008400010d7983 */ /* 0x000ee80000300800 */
[----:B------:R-:W3:Y:S04]  /*b2e70*/  LDL.LU R14, [R1+0x88] ;  /* 0x00008800010e7983 */ /* 0x000ee80000300800 */
[----:B------:R-:W3:Y:S04]  /*b2e80*/  LDL.LU R15, [R1+0x8c] ;  /* 0x00008c00010f7983 */ /* 0x000ee80000300800 */
[----:B-1----:R-:W3:Y:S04]  /*b2e90*/  LDL.LU R8, [R1+0x70] ;  /* 0x0000700001087983 */ /* 0x002ee80000300800 */
[----:B------:R-:W3:Y:S04]  /*b2ea0*/  LDL.LU R9, [R1+0x74] ;  /* 0x0000740001097983 */ /* 0x000ee80000300800 */
[----:B------:R-:W3:Y:S04]  /*b2eb0*/  LDL.LU R10, [R1+0x78] ;  /* 0x00007800010a7983 */ /* 0x000ee80000300800 */
[----:B------:R-:W3:Y:S04]  /*b2ec0*/  LDL.LU R11, [R1+0x7c] ;  /* 0x00007c00010b7983 */ /* 0x000ee80000300800 */
[----:B-----5:R-:W5:Y:S04]  /*b2ed0*/  LDL.LU R4, [R1+0x60] ;  /* 0x0000600001047983 */ /* 0x020f680000300800 */
[----:B------:R-:W5:Y:S04]  /*b2ee0*/  LDL.LU R5, [R1+0x64] ;  /* 0x0000640001057983 */ /* 0x000f680000300800 */
[----:B------:R-:W5:Y:S04]  /*b2ef0*/  LDL.LU R6, [R1+0x68] ;  /* 0x0000680001067983 */ /* 0x000f680000300800 */
[----:B------:R-:W5:Y:S04]  /*b2f00*/  LDL.LU R7, [R1+0x6c] ;  /* 0x00006c0001077983 */ /* 0x000f680000300800 */
[----:B--2---:R0:W-:Y:S04]  /*b2f10*/  STS.128 [R3+0x300], R24 ;  /* 0x0003001803007388 */ /* 0x0041e80000000c00 */
[----:B0-----:R-:W2:Y:S04]  /*b2f20*/  LDL.LU.64 R26, [R1+0x2dc8] ;  /* 0x002dc800011a7983 */ /* 0x001ea80000300a00 */
[----:B------:R-:W2:Y:S04]  /*b2f30*/  LDL.LU.64 R24, [R1+0x2dc0] ;  /* 0x002dc00001187983 */ /* 0x000ea80000300a00 */
        /* <DEDUP_REMOVED lines=8> */
[----:B------:R-:W2:Y:S01]  /*b2fc0*/  LDL.LU.64 R24, [R1+0x2d90] ;  /* 0x002d900001187983 */ /* 0x000ea20000300a00 */
[----:B------:R-:W-:-:S03]  /*b2fd0*/  LOP3.LUT R2, R28, 0x7f, RZ, 0xc0, !PT ;  /* 0x0000007f1c027812 */ /* 0x000fc600078ec0ff */
[----:B---3--:R0:W-:Y:S04]  /*b2fe0*/  STS.128 [R3+0x500], R20 ;  /* 0x0005001403007388 */ /* 0x0081e80000000c00 */
[----:B-----5:R-:W-:Y:S04]  /*b2ff0*/  STS.128 [R3+0x600], R4 ;  /* 0x0006000403007388 */ /* 0x020fe80000000c00 */
[----:B------:R-:W-:Y:S04]  /*b3000*/  STS.128 [R3+0x680], R8 ;  /* 0x0006800803007388 */ /* 0x000fe80000000c00 */
[----:B------:R-:W-:Y:S04]  /*b3010*/  STS.128 [R3+0x700], R12 ;  /* 0x0007000c03007388 */ /* 0x000fe80000000c00 */
[----:B----4-:R-:W-:Y:S01]  /*b3020*/  STS.128 [R3+0x780], R16 ;  /* 0x0007801003007388 */ /* 0x010fe20000000c00 */
[----:B0-----:R-:W-:-:S05]  /*b3030*/  IMAD.SHL.U32 R20, R28, 0x1000, RZ ;  /* 0x000010001c147824 */ /* 0x001fca00078e00ff */
[----:B------:R-:W-:-:S05]  /*b3040*/  LOP3.LUT R20, R20, 0x6000, RZ, 0xc0, !PT ;  /* 0x0000600014147812 */ /* 0x000fca00078ec0ff */
[----:B------:R-:W-:Y:S01]  /*b3050*/  IMAD R20, R2, 0x10, R20 ;  /* 0x0000001002147824 */ /* 0x000fe200078e0214 */
[----:B--2---:R0:W-:Y:S04]  /*b3060*/  STS.128 [R3+0x580], R24 ;  /* 0x0005801803007388 */ /* 0x0041e80000000c00 */
[----:B------:R-:W-:Y:S06]  /*b3070*/  BAR.SYNC.DEFER_BLOCKING 0x0 ;  /* 0x0000000000007b1d */ /* 0x000fec0000010000 */
[----:B0-----:R-:W2:Y:S01]  /*b3080*/  LDL.LU R26, [R1+0x2d88] ;  /* 0x002d8800011a7983 */ /* 0x001ea20000300800 */
[----:B------:R-:W-:-:S02]  /*b3090*/  LOP3.LUT R27, R20, 0x20, RZ, 0x3c, !PT ;  /* 0x00000020141b7812 */ /* 0x000fc400078e3cff */
[C---:B------:R-:W-:Y:S01]  /*b30a0*/  LOP3.LUT R28, R20.reuse, 0x40, RZ, 0x3c, !PT ;  /* 0x00000040141c7812 */ /* 0x040fe200078e3cff */
[----:B------:R-:W3:Y:S01]  /*b30b0*/  LDL.LU R12, [R1+0x180] ;  /* 0x00018000010c7983 */ /* 0x000ee20000300800 */
[----:B------:R-:W-:-:S03]  /*b30c0*/  LOP3.LUT R29, R20, 0x60, RZ, 0x3c, !PT ;  /* 0x00000060141d7812 */ /* 0x000fc600078e3cff */
[----:B------:R-:W0:Y:S04]  /*b30d0*/  LDS.128 R8, [R20] ;  /* 0x0000000014087984 */ /* 0x000e280000000c00 */
[----:B------:R-:W1:Y:S04]  /*b30e0*/  LDS.128 R4, [R20+0x800] ;  /* 0x0008000014047984 */ /* 0x000e680000000c00 */
[----:B0-----:R0:W-:Y:S04]  /*b30f0*/  STL.64 [R1], R8 ;  /* 0x0000000801007387 */ /* 0x0011e80000100a00 */
[----:B------:R4:W-:Y:S04]  /*b3100*/  STL.64 [R1+0x8], R10 ;  /* 0x0000080a01007387 */ /* 0x0009e80000100a00 */
[----:B-1----:R1:W-:Y:S04]  /*b3110*/  STL.64 [R1+0x40], R4 ;  /* 0x0000400401007387 */ /* 0x0023e80000100a00 */
[----:B------:R5:W-:Y:S04]  /*b3120*/  STL.64 [R1+0x48], R6 ;  /* 0x0000480601007387 */ /* 0x000be80000100a00 */
[----:B------:R-:W3:Y:S04]  /*b3130*/  LDL.LU R13, [R1+0x184] ;  /* 0x00018400010d7983 */ /* 0x000ee80000300800 */
[----:B------:R-:W2:Y:S04]  /*b3140*/  LDL.LU R14, [R1+0x188] ;  /* 0x00018800010e7983 */ /* 0x000ea80000300800 */
[----:B------:R-:W2:Y:S04]  /*b3150*/  LDL.LU R15, [R1+0x18c] ;  /* 0x00018c00010f7983 */ /* 0x000ea80000300800 */
[----:B--2---:R-:W-:Y:S04]  /*b3160*/  STL.64 [R1+0x2cc0], R14 ;  /* 0x002cc00e01007387 */ /* 0x004fe80000100a00 */
[----:B---3--:R-:W-:Y:S04]  /*b3170*/  STL.64 [R1+0x2cb8], R12 ;  /* 0x002cb80c01007387 */ /* 0x008fe80000100a00 */
[----:B0-----:R-:W2:Y:S04]  /*b3180*/  LDL.LU R8, [R1+0x170] ;  /* 0x0001700001087983 */ /* 0x001ea80000300800 */
[----:B------:R-:W2:Y:S04]  /*b3190*/  LDL.LU R9, [R1+0x174] ;  /* 0x0001740001097983 */ /* 0x000ea80000300800 */
[----:B----4-:R-:W3:Y:S04]  /*b31a0*/  LDL.LU R10, [R1+0x178] ;  /* 0x00017800010a7983 */ /* 0x010ee80000300800 */
[----:B------:R-:W3:Y:S04]  /*b31b0*/  LDL.LU R11, [R1+0x17c] ;  /* 0x00017c00010b7983 */ /* 0x000ee80000300800 */
[----:B---3--:R-:W-:Y:S04]  /*b31c0*/  STL.64 [R1+0x2cd0], R10 ;  /* 0x002cd00a01007387 */ /* 0x008fe80000100a00 */
[----:B--2---:R0:W-:Y:S04]  /*b31d0*/  STL.64 [R1+0x2cc8], R8 ;  /* 0x002cc80801007387 */ /* 0x0041e80000100a00 */
[----:B-1----:R-:W2:Y:S04]  /*b31e0*/  LDL.LU R4, [R1+0x160] ;  /* 0x0001600001047983 */ /* 0x002ea80000300800 */
[----:B------:R-:W2:Y:S04]  /*b31f0*/  LDL.LU R5, [R1+0x164] ;  /* 0x0001640001057983 */ /* 0x000ea80000300800 */
[----:B-----5:R-:W3:Y:S04]  /*b3200*/  LDL.LU R6, [R1+0x168] ;  /* 0x0001680001067983 */ /* 0x020ee80000300800 */
        /* <DEDUP_REMOVED lines=9> */
[----:B-1----:R-:W2:Y:S04]  /*b32a0*/  LDL.LU R4, [R1+0x130] ;  /* 0x0001300001047983 */ /* 0x002ea80000300800 */
[----:B------:R-:W2:Y:S04]  /*b32b0*/  LDL.LU R5, [R1+0x134] ;  /* 0x0001340001057983 */ /* 0x000ea80000300800 */
[----:B------:R-:W3:Y:S04]  /*b32c0*/  LDL.LU R6, [R1+0x138] ;  /* 0x0001380001067983 */ /* 0x000ee80000300800 */
[----:B------:R-:W3:Y:S04]  /*b32d0*/  LDL.LU R7, [R1+0x13c] ;  /* 0x00013c0001077983 */ /* 0x000ee80000300800 */
[----:B---3--:R-:W-:Y:S04]  /*b32e0*/  STL.64 [R1+0x2d00], R6 ;  /* 0x002d000601007387 */ /* 0x008fe80000100a00 */
[----:B--2---:R-:W-:Y:S04]  /*b32f0*/  STL.64 [R1+0x2cf8], R4 ;  /* 0x002cf80401007387 */ /* 0x004fe80000100a00 */
        /* <DEDUP_REMOVED lines=47> */
[----:B--2---:R-:W-:Y:S04]  /*b35f0*/  STL.64 [R1+0x2d78], R8 ;  /* 0x002d780801007387 */ /* 0x004fe80000100a00 */
[----:B------:R-:W0:Y:S04]  /*b3600*/  LDS.128 R8, [R20+0x1000] ;  /* 0x0010000014087984 */ /* 0x000e280000000c00 */
[----:B------:R-:W2:Y:S04]  /*b3610*/  LDL.LU R4, [R1+0x110] ;  /* 0x0001100001047983 */ /* 0x000ea80000300800 */
        /* <DEDUP_REMOVED lines=11> */
[----:B0-----:R-:W-:Y:S04]  /*b36d0*/  STL.64 [R1+0x80], R8 ;  /* 0x0000800801007387 */ /* 0x001fe80000100a00 */
[----:B------:R-:W-:Y:S04]  /*b36e0*/  STL.64 [R1+0x88], R10 ;  /* 0x0000880a01007387 */ /* 0x000fe80000100a00 */
[----:B------:R-:W0:Y:S04]  /*b36f0*/  LDS.128 R8, [R20+0x1800] ;  /* 0x0018000014087984 */ /* 0x000e280000000c00 */
[----:B0-----:R-:W-:Y:S04]  /*b3700*/  STL.64 [R1+0x3c0], R8 ;  /* 0x0003c00801007387 */ /* 0x001fe80000100a00 */
[----:B------:R-:W-:Y:S04]  /*b3710*/  STL.64 [R1+0x3c8], R10 ;  /* 0x0003c80a01007387 */ /* 0x000fe80000100a00 */
[----:B------:R-:W0:Y:S04]  /*b3720*/  LDS.128 R8, [R27] ;  /* 0x000000001b087984 */ /* 0x000e280000000c00 */
[----:B0-----:R-:W-:Y:S04]  /*b3730*/  STL.64 [R1+0x10], R8 ;  /* 0x0000100801007387 */ /* 0x001fe80000100a00 */
[----:B------:R-:W-:Y:S04]  /*b3740*/  STL.64 [R1+0x18], R10 ;  /* 0x0000180a01007387 */ /* 0x000fe80000100a00 */
[----:B------:R-:W0:Y:S04]  /*b3750*/  LDS.128 R8, [R27+0x800] ;  /* 0x000800001b087984 */ /* 0x000e280000000c00 */
        /* <DEDUP_REMOVED lines=30> */
[----:B------:R-:W-:Y:S06]  /*b3940*/  BAR.SYNC.DEFER_BLOCKING 0x0 ;  /* 0x0000000000007b1d */ /* 0x000fec0000010000 */
[----:B0-----:R-:W-:Y:S04]  /*b3950*/  STL.64 [R1+0x3f0], R8 ;  /* 0x0003f00801007387 */ /* 0x001fe80000100a00 */
[----:B------:R0:W-:Y:S04]  /*b3960*/  STL.64 [R1+0x3f8], R10 ;  /* 0x0003f80a01007387 */ /* 0x0001e80000100a00 */
[----:B0-----:R-:W5:Y:S04]  /*b3970*/  LDL.LU.64 R10, [R1+0x2d80] ;  /* 0x002d8000010a7983 */ /* 0x001f680000300a00 */
[----:B------:R-:W5:Y:S04]  /*b3980*/  LDL.LU.64 R8, [R1+0x2d78] ;  /* 0x002d780001087983 */ /* 0x000f680000300a00 */
[----:B-----5:R0:W-:Y:S04]  /*b3990*/  STS.128 [R3], R8 ;  /* 0x0000000803007388 */ /* 0x0201e80000000c00 */
[----:B0-----:R-:W5:Y:S04]  /*b39a0*/  LDL.LU.64 R10, [R1+0x2d70] ;  /* 0x002d7000010a7983 */ /* 0x001f680000300a00 */
[----:B------:R-:W5:Y:S04]  /*b39b0*/  LDL.LU.64 R8, [R1+0x2d68] ;  /* 0x002d680001087983 */ /* 0x000f680000300a00 */
[----:B-----5:R0:W-:Y:S04]  /*b39c0*/  STS.128 [R3+0x80], R8 ;  /* 0x0000800803007388 */ /* 0x0201e80000000c00 */
        /* <DEDUP_REMOVED lines=17> */
[----:B--2---:R0:W-:Y:S04]  /*b3ae0*/  STS.128 [R3+0x380], R4 ;  /* 0x0003800403007388 */ /* 0x0041e80000000c00 */
[----:B0-----:R-:W2:Y:S04]  /*b3af0*/  LDL.LU.64 R6, [R1+0x2d00] ;  /* 0x002d000001067983 */ /* 0x001ea80000300a00 */
[----:B------:R-:W2:Y:S04]  /*b3b00*/  LDL.LU.64 R4, [R1+0x2cf8] ;  /* 0x002cf80001047983 */ /* 0x000ea80000300a00 */
[----:B-----5:R0:W-:Y:S04]  /*b3b10*/  STS.128 [R3+0x400], R8 ;  /* 0x0004000803007388 */ /* 0x0201e80000000c00 */
[----:B0-----:R-:W5:Y:S04]  /*b3b20*/  LDL.LU.64 R10, [R1+0x2cf0] ;  /* 0x002cf000010a7983 */ /* 0x001f680000300a00 */
[----:B------:R-:W5:Y:S04]  /*b3b30*/  LDL.LU.64 R8, [R1+0x2ce8] ;  /* 0x002ce80001087983 */ /* 0x000f680000300a00 */
[----:B--2---:R0:W-:Y:S04]  /*b3b40*/  STS.128 [R3+0x480], R4 ;  /* 0x0004800403007388 */ /* 0x0041e80000000c00 */
[----:B---3--:R-:W-:Y:S04]  /*b3b50*/  STS.128 [R3+0x580], R12 ;  /* 0x0005800c03007388 */ /* 0x008fe80000000c00 */
[----:B0-----:R-:W2:Y:S04]  /*b3b60*/  LDL.LU.64 R6, [R1+0x2ce0] ;  /* 0x002ce00001067983 */ /* 0x001ea80000300a00 */
[----:B------:R-:W2:Y:S04]  /*b3b70*/  LDL.LU.64 R4, [R1+0x2cd8] ;  /* 0x002cd80001047983 */ /* 0x000ea80000300a00 */
[----:B-----5:R0:W-:Y:S04]  /*b3b80*/  STS.128 [R3+0x500], R8 ;  /* 0x0005000803007388 */ /* 0x0201e80000000c00 */
[----:B0-----:R-:W3:Y:S04]  /*b3b90*/  LDL.LU.64 R10, [R1+0x2cd0] ;  /* 0x002cd000010a7983 */ /* 0x001ee80000300a00 */
[----:B------:R-:W3:Y:S04]  /*b3ba0*/  LDL.LU.64 R8, [R1+0x2cc8] ;  /* 0x002cc80001087983 */ /* 0x000ee80000300a00 */
[----:B------:R-:W5:Y:S04]  /*b3bb0*/  LDL.LU.64 R14, [R1+0x2cc0] ;  /* 0x002cc000010e7983 */ /* 0x000f680000300a00 */
[----:B------:R-:W5:Y:S04]  /*b3bc0*/  LDL.LU.64 R12, [R1+0x2cb8] ;  /* 0x002cb800010c7983 */ /* 0x000f680000300a00 */
[----:B--2---:R-:W-:Y:S04]  /*b3bd0*/  STS.128 [R3+0x600], R4 ;  /* 0x0006000403007388 */ /* 0x004fe80000000c00 */
[----:B----4-:R-:W-:Y:S04]  /*b3be0*/  STS.128 [R3+0x780], R16 ;  /* 0x0007801003007388 */ /* 0x010fe80000000c00 */
[----:B---3--:R-:W-:Y:S04]  /*b3bf0*/  STS.128 [R3+0x680], R8 ;  /* 0x0006800803007388 */ /* 0x008fe80000000c00 */
[----:B-----5:R0:W-:Y:S04]  /*b3c00*/  STS.128 [R3+0x700], R12 ;  /* 0x0007000c03007388 */ /* 0x0201e80000000c00 */
[----:B------:R-:W-:Y:S06]  /*b3c10*/  BAR.SYNC.DEFER_BLOCKING 0x0 ;  /* 0x0000000000007b1d */ /* 0x000fec0000010000 */
[----:B0-----:R-:W2:Y:S04]  /*b3c20*/  LDL.LU R12, [R1+0x280] ;  /* 0x00028000010c7983 */ /* 0x001ea80000300800 */
[----:B------:R-:W0:Y:S04]  /*b3c30*/  LDS.128 R8, [R20] ;  /* 0x0000000014087984 */ /* 0x000e280000000c00 */
[----:B------:R-:W1:Y:S04]  /*b3c40*/  LDS.128 R4, [R20+0x800] ;  /* 0x0008000014047984 */ /* 0x000e680000000c00 */
[----:B0-----:R0:W-:Y:S04]  /*b3c50*/  STL.64 [R1+0xa0], R8 ;  /* 0x0000a00801007387 */ /* 0x0011e80000100a00 */
[----:B------:R3:W-:Y:S04]  /*b3c60*/  STL.64 [R1+0xa8], R10 ;  /* 0x0000a80a01007387 */ /* 0x0007e80000100a00 */
[----:B-1----:R1:W-:Y:S04]  /*b3c70*/  STL.64 [R1+0xe0], R4 ;  /* 0x0000e00401007387 */ /* 0x0023e80000100a00 */
[----:B------:R4:W-:Y:S04]  /*b3c80*/  STL.64 [R1+0xe8], R6 ;  /* 0x0000e80601007387 */ /* 0x0009e80000100a00 */
[----:B------:R-:W2:Y:S04]  /*b3c90*/  LDL.LU R13, [R1+0x284] ;  /* 0x00028400010d7983 */ /* 0x000ea80000300800 */
[----:B------:R-:W5:Y:S04]  /*b3ca0*/  LDL.LU R14, [R1+0x288] ;  /* 0x00028800010e7983 */ /* 0x000f680000300800 */
[----:B------:R-:W5:Y:S04]  /*b3cb0*/  LDL.LU R15, [R1+0x28c] ;  /* 0x00028c00010f7983 */ /* 0x000f680000300800 */
[----:B-----5:R-:W-:Y:S04]  /*b3cc0*/  STL.64 [R1+0x2bf0], R14 ;  /* 0x002bf00e01007387 */ /* 0x020fe80000100a00 */
[----:B--2---:R-:W-:Y:S04]  /*b3cd0*/  STL.64 [R1+0x2be8], R12 ;  /* 0x002be80c01007387 */ /* 0x004fe80000100a00 */
[----:B0-----:R-:W2:Y:S04]  /*b3ce0*/  LDL.LU R8, [R1+0x270] ;  /* 0x0002700001087983 */ /* 0x001ea80000300800 */
[----:B------:R-:W2:Y:S04]  /*b3cf0*/  LDL.LU R9, [R1+0x274] ;  /* 0x0002740001097983 */ /* 0x000ea80000300800 */
[----:B---3--:R-:W3:Y:S04]  /*b3d00*/  LDL.LU R10, [R1+0x278] ;  /* 0x00027800010a7983 */ /* 0x008ee80000300800 */
[----:B------:R-:W3:Y:S04]  /*b3d10*/  LDL.LU R11, [R1+0x27c] ;  /* 0x00027c00010b7983 */ /* 0x000ee80000300800 */
[----:B---3--:R-:W-:Y:S04]  /*b3d20*/  STL.64 [R1+0x2c00], R10 ;  /* 0x002c000a01007387 */ /* 0x008fe80000100a00 */
[----:B--2---:R0:W-:Y:S04]  /*b3d30*/  STL.64 [R1+0x2bf8], R8 ;  /* 0x002bf80801007387 */ /* 0x0041e80000100a00 */
[----:B-1----:R-:W2:Y:S04]  /*b3d40*/  LDL.LU R4, [R1+0x260] ;  /* 0x0002600001047983 */ /* 0x002ea80000300800 */
[----:B------:R-:W2:Y:S04]  /*b3d50*/  LDL.LU R5, [R1+0x264] ;  /* 0x0002640001057983 */ /* 0x000ea80000300800 */
[----:B----4-:R-:W3:Y:S04]  /*b3d60*/  LDL.LU R6, [R1+0x268] ;  /* 0x0002680001067983 */ /* 0x010ee80000300800 */
        /* <DEDUP_REMOVED lines=159> */
[----:B-----5:R-:W-:Y:S04]  /*b4760*/  STS.128 [R3+0x700], R12 ;  /* 0x0007000c03007388 */ /* 0x020fe80000000c00 */
[----:B------:R-:W-:Y:S06]  /*b4770*/  BAR.SYNC.DEFER_BLOCKING 0x0 ;  /* 0x0000000000007b1d */ /* 0x000fec0000010000 */
[----:B------:R-:W0:Y:S04]  /*b4780*/  LDS.128 R4, [R20] ;  /* 0x0000000014047984 */ /* 0x000e280000000c00 */
[----:B------:R-:W1:Y:S04]  /*b4790*/  LDS.128 R12, [R20+0x800] ;  /* 0x00080000140c7984 */ /* 0x000e680000000c00 */
[----:B------:R-:W2:Y:S04]  /*b47a0*/  LDS.128 R8, [R20+0x1000] ;  /* 0x0010000014087984 */ /* 0x000ea80000000c00 */
[----:B------:R-:W-:Y:S04]  /*b47b0*/  LDS.128 R16, [R29+0x1000] ;  /* 0x001000001d107984 */ /* 0x000fe80000000c00 */
[----:B0-----:R-:W-:Y:S04]  /*b47c0*/  STL.64 [R1+0x1f0], R4 ;  /* 0x0001f00401007387 */ /* 0x001fe80000100a00 */
[----:B------:R-:W-:Y:S04]  /*b47d0*/  STL.64 [R1+0x1f8], R6 ;  /* 0x0001f80601007387 */ /* 0x000fe80000100a00 */
[----:B------:R-:W0:Y:S04]  /*b47e0*/  LDS.128 R4, [R20+0x1800] ;  /* 0x0018000014047984 */ /* 0x000e280000000c00 */
[----:B-1----:R-:W-:Y:S04]  /*b47f0*/  STL.64 [R1+0x220], R12 ;  /* 0x0002200c01007387 */ /* 0x002fe80000100a00 */
[----:B------:R-:W-:Y:S04]  /*b4800*/  STL.64 [R1+0x228], R14 ;  /* 0x0002280e01007387 */ /* 0x000fe80000100a00 */
[----:B------:R-:W-:Y:S04]  /*b4810*/  STL [R1+0x2af4], R20 ;  /* 0x002af41401007387 */ /* 0x000fe80000100800 */
[----:B--2---:R-:W-:Y:S04]  /*b4820*/  STL.64 [R1+0x210], R8 ;  /* 0x0002100801007387 */ /* 0x004fe80000100a00 */
[----:B------:R-:W-:Y:S04]  /*b4830*/  STL.64 [R1+0x218], R10 ;  /* 0x0002180a01007387 */ /* 0x000fe80000100a00 */
[----:B------:R-:W1:Y:S04]  /*b4840*/  LDS.128 R12, [R27] ;  /* 0x000000001b0c7984 */ /* 0x000e680000000c00 */
[----:B------:R-:W-:Y:S04]  /*b4850*/  LDS.128 R8, [R27+0x800] ;  /* 0x000800001b087984 */ /* 0x000fe80000000c00 */
[----:B0-----:R-:W-:Y:S04]  /*b4860*/  STL.64 [R1+0x200], R4 ;  /* 0x0002000401007387 */ /* 0x001fe80000100a00 */
[----:B------:R-:W-:Y:S04]  /*b4870*/  STL.64 [R1+0x208], R6 ;  /* 0x0002080601007387 */ /* 0x000fe80000100a00 */
[----:B------:R-:W0:Y:S04]  /*b4880*/  LDS.128 R4, [R27+0x1000] ;  /* 0x001000001b047984 */ /* 0x000e280000000c00 */
[----:B-1----:R-:W-:Y:S04]  /*b4890*/  STL.64 [R1+0x1e0], R12 ;  /* 0x0001e00c01007387 */ /* 0x002fe80000100a00 */
[----:B------:R-:W-:Y:S04]  /*b48a0*/  STL.64 [R1+0x1e8], R14 ;  /* 0x0001e80e01007387 */ /* 0x000fe80000100a00 */
[----:B------:R-:W-:Y:S04]  /*b48b0*/  LDS.128 R12, [R29+0x800] ;  /* 0x000800001d0c7984 */ /* 0x000fe80000000c00 */
[----:B0-----:R-:W-:Y:S01]  /*b48c0*/  STL.64 [R1+0x1c0], R4 ;  /* 0x0001c00401007387 */ /* 0x001fe20000100a00 */
[----:B------:R-:W-:-:S03]  /*b48d0*/  IMAD.MOV.U32 R20, RZ, RZ, R7 ;  /* 0x000000ffff147224 */ /* 0x000fc600078e0007 */
[----:B------:R-:W-:Y:S04]  /*b48e0*/  STL.64 [R1+0x1d0], R8 ;  /* 0x0001d00801007387 */ /* 0x000fe80000100a00 */
[----:B------:R-:W-:Y:S04]  /*b48f0*/  STL.64 [R1+0x1d8], R10 ;  /* 0x0001d80a01007387 */ /* 0x000fe80000100a00 */
[----:B------:R-:W-:Y:S04]  /*b4900*/  STL [R1+0x1c8], R6 ;  /* 0x0001c80601007387 */ /* 0x000fe80000100800 */
[----:B------:R-:W0:Y:S04]  /*b4910*/  LDS.128 R4, [R27+0x1800] ;  /* 0x001800001b047984 */ /* 0x000e280000000c00 */
[----:B------:R-:W-:Y:S04]  /*b4920*/  STL [R1+0x2af8], R20 ;  /* 0x002af81401007387 */ /* 0x000fe80000100800 */
[----:B------:R-:W-:Y:S04]  /*b4930*/  STL [R1+0x2afc], R27 ;  /* 0x002afc1b01007387 */ /* 0x000fe80000100800 */
[----:B------:R-:W-:Y:S04]  /*b4940*/  LDS.128 R8, [R28] ;  /* 0x000000001c087984 */ /* 0x000fe80000000c00 */
[----:B0-----:R-:W-:Y:S04]  /*b4950*/  STL.64 [R1+0x230], R4 ;  /* 0x0002300401007387 */ /* 0x001fe80000100a00 */
[----:B------:R-:W-:Y:S04]  /*b4960*/  STL.64 [R1+0x238], R6 ;  /* 0x0002380601007387 */ /* 0x000fe80000100a00 */
[----:B------:R-:W0:Y:S04]  /*b4970*/  LDS.128 R4, [R28+0x800] ;  /* 0x000800001c047984 */ /* 0x000e280000000c00 */
[----:B0-----:R-:W-:Y:S01]  /*b4980*/  STL.64 [R1+0x1a0], R4 ;  /* 0x0001a00401007387 */ /* 0x001fe20000100a00 */
[----:B------:R-:W-:-:S03]  /*b4990*/  IMAD.MOV.U32 R20, RZ, RZ, R7 ;  /* 0x000000ffff147224 */ /* 0x000fc600078e0007 */
[----:B------:R-:W-:Y:S04]  /*b49a0*/  STL.64 [R1+0x1b0], R8 ;  /* 0x0001b00801007387 */ /* 0x000fe80000100a00 */
[----:B------:R-:W-:Y:S04]  /*b49b0*/  STL.64 [R1+0x1b8], R10 ;  /* 0x0001b80a01007387 */ /* 0x000fe80000100a00 */
[----:B------:R-:W-:Y:S04]  /*b49c0*/  STL [R1+0x1a8], R6 ;  /* 0x0001a80601007387 */ /* 0x000fe80000100800 */
[----:B------:R-:W0:Y:S04]  /*b49d0*/  LDS.128 R4, [R28+0x1000] ;  /* 0x001000001c047984 */ /* 0x000e280000000c00 */
[----:B------:R-:W-:Y:S04]  /*b49e0*/  STL [R1+0x2b00], R20 ;  /* 0x002b001401007387 */ /* 0x000fe80000100800 */
[----:B------:R-:W-:Y:S04]  /*b49f0*/  LDS.128 R8, [R29] ;  /* 0x000000001d087984 */ /* 0x000fe80000000c00 */
[----:B0-----:R-:W-:Y:S04]  /*b4a00*/  STL [R1+0x2b10], R4 ;  /* 0x002b100401007387 */ /* 0x001fe80000100800 */
[----:B------:R-:W-:Y:S04]  /*b4a10*/  STL [R1+0x2b0c], R5 ;  /* 0x002b0c0501007387 */ /* 0x000fe80000100800 */
[----:B------:R-:W-:Y:S04]  /*b4a20*/  STL [R1+0x2b08], R6 ;  /* 0x002b080601007387 */ /* 0x000fe80000100800 */
[----:B------:R-:W-:Y:S04]  /*b4a30*/  STL [R1+0x2b04], R7 ;  /* 0x002b040701007387 */ /* 0x000fe80000100800 */
[----:B------:R-:W0:Y:S04]  /*b4a40*/  LDS.128 R4, [R28+0x1800] ;  /* 0x001800001c047984 */ /* 0x000e280000000c00 */
[----:B------:R-:W-:Y:S04]  /*b4a50*/  STL [R1+0x2b14], R28 ;  /* 0x002b141c01007387 */ /* 0x000fe80000100800 */
[----:B0-----:R-:W-:Y:S04]  /*b4a60*/  STL.64 [R1+0x240], R4 ;  /* 0x0002400401007387 */ /* 0x001fe80000100a00 */
[----:B------:R-:W-:Y:S04]  /*b4a70*/  STL.64 [R1+0x248], R6 ;  /* 0x0002480601007387 */ /* 0x000fe80000100a00 */
[----:B------:R-:W-:Y:S04]  /*b4a80*/  STL [R1+0x2b1c], R10 ;  /* 0x002b1c0a01007387 */ /* 0x000fe80000100800 */
[----:B------:R-:W-:Y:S04]  /*b4a90*/  STL [R1+0x2b18], R11 ;  /* 0x002b180b01007387 */ /* 0x000fe80000100800 */
[----:B------:R0:W-:Y:S04]  /*b4aa0*/  STL.64 [R1+0x2bc0], R8 ;  /* 0x002bc00801007387 */ /* 0x0001e80000100a00 */
[----:B0-----:R-:W2:Y:S04]  /*b4ab0*/  LDL.LU R8, [R1+0x2b0] ;  /* 0x0002b00001087983 */ /* 0x001ea80000300800 */
[----:B------:R-:W2:Y:S04]  /*b4ac0*/  LDL.LU R9, [R1+0x2b4] ;  /* 0x0002b40001097983 */ /* 0x000ea80000300800 */
[----:B------:R-:W2:Y:S04]  /*b4ad0*/  LDL.LU R10, [R1+0x2b8] ;  /* 0x0002b800010a7983 */ /* 0x000ea80000300800 */
[----:B------:R-:W2:Y:S04]  /*b4ae0*/  LDL.LU R11, [R1+0x2bc] ;  /* 0x0002bc00010b7983 */ /* 0x000ea80000300800 */
[----:B------:R-:W-:Y:S04]  /*b4af0*/  STL.64 [R1+0x2b28], R14 ;  /* 0x002b280e01007387 */ /* 0x000fe80000100a00 */
[----:B------:R0:W-:Y:S04]  /*b4b00*/  STL.64 [R1+0x2b20], R12 ;  /* 0x002b200c01007387 */ /* 0x0001e80000100a00 */
[----:B0-----:R-:W3:Y:S04]  /*b4b10*/  LDL.LU R12, [R1+0x2a0] ;  /* 0x0002a000010c7983 */ /* 0x001ee80000300800 */
[----:B------:R-:W3:Y:S04]  /*b4b20*/  LDL.LU R13, [R1+0x2a4] ;  /* 0x0002a400010d7983 */ /* 0x000ee80000300800 */
[----:B------:R-:W3:Y:S04]  /*b4b30*/  LDL.LU R14, [R1+0x2a8] ;  /* 0x0002a800010e7983 */ /* 0x000ee80000300800 */
[----:B------:R-:W3:Y:S04]  /*b4b40*/  LDL.LU R15, [R1+0x2ac] ;  /* 0x0002ac00010f7983 */ /* 0x000ee80000300800 */
[----:B------:R-:W-:Y:S04]  /*b4b50*/  STL.64 [R1+0x2b38], R18 ;  /* 0x002b381201007387 */ /* 0x000fe80000100a00 */
[----:B------:R-:W-:Y:S04]  /*b4b60*/  STL.64 [R1+0x2b30], R16 ;  /* 0x002b301001007387 */ /* 0x000fe80000100a00 */
[----:B------:R-:W0:Y:S04]  /*b4b70*/  LDS.128 R16, [R29+0x1800] ;  /* 0x001800001d107984 */ /* 0x000e280000000c00 */
[----:B------:R-:W-:Y:S01]  /*b4b80*/  BAR.SYNC.DEFER_BLOCKING 0x0 ;  /* 0x0000000000007b1d */ /* 0x000fe20000010000 */
[----:B0-----:R-:W-:-:S02]  /*b4b90*/  IMAD.MOV.U32 R7, RZ, RZ, R16 ;  /* 0x000000ffff077224 */ /* 0x001fc400078e0010 */
[----:B------:R-:W-:-:S03]  /*b4ba0*/  IMAD.MOV.U32 R27, RZ, RZ, R18 ;  /* 0x000000ffff1b7224 */ /* 0x000fc600078e0012 */
[----:B------:R-:W-:Y:S04]  /*b4bb0*/  STL [R1+0x25c], R19 ;  /* 0x00025c1301007387 */ /* 0x000fe80000100800 */
[----:B------:R-:W-:Y:S04]  /*b4bc0*/  STL [R1+0x2b58], R7 ;  /* 0x002b580701007387 */ /* 0x000fe80000100800 */
[----:B------:R0:W-:Y:S04]  /*b4bd0*/  STL.64 [R1+0x2b40], R26 ;  /* 0x002b401a01007387 */ /* 0x0001e80000100a00 */
[----:B------:R-:W4:Y:S04]  /*b4be0*/  LDL.LU R24, [R1+0x380] ;  /* 0x0003800001187983 */ /* 0x000f280000300800 */
[----:B------:R-:W4:Y:S04]  /*b4bf0*/  LDL.LU R25, [R1+0x384] ;  /* 0x0003840001197983 */ /* 0x000f280000300800 */
[----:B0-----:R-:W5:Y:S04]  /*b4c00*/  LDL.LU R26, [R1+0x388] ;  /* 0x00038800011a7983 */ /* 0x001f680000300800 */
[----:B------:R-:W5:Y:S04]  /*b4c10*/  LDL.LU R27, [R1+0x38c] ;  /* 0x00038c00011b7983 */ /* 0x000f680000300800 */
[----:B------:R-:W2:Y:S04]  /*b4c20*/  LDL.LU R4, [R1+0x360] ;  /* 0x0003600001047983 */ /* 0x000ea80000300800 */
[----:B------:R-:W2:Y:S04]  /*b4c30*/  LDL.LU R5, [R1+0x364] ;  /* 0x0003640001057983 */ /* 0x000ea80000300800 */
[----:B------:R-:W2:Y:S04]  /*b4c40*/  LDL.LU R6, [R1+0x368] ;  /* 0x0003680001067983 */ /* 0x000ea80000300800 */
[----:B------:R-:W2:Y:S04]  /*b4c50*/  LDL.LU R7, [R1+0x36c] ;  /* 0x00036c0001077983 */ /* 0x000ea80000300800 */
[----:B--2---:R-:W-:Y:S04]  /*b4c60*/  STL.64 [R1+0x2b68], R6 ;  /* 0x002b680601007387 */ /* 0x004fe80000100a00 */
[----:B------:R0:W-:Y:S04]  /*b4c70*/  STL.64 [R1+0x2b60], R4 ;  /* 0x002b600401007387 */ /* 0x0001e80000100a00 */
[----:B0-----:R-:W2:Y:S04]  /*b4c80*/  LDL.LU R4, [R1+0x350] ;  /* 0x0003500001047983 */ /* 0x001ea80000300800 */
        /* <DEDUP_REMOVED lines=15> */
[----:B------:R-:W-:Y:S04]  /*b4d80*/  STS.128 [R3+0x80], R8 ;  /* 0x0000800803007388 */ /* 0x000fe80000000c00 */
[----:B--2---:R-:W-:Y:S04]  /*b4d90*/  STL.64 [R1+0x2b98], R6 ;  /* 0x002b980601007387 */ /* 0x004fe80000100a00 */
[----:B------:R0:W-:Y:S04]  /*b4da0*/  STL.64 [R1+0x2b90], R4 ;  /* 0x002b900401007387 */ /* 0x0001e80000100a00 */
[----:B0-----:R-:W2:Y:S04]  /*b4db0*/  LDL.LU R4, [R1+0x320] ;  /* 0x0003200001047983 */ /* 0x001ea80000300800 */
[----:B------:R-:W2:Y:S04]  /*b4dc0*/  LDL.LU R5, [R1+0x324] ;  /* 0x0003240001057983 */ /* 0x000ea80000300800 */
[----:B------:R-:W2:Y:S04]  /*b4dd0*/  LDL.LU R6, [R1+0x328] ;  /* 0x0003280001067983 */ /* 0x000ea80000300800 */
[----:B------:R-:W2:Y:S04]  /*b4de0*/  LDL.LU R7, [R1+0x32c] ;  /* 0x00032c0001077983 */ /* 0x000ea80000300800 */
        /* <DEDUP_REMOVED lines=16> */
[----:B------:R-:W-:Y:S04]  /*b4ef0*/  STL.64 [R1+0x2ba8], R6 ;  /* 0x002ba80601007387 */ /* 0x000fe80000100a00 */
[----:B------:R0:W-:Y:S04]  /*b4f00*/  STL.64 [R1+0x2ba0], R4 ;  /* 0x002ba00401007387 */ /* 0x0001e80000100a00 */
[----:B0-----:R-:W4:Y:S04]  /*b4f10*/  LDL.LU R4, [R1+0x310] ;  /* 0x0003100001047983 */ /* 0x001f280000300800 */
[----:B------:R-:W4:Y:S04]  /*b4f20*/  LDL.LU R5, [R1+0x314] ;  /* 0x0003140001057983 */ /* 0x000f280000300800 */
[----:B------:R-:W4:Y:S04]  /*b4f30*/  LDL.LU R6, [R1+0x318] ;  /* 0x0003180001067983 */ /* 0x000f280000300800 */
[----:B------:R-:W4:Y:S01]  /*b4f40*/  LDL.LU R7, [R1+0x31c] ;  /* 0x00031c0001077983 */ /* 0x000f220000300800 */
[----:B------:R-:W-:-:S03]  /*b4f50*/  IMAD.MOV.U32 R20, RZ, RZ, R17 ;  /* 0x000000ffff147224 */ /* 0x000fc600078e0011 */
[----:B---3--:R-:W-:Y:S04]  /*b4f60*/  STS.128 [R3], R12 ;  /* 0x0000000c03007388 */ /* 0x008fe80000000c00 */
[----:B--2---:R-:W-:Y:S04]  /*b4f70*/  STS.128 [R3+0x100], R8 ;  /* 0x0001000803007388 */ /* 0x004fe80000000c00 */
[----:B----4-:R-:W-:Y:S04]  /*b4f80*/  STL.64 [R1+0x2bb8], R6 ;  /* 0x002bb80601007387 */ /* 0x010fe80000100a00 */
[----:B------:R0:W-:Y:S04]  /*b4f90*/  STL.64 [R1+0x2bb0], R4 ;  /* 0x002bb00401007387 */ /* 0x0001e80000100a00 */
[----:B0-----:R-:W2:Y:S04]  /*b4fa0*/  LDL.LU R4, [R1+0x300] ;  /* 0x0003000001047983 */ /* 0x001ea80000300800 */
[----:B------:R-:W2:Y:S04]  /*b4fb0*/  LDL.LU R5, [R1+0x304] ;  /* 0x0003040001057983 */ /* 0x000ea80000300800 */
[----:B------:R-:W2:Y:S04]  /*b4fc0*/  LDL.LU R6, [R1+0x308] ;  /* 0x0003080001067983 */ /* 0x000ea80000300800 */
[----:B------:R-:W2:Y:S04]  /*b4fd0*/  LDL.LU R7, [R1+0x30c] ;  /* 0x00030c0001077983 */ /* 0x000ea80000300800 */
[----:B-----5:R-:W-:Y:S04]  /*b4fe0*/  STL.64 [R1+0x2b50], R26 ;  /* 0x002b501a01007387 */ /* 0x020fe80000100a00 */
[----:B------:R0:W-:Y:S04]  /*b4ff0*/  STL.64 [R1+0x2b48], R24 ;  /* 0x002b481801007387 */ /* 0x0001e80000100a00 */
[----:B0-----:R-:W3:Y:S04]  /*b5000*/  LDL.LU R24, [R1+0x370] ;  /* 0x0003700001187983 */ /* 0x001ee80000300800 */
[----:B------:R-:W3:Y:S04]  /*b5010*/  LDL.LU R25, [R1+0x374] ;  /* 0x0003740001197983 */ /* 0x000ee80000300800 */
[----:B------:R-:W3:Y:S04]  /*b5020*/  LDL.LU R26, [R1+0x378] ;  /* 0x00037800011a7983 */ /* 0x000ee80000300800 */
[----:B------:R-:W3:Y:S04]  /*b5030*/  LDL.LU R27, [R1+0x37c] ;  /* 0x00037c00011b7983 */ /* 0x000ee80000300800 */
[----:B------:R-:W4:Y:S04]  /*b5040*/  LDL.LU R16, [R1+0x390] ;  /* 0x0003900001107983 */ /* 0x000f280000300800 */
[----:B------:R-:W4:Y:S04]  /*b5050*/  LDL.LU R17, [R1+0x394] ;  /* 0x0003940001117983 */ /* 0x000f280000300800 */
[----:B------:R-:W4:Y:S04]  /*b5060*/  LDL.LU R18, [R1+0x398] ;  /* 0x0003980001127983 */ /* 0x000f280000300800 */
[----:B------:R-:W4:Y:S04]  /*b5070*/  LDL.LU R19, [R1+0x39c] ;  /* 0x00039c0001137983 */ /* 0x000f280000300800 */
[----:B------:R-:W5:Y:S04]  /*b5080*/  LDL.LU R12, [R1+0x3a0] ;  /* 0x0003a000010c7983 */ /* 0x000f680000300800 */
[----:B------:R-:W5:Y:S04]  /*b5090*/  LDL.LU R13, [R1+0x3a4] ;  /* 0x0003a400010d7983 */ /* 0x000f680000300800 */
[----:B------:R-:W5:Y:S04]  /*b50a0*/  LDL.LU R14, [R1+0x3a8] ;  /* 0x0003a800010e7983 */ /* 0x000f680000300800 */
[----:B------:R-:W5:Y:S04]  /*b50b0*/  LDL.LU R15, [R1+0x3ac] ;  /* 0x0003ac00010f7983 */ /* 0x000f680000300800 */
[----:B------:R-:W2:Y:S04]  /*b50c0*/  LDL.LU R2, [R1+0x22c4] ;  /* 0x0022c40001027983 */ /* 0x000ea80000300800 */
[----:B------:R-:W2:Y:S04]  /*b50d0*/  LDL.LU R23, [R1+0x22cc] ;  /* 0x0022cc0001177983 */ /* 0x000ea80000300800 */
[----:B------:R-:W2:Y:S04]  /*b50e0*/  LDL.LU R22, [R1+0x22d0] ;  /* 0x0022d00001167983 */ /* 0x000ea80000300800 */
[----:B------:R-:W2:Y:S04]  /*b50f0*/  LDL.LU R0, [R1+0x22d4] ;  /* 0x0022d40001007983 */ /* 0x000ea80000300800 */
[----:B------:R-:W2:Y:S04]  /*b5100*/  LDL.LU.64 R10, [R1+0x2be0] ;  /* 0x002be000010a7983 */ /* 0x000ea80000300a00 */
[----:B------:R-:W2:Y:S04]  /*b5110*/  LDL.LU.64 R8, [R1+0x2bd8] ;  /* 0x002bd80001087983 */ /* 0x000ea80000300a00 */
[----:B--2---:R0:W-:Y:S04]  /*b5120*/  STS.128 [R3+0x180], R8 ;  /* 0x0001800803007388 */ /* 0x0041e80000000c00 */
[----:B0-----:R-:W2:Y:S04]  /*b5130*/  LDL.LU.64 R10, [R1+0x2bd0] ;  /* 0x002bd000010a7983 */ /* 0x001ea80000300a00 */
[----:B------:R-:W2:Y:S04]  /*b5140*/  LDL.LU.64 R8, [R1+0x2bc8] ;  /* 0x002bc80001087983 */ /* 0x000ea80000300a00 */
[----:B------:R-:W3:Y:S04]  /*b5150*/  LDL.LU R21, [R1+0xbdc] ;  /* 0x000bdc0001157983 */ /* 0x000ee80000300800 */
[----:B------:R-:W-:Y:S04]  /*b5160*/  STS.128 [R3+0x280], R4 ;  /* 0x0002800403007388 */ /* 0x000fe80000000c00 */
[----:B--2---:R0:W-:Y:S04]  /*b5170*/  STS.128 [R3+0x200], R8 ;  /* 0x0002000803007388 */ /* 0x0041e80000000c00 */
[----:B0-----:R-:W2:Y:S04]  /*b5180*/  LDL.LU.64 R8, [R1+0x2bc0] ;  /* 0x002bc00001087983 */ /* 0x001ea80000300a00 */
[----:B------:R-:W2:Y:S04]  /*b5190*/  LDL.LU R11, [R1+0x22d8] ;  /* 0x0022d800010b7983 */ /* 0x000ea80000300800 */
[----:B------:R-:W2:Y:S04]  /*b51a0*/  LDL.LU.64 R6, [R1+0x2bb8] ;  /* 0x002bb80001067983 */ /* 0x000ea80000300a00 */
[----:B------:R-:W2:Y:S04]  /*b51b0*/  LDL.LU.64 R4, [R1+0x2bb0] ;  /* 0x002bb00001047983 */ /* 0x000ea80000300a00 */
[----:B--2---:R0:W-:Y:S04]  /*b51c0*/  STS.128 [R3+0x300], R4 ;  /* 0x0003000403007388 */ /* 0x0041e80000000c00 */
[----:B0-----:R-:W2:Y:S04]  /*b51d0*/  LDL.LU.64 R6, [R1+0x2ba8] ;  /* 0x002ba80001067983 */ /* 0x001ea80000300a00 */
[----:B------:R-:W2:Y:S04]  /*b51e0*/  LDL.LU.64 R4, [R1+0x2ba0] ;  /* 0x002ba00001047983 */ /* 0x000ea80000300a00 */
[----:B------:R-:W3:Y:S04]  /*b51f0*/  LDL.LU R10, [R1] ;  /* 0x00000000010a7983 */ /* 0x000ee80000300800 */
        /* <DEDUP_REMOVED lines=12> */
[----:B------:R-:W4:Y:S04]  /*b52c0*/  LDL.LU R28, [R1+0x10] ;  /* 0x00001000011c7983 */ /* 0x000f280000300800 */
[----:B---3--:R-:W-:Y:S04]  /*b52d0*/  STS.128 [R3+0x600], R24 ;  /* 0x0006001803007388 */ /* 0x008fe80000000c00 */
[----:B--2---:R0:W-:Y:S04]  /*b52e0*/  STS.128 [R3+0x580], R4 ;  /* 0x0005800403007388 */ /* 0x0041e80000000c00 */
[----:B0-----:R-:W2:Y:S04]  /*b52f0*/  LDL.LU R7, [R1+0x2b58] ;  /* 0x002b580001077983 */ /* 0x001ea80000300800 */
[----:B------:R-:W3:Y:S04]  /*b5300*/  LDL.LU R5, [R1+0x22dc] ;  /* 0x0022dc0001057983 */ /* 0x000ee80000300800 */
[----:B------:R-:W2:Y:S04]  /*b5310*/  LDL.LU.64 R26, [R1+0x2b50] ;  /* 0x002b5000011a7983 */ /* 0x000ea80000300a00 */
[----:B------:R-:W2:Y:S04]  /*b5320*/  LDL.LU.64 R24, [R1+0x2b48] ;  /* 0x002b480001187983 */ /* 0x000ea80000300a00 */
[----:B----4-:R-:W-:Y:S01]  /*b5330*/  STS.128 [R3+0x700], R16 ;  /* 0x0007001003007388 */ /* 0x010fe20000000c00 */
[----:B------:R-:W-:-:S03]  /*b5340*/  ISETP.GE.AND P0, PT, R2, c[0x0][0x178], PT ;  /* 0x00005e0002007a0c */ /* 0x000fc60003f06270 */
[----:B-----5:R-:W-:Y:S01]  /*b5350*/  STS.128 [R3+0x780], R12 ;  /* 0x0007800c03007388 */ /* 0x020fe20000000c00 */
[----:B------:R-:W-:Y:S01]  /*b5360*/  IMAD R2, R2, c[0x0][0x194], RZ ;  /* 0x0000650002027a24 */ /* 0x000fe200078e02ff */
[----:B------:R-:W-:Y:S01]  /*b5370*/  ISETP.LT.AND P4, PT, R23, c[0x0][0x17c], !P0 ;  /* 0x00005f0017007a0c */ /* 0x000fe20004781270 */
[----:B------:R-:W-:Y:S01]  /*b5380*/  IMAD R23, R21, c[0x0][0x198], RZ ;  /* 0x0000660015177a24 */ /* 0x000fe200078e02ff */
[----:B------:R-:W-:Y:S01]  /*b5390*/  ISETP.LT.AND P2, PT, R0, c[0x0][0x17c], !P0 ;  /* 0x00005f0000007a0c */ /* 0x000fe20004741270 */
[----:B--2---:R0:W-:Y:S04]  /*b53a0*/  STS.128 [R3+0x680], R24 ;  /* 0x0006801803007388 */ /* 0x0041e80000000c00 */
[----:B0-----:R-:W2:Y:S04]  /*b53b0*/  LDL.LU.64 R26, [R1+0x2b40] ;  /* 0x002b4000011a7983 */ /* 0x001ea80000300a00 */
[----:B------:R-:W4:Y:S04]  /*b53c0*/  LDL.LU.64 R18, [R1+0x2b38] ;  /* 0x002b380001127983 */ /* 0x000f280000300a00 */
[----:B------:R-:W5:Y:S04]  /*b53d0*/  LDL.LU.64 R16, [R1+0x2b30] ;  /* 0x002b300001107983 */ /* 0x000f680000300a00 */
[----:B------:R-:W4:Y:S04]  /*b53e0*/  LDL.LU R4, [R1+0x22e0] ;  /* 0x0022e00001047983 */ /* 0x000f280000300800 */
[----:B------:R-:W-:Y:S01]  /*b53f0*/  BAR.SYNC.DEFER_BLOCKING 0x0 ;  /* 0x0000000000007b1d */ /* 0x000fe20000010000 */
[----:B------:R-:W-:-:S02]  /*b5400*/  LEA R0, P6, R2, c[0x0][0x170], 0x1 ;  /* 0x00005c0002007a11 */ /* 0x000fc400078c08ff */
[----:B------:R-:W-:Y:S02]  /*b5410*/  ISETP.LT.AND P1, PT, R22, c[0x0][0x17c], !P0 ;  /* 0x00005f0016007a0c */ /* 0x000fe40004721270 */
[----:B------:R-:W-:Y:S01]  /*b5420*/  ISETP.LT.AND P5, PT, R21, c[0x0][0x17c], !P0 ;  /* 0x00005f0015007a0c */ /* 0x000fe200047a1270 */
[----:B------:R-:W5:Y:S01]  /*b5430*/  LDL.LU.64 R14, [R1+0x2b28] ;  /* 0x002b2800010e7983 */ /* 0x000f620000300a00 */
[----:B------:R-:W-:Y:S02]  /*b5440*/  LEA.HI.X.SX32 R2, R2, c[0x0][0x174], 0x1, P6 ;  /* 0x00005d0002027a11 */ /* 0x000fe400030f0eff */
[C---:B------:R-:W-:Y:S01]  /*b5450*/  LEA R22, P6, R23.reuse, R0, 0x1 ;  /* 0x0000000017167211 */ /* 0x040fe200078c08ff */
[----:B------:R-:W5:Y:S01]  /*b5460*/  LDL.LU.64 R12, [R1+0x2b20] ;  /* 0x002b2000010c7983 */ /* 0x000f620000300a00 */
[C---:B------:R-:W-:Y:S02]  /*b5470*/  IADD3 R21, R23.reuse, c[0x0][0x198], RZ ;  /* 0x0000660017157a10 */ /* 0x040fe40007ffe0ff */
[----:B------:R-:W-:-:S02]  /*b5480*/  LEA.HI.X.SX32 R23, R23, R2, 0x1, P6 ;  /* 0x0000000217177211 */ /* 0x000fc400030f0eff */
[----:B------:R-:W-:Y:S02]  /*b5490*/  LEA R24, P6, R21, R0, 0x1 ;  /* 0x0000000015187211 */ /* 0x000fe400078c08ff */
[----:B------:R-:W-:Y:S02]  /*b54a0*/  ISETP.LT.AND P3, PT, R11, c[0x0][0x17c], !P0 ;  /* 0x00005f000b007a0c */ /* 0x000fe40004761270 */
[----:B------:R-:W-:Y:S01]  /*b54b0*/  LEA.HI.X.SX32 R25, R21, R2, 0x1, P6 ;  /* 0x0000000215197211 */ /* 0x000fe200030f0eff */
[----:B------:R-:W5:Y:S04]  /*b54c0*/  LDL.LU R11, [R1+0x22e4] ;  /* 0x0022e400010b7983 */ /* 0x000f680000300800 */
[----:B------:R0:W-:Y:S01]  /*b54d0*/  @P5 STG.E.U16 [R22.64], R10 ;  /* 0x0000000a16005986 */ /* 0x0001e2000c101506 */
[----:B---3--:R-:W-:-:S03]  /*b54e0*/  ISETP.LT.AND P5, PT, R5, c[0x0][0x17c], !P0 ;  /* 0x00005f0005007a0c */ /* 0x008fc600047a1270 */
[----:B------:R-:W3:Y:S04]  /*b54f0*/  LDL.LU R6, [R1+0x20] ;  /* 0x0000200001067983 */ /* 0x000ee80000300800 */
[----:B------:R-:W3:Y:S01]  /*b5500*/  LDL.LU R5, [R1+0x22e8] ;  /* 0x0022e80001057983 */ /* 0x000ee20000300800 */
[----:B--2---:R-:W-:-:S03]  /*b5510*/  PRMT R26, R10, 0x7632, R26 ;  /* 0x000076320a1a7816 */ /* 0x004fc6000000001a */
[----:B0-----:R-:W2:Y:S04]  /*b5520*/  LDL.LU R10, [R1+0x30] ;  /* 0x00003000010a7983 */ /* 0x001ea80000300800 */
[----:B------:R0:W-:Y:S01]  /*b5530*/  @P2 STG.E.U16 [R24.64], R26 ;  /* 0x0000001a18002986 */ /* 0x0001e2000c101506 */
[----:B----4-:R-:W-:-:S03]  /*b5540*/  ISETP.LT.AND P2, PT, R4, c[0x0][0x17c], !P0 ;  /* 0x00005f0004007a0c */ /* 0x010fc60004741270 */
[----:B------:R-:W4:Y:S01]  /*b5550*/  LDL.LU R4, [R1+0x22ec] ;  /* 0x0022ec0001047983 */ /* 0x000f220000300800 */
[----:B------:R-:W-:-:S04]  /*b5560*/  IADD3 R3, R21, c[0x0][0x198], RZ ;  /* 0x0000660015037a10 */ /* 0x000fc80007ffe0ff */
[C---:B------:R-:W-:Y:S02]  /*b5570*/  LEA R22, P6, R3.reuse, R0, 0x1 ;  /* 0x0000000003167211 */ /* 0x040fe400078c08ff */
[C---:B------:R-:W-:Y:S02]  /*b5580*/  IADD3 R21, R3.reuse, c[0x0][0x198], RZ ;  /* 0x0000660003157a10 */ /* 0x040fe40007ffe0ff */
[----:B------:R-:W-:Y:S02]  /*b5590*/  LEA.HI.X.SX32 R23, R3, R2, 0x1, P6 ;  /* 0x0000000203177211 */ /* 0x000fe400030f0eff */
[C---:B0-----:R-:W-:Y:S02]  /*b55a0*/  LEA R24, P6, R21.reuse, R0, 0x1 ;  /* 0x0000000015187211 */ /* 0x041fe400078c08ff */
[C---:B------:R-:W-:Y:S01]  /*b55b0*/  IADD3 R3, R21.reuse, c[0x0][0x198], RZ ;  /* 0x0000660015037a10 */ /* 0x040fe20007ffe0ff */
[----:B------:R0:W-:Y:S01]  /*b55c0*/  @P3 STG.E.U16 [R22.64], R28 ;  /* 0x0000001c16003986 */ /* 0x0001e2000c101506 */
[----:B------:R-:W-:-:S02]  /*b55d0*/  LEA.HI.X.SX32 R25, R21, R2, 0x1, P6 ;  /* 0x0000000215197211 */ /* 0x000fc400030f0eff */
[----:B------:R-:W-:Y:S02]  /*b55e0*/  PRMT R26, R28, 0x7632, R26 ;  /* 0x000076321c1a7816 */ /* 0x000fe4000000001a */
[----:B0-----:R-:W-:-:S03]  /*b55f0*/  LEA R22, P6, R3, R0, 0x1 ;  /* 0x0000000003167211 */ /* 0x001fc600078c08ff */
[----:B------:R0:W-:Y:S01]  /*b5600*/  @P5 STG.E.U16 [R24.64], R26 ;  /* 0x0000001a18005986 */ /* 0x0001e2000c101506 */
[----:B-----5:R-:W-:Y:S02]  /*b5610*/  ISETP.LT.AND P3, PT, R11, c[0x0][0x17c], !P0 ;  /* 0x00005f000b007a0c */ /* 0x020fe40004761270 */
[----:B------:R-:W-:Y:S01]  /*b5620*/  LEA.HI.X.SX32 R23, R3, R2, 0x1, P6 ;  /* 0x0000000203177211 */ /* 0x000fe200030f0eff */
[----:B------:R-:W5:Y:S01]  /*b5630*/  LDL.LU R11, [R1+0x22f0] ;  /* 0x0022f000010b7983 */ /* 0x000f620000300800 */
[----:B---3--:R-:W-:-:S03]  /*b5640*/  ISETP.LT.AND P5, PT, R5, c[0x0][0x17c], !P0 ;  /* 0x00005f0005007a0c */ /* 0x008fc600047a1270 */
[----:B------:R-:W3:Y:S04]  /*b5650*/  LDL.LU R28, [R1+0x40] ;  /* 0x00004000011c7983 */ /* 0x000ee80000300800 */
[----:B------:R-:W3:Y:S04]  /*b5660*/  LDL.LU R5, [R1+0x22f4] ;  /* 0x0022f40001057983 */ /* 0x000ee80000300800 */
[----:B------:R1:W-:Y:S01]  /*b5670*/  @P2 STG.E.U16 [R22.64], R6 ;  /* 0x0000000616002986 */ /* 0x0003e2000c101506 */
[----:B----4-:R-:W-:-:S03]  /*b5680*/  ISETP.LT.AND P2, PT, R4, c[0x0][0x17c], !P0 ;  /* 0x00005f0004007a0c */ /* 0x010fc60004741270 */
[----:B------:R-:W4:Y:S01]  /*b5690*/  LDL.LU R4, [R1+0x22f8] ;  /* 0x0022f80001047983 */ /* 0x000f220000300800 */
[----:B------:R-:W-:-:S04]  /*b56a0*/  IADD3 R21, R3, c[0x0][0x198], RZ ;  /* 0x0000660003157a10 */ /* 0x000fc80007ffe0ff */
[C---:B0-----:R-:W-:Y:S02]  /*b56b0*/  LEA R24, P6, R21.reuse, R0, 0x1 ;  /* 0x0000000015187211 */ /* 0x041fe400078c08ff */
[C---:B------:R-:W-:Y:S02]  /*b56c0*/  IADD3 R3, R21.reuse, c[0x0][0x198], RZ ;  /* 0x0000660015037a10 */ /* 0x040fe40007ffe0ff */
[----:B------:R-:W-:Y:S02]  /*b56d0*/  LEA.HI.X.SX32 R25, R21, R2, 0x1, P6 ;  /* 0x0000000215197211 */ /* 0x000fe400030f0eff */
[----:B------:R-:W-:Y:S02]  /*b56e0*/  PRMT R26, R6, 0x7632, R26 ;  /* 0x00007632061a7816 */ /* 0x000fe4000000001a */
[C---:B-1----:R-:W-:Y:S01]  /*b56f0*/  LEA R22, P6, R3.reuse, R0, 0x1 ;  /* 0x0000000003167211 */ /* 0x042fe200078c08ff */
[----:B------:R-:W4:Y:S01]  /*b5700*/  LDL.LU R6, [R1+0x50] ;  /* 0x0000500001067983 */ /* 0x000f220000300800 */
[----:B------:R-:W-:-:S02]  /*b5710*/  IADD3 R21, R3, c[0x0][0x198], RZ ;  /* 0x0000660003157a10 */ /* 0x000fc40007ffe0ff */
[----:B------:R-:W-:Y:S01]  /*b5720*/  LEA.HI.X.SX32 R23, R3, R2, 0x1, P6 ;  /* 0x0000000203177211 */ /* 0x000fe200030f0eff */
[----:B------:R0:W-:Y:S04]  /*b5730*/  @P3 STG.E.U16 [R24.64], R26 ;  /* 0x0000001a18003986 */ /* 0x0001e8000c101506 */
[----:B--2---:R1:W-:Y:S01]  /*b5740*/  @P5 STG.E.U16 [R22.64], R10 ;  /* 0x0000000a16005986 */ /* 0x0043e2000c101506 */
[C---:B0-----:R-:W-:Y:S02]  /*b5750*/  LEA R24, P6, R21.reuse, R0, 0x1 ;  /* 0x0000000015187211 */ /* 0x041fe400078c08ff */
[----:B------:R-:W-:Y:S02]  /*b5760*/  PRMT R26, R10, 0x7632, R26 ;  /* 0x000076320a1a7816 */ /* 0x000fe4000000001a */
[----:B------:R-:W-:-:S02]  /*b5770*/  LEA.HI.X.SX32 R25, R21, R2, 0x1, P6 ;  /* 0x0000000215197211 */ /* 0x000fc400030f0eff */
[----:B-----5:R-:W-:Y:S02]  /*b5780*/  ISETP.LT.AND P3, PT, R11, c[0x0][0x17c], !P0 ;  /* 0x00005f000b007a0c */ /* 0x020fe40004761270 */
[----:B------:R-:W2:Y:S01]  /*b5790*/  LDL.LU R11, [R1+0x22fc] ;  /* 0x0022fc00010b7983 */ /* 0x000ea20000300800 */
[----:B---3--:R-:W-:-:S03]  /*b57a0*/  ISETP.LT.AND P5, PT, R5, c[0x0][0x17c], !P0 ;  /* 0x00005f0005007a0c */ /* 0x008fc600047a1270 */
[----:B------:R-:W3:Y:S04]  /*b57b0*/  LDL.LU R5, [R1+0x2300] ;  /* 0x0023000001057983 */ /* 0x000ee80000300800 */
[----:B------:R0:W-:Y:S04]  /*b57c0*/  @P2 STG.E.U16 [R24.64], R26 ;  /* 0x0000001a18002986 */ /* 0x0001e8000c101506 */
[----:B-1----:R-:W5:Y:S01]  /*b57d0*/  LDL.LU R10, [R1+0x60] ;  /* 0x00006000010a7983 */ /* 0x002f620000300800 */
        /* <DEDUP_REMOVED lines=13> */
[----:B------:R-:W-:Y:S02]  /*b58b0*/  LEA.HI.X.SX32 R23, R3, R2, 0x1, P6 ;  /* 0x0000000203177211 */ /* 0x000fe400030f0eff */
[----:B--2---:R-:W-:Y:S02]  /*b58c0*/  ISETP.LT.AND P3, PT, R11, c[0x0][0x17c], !P0 ;  /* 0x00005f000b007a0c */ /* 0x004fe40004761270 */
[----:B------:R-:W2:Y:S01]  /*b58d0*/  LDL.LU R11, [R1+0x2308] ;  /* 0x00230800010b7983 */ /* 0x000ea20000300800 */
        /* <DEDUP_REMOVED lines=16> */
[----:B-----5:R1:W-:Y:S01]  /*b59e0*/  @P5 STG.E.U16 [R22.64], R10 ;  /* 0x0000000a16005986 */ /* 0x0203e2000c101506 */
[C---:B0-----:R-:W-:Y:S02]  /*b59f0*/  LEA R24, P6, R21.reuse, R0, 0x1 ;  /* 0x0000000015187211 */ /* 0x041fe400078c08ff */
[----:B------:R-:W-:Y:S02]  /*b5a00*/  PRMT R26, R10, 0x7632, R26 ;  /* 0x000076320a1a7816 */ /* 0x000fe4000000001a */
[----:B------:R-:W-:-:S02]  /*b5a10*/  LEA.HI.X.SX32 R25, R21, R2, 0x1, P6 ;  /* 0x0000000215197211 */ /* 0x000fc400030f0eff */
[----:B--2---:R-:W-:Y:S02]  /*b5a20*/  ISETP.LT.AND P3, PT, R11, c[0x0][0x17c], !P0 ;  /* 0x00005f000b007a0c */ /* 0x004fe40004761270 */
[----:B------:R-:W2:Y:S04]  /*b5a30*/  LDL.LU R11, [R1+0x2314] ;  /* 0x00231400010b7983 */ /* 0x000ea80000300800 */
[----:B------:R0:W-:Y:S01]  /*b5a40*/  @P2 STG.E.U16 [R24.64], R26 ;  /* 0x0000001a18002986 */ /* 0x0001e2000c101506 */
[----:B---3--:R-:W-:-:S03]  /*b5a50*/  ISETP.LT.AND P5, PT, R5, c[0x0][0x17c], !P0 ;  /* 0x00005f0005007a0c */ /* 0x008fc600047a1270 */
[----:B------:R-:W3:Y:S04]  /*b5a60*/  LDL.LU R5, [R1+0x2318] ;  /* 0x0023180001057983 */ /* 0x000ee80000300800 */
        /* <DEDUP_REMOVED lines=16> */
[----:B------:R-:W2:Y:S04]  /*b5b70*/  LDL.LU R11, [R1+0x2320] ;  /* 0x00232000010b7983 */ /* 0x000ea80000300800 */
[----:B------:R-:W2:Y:S01]  /*b5b80*/  LDL.LU R28, [R1+0x2f0] ;  /* 0x0002f000011c7983 */ /* 0x000ea20000300800 */
[----:B---3--:R-:W-:-:S03]  /*b5b90*/  ISETP.LT.AND P5, PT, R5, c[0x0][0x17c], !P0 ;  /* 0x00005f0005007a0c */ /* 0x008fc600047a1270 */
        /* <DEDUP_REMOVED lines=552> */
[C---:B-1----:R-:W-:Y:S02]  /*b7e20*/  IADD3 R23, R21.reuse, c[0x0][0x198], RZ ;  /* 0x0000660015177a10 */ /* 0x042fe40007ffe0ff */
[----:B------:R-:W-:Y:S02]  /*b7e30*/  LEA.HI.X.SX32 R25, R21, R2, 0x1, P6 ;  /* 0x0000000215197211 */ /* 0x000fe400030f0eff */
[----:B------:R-:W-:Y:S02]  /*b7e40*/  PRMT R21, R6, 0x7632, R21 ;  /* 0x0000763206157816 */ /* 0x000fe40000000015 */
[C---:B------:R-:W-:Y:S01]  /*b7e50*/  LEA R22, P6, R23.reuse, R0, 0x1 ;  /* 0x0000000017167211 */ /* 0x040fe200078c08ff */
        /* <DEDUP_REMOVED lines=39> */
[----:B------:R-:W-:Y:S02]  /*b80d0*/  PRMT R21, R6, 0x7632, R21 ;  /* 0x0000763206157816 */ /* 0x000fe40000000015 */
[----:B------:R-:W-:Y:S01]  /*b80e0*/  LEA.HI.X.SX32 R25, R3, R2, 0x1, P6 ;  /* 0x0000000203197211 */ /* 0x000fe200030f0eff */
[----:B-1----:R-:W4:Y:S01]  /*b80f0*/  LDL.LU R6, [R1+0x5c] ;  /* 0x00005c0001067983 */ /* 0x002f220000300800 */
[C---:B------:R-:W-:Y:S02]  /*b8100*/  LEA R22, P6, R26.reuse, R0, 0x1 ;  /* 0x000000001a167211 */ /* 0x040fe400078c08ff */
[C---:B------:R-:W-:Y:S01]  /*b8110*/  IADD3 R3, R26.reuse, c[0x0][0x198], RZ ;  /* 0x000066001a037a10 */ /* 0x040fe20007ffe0ff */
[----:B------:R0:W-:Y:S01]  /*b8120*/  @P3 STG.E.U16 [R24.64], R21 ;  /* 0x0000001518003986 */ /* 0x0001e2000c101506 */
[----:B------:R-:W-:-:S02]  /*b8130*/  LEA.HI.X.SX32 R23, R26, R2, 0x1, P6 ;  /* 0x000000021a177211 */ /* 0x000fc400030f0eff */
[C---:B0-----:R-:W-:Y:S02]  /*b8140*/  LEA R24, P6, R3.reuse, R0, 0x1 ;  /* 0x0000000003187211 */ /* 0x041fe400078c08ff */
[----:B-----5:R-:W-:Y:S02]  /*b8150*/  PRMT R21, R10, 0x7632, R21 ;  /* 0x000076320a157816 */ /* 0x020fe40000000015 */
[----:B------:R-:W-:Y:S01]  /*b8160*/  LEA.HI.X.SX32 R25, R3, R2, 0x1, P6 ;  /* 0x0000000203197211 */ /* 0x000fe200030f0eff */
[----:B------:R0:W-:Y:S01]  /*b8170*/  @P5 STG.E.U16 [R22.64], R10 ;  /* 0x0000000a16005986 */ /* 0x0001e2000c101506 */
[----:B--2---:R-:W-:-:S03]  /*b8180*/  ISETP.LT.AND P3, PT, R11, c[0x0][0x17c], !P0 ;  /* 0x00005f000b007a0c */ /* 0x004fc60004761270 */
[----:B------:R-:W2:Y:S04]  /*b8190*/  LDL.LU R11, [R1+0x247c] ;  /* 0x00247c00010b7983 */ /* 0x000ea80000300800 */
[----:B------:R1:W-:Y:S01]  /*b81a0*/  @P2 STG.E.U16 [R24.64], R21 ;  /* 0x0000001518002986 */ /* 0x0003e2000c101506 */
[----:B---3--:R-:W-:-:S03]  /*b81b0*/  ISETP.LT.AND P5, PT, R5, c[0x0][0x17c], !P0 ;  /* 0x00005f0005007a0c */ /* 0x008fc600047a1270 */
[----:B------:R-:W3:Y:S04]  /*b81c0*/  LDL.LU R5, [R1+0x2480] ;  /* 0x0024800001057983 */ /* 0x000ee80000300800 */
[----:B0-----:R-:W5:Y:S01]  /*b81d0*/  LDL.LU R10, [R1+0x6c] ;  /* 0x00006c00010a7983 */ /* 0x001f620000300800 */
[----:B----4-:R-:W-:-:S03]  /*b81e0*/  ISETP.LT.AND P2, PT, R4, c[0x0][0x17c], !P0 ;  /* 0x00005f0004007a0c */ /* 0x010fc60004741270 */
[----:B------:R-:W4:Y:S01]  /*b81f0*/  LDL.LU R4, [R1+0x2484] ;  /* 0x0024840001047983 */ /* 0x000f220000300800 */
[----:B------:R-:W-:-:S04]  /*b8200*/  IADD3 R26, R3, c[0x0][0x198], RZ ;  /* 0x00006600031a7a10 */ /* 0x000fc80007ffe0ff */
[C---:B------:R-:W-:Y:S02]  /*b8210*/  LEA R22, P6, R26.reuse, R0, 0x1 ;  /* 0x000000001a167211 */ /* 0x040fe400078c08ff */
[C---:B------:R-:W-:Y:S02]  /*b8220*/  IADD3 R3, R26.reuse, c[0x0][0x198], RZ ;  /* 0x000066001a037a10 */ /* 0x040fe40007ffe0ff */
[----:B------:R-:W-:Y:S02]  /*b8230*/  LEA.HI.X.SX32 R23, R26, R2, 0x1, P6 ;  /* 0x000000021a177211 */ /* 0x000fe400030f0eff */
[C---:B-1----:R-:W-:Y:S02]  /*b8240*/  LEA R24, P6, R3.reuse, R0, 0x1 ;  /* 0x0000000003187211 */ /* 0x042fe400078c08ff */
        /* <DEDUP_REMOVED lines=817> */
[C---:B-1----:R-:W-:Y:S02]  /*bb560*/  LEA R22, P6, R21.reuse, R0, 0x1 ;  /* 0x0000000015167211 */ /* 0x042fe400078c08ff */
[----:B------:R-:W-:Y:S02]  /*bb570*/  PRMT R26, R6, 0x7632, R26 ;  /* 0x00007632061a7816 */ /* 0x000fe4000000001a */
[C---:B------:R-:W-:Y:S01]  /*bb580*/  IADD3 R3, R21.reuse, c[0x0][0x198], RZ ;  /* 0x0000660015037a10 */ /* 0x040fe20007ffe0ff */
[----:B------:R-:W4:Y:S01]  /*bb590*/  LDL.LU R6, [R1+0xbc] ;  /* 0x0000bc0001067983 */ /* 0x000f220000300800 */
[----:B------:R-:W-:-:S03]  /*bb5a0*/  LEA.HI.X.SX32 R23, R21, R2, 0x1, P6 ;  /* 0x0000000215177211 */ /* 0x000fc600030f0eff */
[----:B------:R0:W-:Y:S04]  /*bb5b0*/  @P4 STG.E.U16 [R24.64], R26 ;  /* 0x0000001a18004986 */ /* 0x0001e8000c101506 */
[----:B-----5:R1:W-:Y:S01]  /*bb5c0*/  @P3 STG.E.U16 [R22.64], R10 ;  /* 0x0000000a16003986 */ /* 0x0203e2000c101506 */
[----:B0-----:R-:W-:-:S04]  /*bb5d0*/  LEA R24, P6, R3, R0, 0x1 ;  /* 0x0000000003187211 */ /* 0x001fc800078c08ff */
[----:B------:R-:W-:Y:S02]  /*bb5e0*/  LEA.HI.X.SX32 R25, R3, R2, 0x1, P6 ;  /* 0x0000000203197211 */ /* 0x000fe400030f0eff */
[----:B-1----:R-:W-:Y:S02]  /*bb5f0*/  PRMT R23, R10, 0x7632, R23 ;  /* 0x000076320a177816 */ /* 0x002fe40000000017 */
[----:B--2---:R-:W-:Y:S02]  /*bb600*/  ISETP.LT.AND P4, PT, R11, c[0x0][0x17c], !P0 ;  /* 0x00005f000b007a0c */ /* 0x004fe40004781270 */
[----:B------:R-:W2:Y:S01]  /*bb610*/  LDL.LU R11, [R1+0x265c] ;  /* 0x00265c00010b7983 */ /* 0x000ea20000300800 */
[----:B---3--:R-:W-:-:S03]  /*bb620*/  ISETP.LT.AND P3, PT, R5, c[0x0][0x17c], !P0 ;  /* 0x00005f0005007a0c */ /* 0x008fc60004761270 */
[----:B------:R-:W3:Y:S04]  /*bb630*/  LDL.LU R5, [R1+0x2660] ;  /* 0x0026600001057983 */ /* 0x000ee80000300800 */
[----:B------:R0:W-:Y:S04]  /*bb640*/  @P5 STG.E.U16 [R24.64], R23 ;  /* 0x0000001718005986 */ /* 0x0001e8000c101506 */
[----:B------:R-:W5:Y:S01]  /*bb650*/  LDL.LU R10, [R1+0xcc] ;  /* 0x0000cc00010a7983 */ /* 0x000f620000300800 */
[----:B----4-:R-:W-:-:S03]  /*bb660*/  ISETP.LT.AND P5, PT, R4, c[0x0][0x17c], !P0 ;  /* 0x00005f0004007a0c */ /* 0x010fc600047a1270 */
[----:B------:R-:W4:Y:S01]  /*bb670*/  LDL.LU R4, [R1+0x2664] ;  /* 0x0026640001047983 */ /* 0x000f220000300800 */
[----:B------:R-:W-:-:S04]  /*bb680*/  IADD3 R21, R3, c[0x0][0x198], RZ ;  /* 0x0000660003157a10 */ /* 0x000fc80007ffe0ff */
[C---:B------:R-:W-:Y:S02]  /*bb690*/  LEA R22, P6, R21.reuse, R0, 0x1 ;  /* 0x0000000015167211 */ /* 0x040fe400078c08ff */
[C---:B------:R-:W-:Y:S02]  /*bb6a0*/  IADD3 R3, R21.reuse, c[0x0][0x198], RZ ;  /* 0x0000660015037a10 */ /* 0x040fe40007ffe0ff */
[----:B0-----:R-:W-:Y:S02]  /*bb6b0*/  LEA.HI.X.SX32 R23, R21, R2, 0x1, P6 ;  /* 0x0000000215177211 */ /* 0x001fe400030f0eff */
[C---:B------:R-:W-:Y:S02]  /*bb6c0*/  LEA R24, P6, R3.reuse, R0, 0x1 ;  /* 0x0000000003187211 */ /* 0x040fe400078c08ff */
[C---:B------:R-:W-:Y:S01]  /*bb6d0*/  IADD3 R26, R3.reuse, c[0x0][0x198], RZ ;  /* 0x00006600031a7a10 */ /* 0x040fe20007ffe0ff */
[----:B------:R0:W-:Y:S01]  /*bb6e0*/  @P2 STG.E.U16 [R22.64], R28 ;  /* 0x0000001c16002986 */ /* 0x0001e2000c101506 */
[----:B------:R-:W-:-:S02]  /*bb6f0*/  LEA.HI.X.SX32 R25, R3, R2, 0x1, P6 ;  /* 0x0000000203197211 */ /* 0x000fc400030f0eff */
[----:B------:R-:W-:Y:S02]  /*bb700*/  PRMT R21, R28, 0x7632, R21 ;  /* 0x000076321c157816 */ /* 0x000fe40000000015 */
[----:B0-----:R-:W-:-:S03]  /*bb710*/  LEA R22, P6, R26, R0, 0x1 ;  /* 0x000000001a167211 */ /* 0x001fc600078c08ff */
[----:B------:R0:W-:Y:S01]  /*bb720*/  @P1 STG.E.U16 [R24.64], R21 ;  /* 0x0000001518001986 */ /* 0x0001e2000c101506 */
[----:B------:R-:W-:-:S05]  /*bb730*/  LEA.HI.X.SX32 R23, R26, R2, 0x1, P6 ;  /* 0x000000021a177211 */ /* 0x000fca00030f0eff */
[----:B------:R1:W-:Y:S01]  /*bb740*/  @P4 STG.E.U16 [R22.64], R6 ;  /* 0x0000000616004986 */ /* 0x0003e2000c101506 */
[----:B--2---:R-:W-:-:S03]  /*bb750*/  ISETP.LT.AND P2, PT, R11, c[0x0][0x17c], !P0 ;  /* 0x00005f000b007a0c */ /* 0x004fc60004741270 */
[----:B------:R-:W2:Y:S01]  /*bb760*/  LDL.LU R11, [R1+0x2668] ;  /* 0x00266800010b7983 */ /* 0x000ea20000300800 */
[----:B---3--:R-:W-:-:S03]  /*bb770*/  ISETP.LT.AND P1, PT, R5, c[0x0][0x17c], !P0 ;  /* 0x00005f0005007a0c */ /* 0x008fc60004721270 */
[----:B------:R-:W3:Y:S04]  /*bb780*/  LDL.LU R28, [R1+0xdc] ;  /* 0x0000dc00011c7983 */ /* 0x000ee80000300800 */
[----:B------:R-:W3:Y:S01]  /*bb790*/  LDL.LU R5, [R1+0x266c] ;  /* 0x00266c0001057983 */ /* 0x000ee20000300800 */
        /* <DEDUP_REMOVED lines=15> */
[----:B------:R0:W-:Y:S04]  /*bb890*/  @P5 STG.E.U16 [R22.64], R10 ;  /* 0x0000000a16005986 */ /* 0x0001e8000c101506 */
[----:B------:R1:W-:Y:S01]  /*bb8a0*/  @P2 STG.E.U16 [R24.64], R21 ;  /* 0x0000001518002986 */ /* 0x0003e2000c101506 */
[----:B--2---:R-:W-:-:S03]  /*bb8b0*/  ISETP.LT.AND P3, PT, R11, c[0x0][0x17c], !P0 ;  /* 0x00005f000b007a0c */ /* 0x004fc60004761270 */
[----:B------:R-:W2:Y:S01]  /*bb8c0*/  LDL.LU R11, [R1+0x2674] ;  /* 0x00267400010b7983 */ /* 0x000ea20000300800 */
        /* <DEDUP_REMOVED lines=19> */
[----:B------:R-:W2:Y:S04]  /*bba00*/  LDL.LU R11, [R1+0x2680] ;  /* 0x00268000010b7983 */ /* 0x000ea80000300800 */
[----:B------:R-:W2:Y:S01]  /*bba10*/  LDL.LU R28, [R1+0x10c] ;  /* 0x00010c00011c7983 */ /* 0x000ea20000300800 */
[----:B---3--:R-:W-:-:S03]  /*bba20*/  ISETP.LT.AND P4, PT, R5, c[0x0][0x17c], !P0 ;  /* 0x00005f0005007a0c */ /* 0x008fc60004781270 */
        /* <DEDUP_REMOVED lines=13> */
[----:B------:R-:W-:-:S03]  /*bbb00*/  IADD3 R26, R3, c[0x0][0x198], RZ ;  /* 0x00006600031a7a10 */ /* 0x000fc60007ffe0ff */
[----:B-----5:R1:W-:Y:S01]  /*bbb10*/  @P2 STG.E.U16 [R22.64], R10 ;  /* 0x0000000a16002986 */ /* 0x0203e2000c101506 */
[C---:B0-----:R-:W-:Y:S02]  /*bbb20*/  LEA R24, P6, R3.reuse, R0, 0x1 ;  /* 0x0000000003187211 */ /* 0x041fe400078c08ff */
[----:B------:R-:W-:Y:S02]  /*bbb30*/  PRMT R21, R10, 0x7632, R21 ;  /* 0x000076320a157816 */ /* 0x000fe40000000015 */
[----:B------:R-:W-:Y:S02]  /*bbb40*/  LEA.HI.X.SX32 R25, R3, R2, 0x1, P6 ;  /* 0x0000000203197211 */ /* 0x000fe400030f0eff */
[----:B-1----:R-:W-:-:S04]  /*bbb50*/  LEA R22, P6, R26, R0, 0x1 ;  /* 0x000000001a167211 */ /* 0x002fc800078c08ff */
[----:B------:R-:W-:Y:S02]  /*bbb60*/  LEA.HI.X.SX32 R23, R26, R2, 0x1, P6 ;  /* 0x000000021a177211 */ /* 0x000fe400030f0eff */
[----:B--2---:R-:W-:Y:S01]  /*bbb70*/  ISETP.LT.AND P5, PT, R11, c[0x0][0x17c], !P0 ;  /* 0x00005f000b007a0c */ /* 0x004fe200047a1270 */
[----:B------:R0:W-:Y:S04]  /*bbb80*/  @P1 STG.E.U16 [R24.64], R21 ;  /* 0x0000001518001986 */ /* 0x0001e8000c101506 */
[----:B------:R-:W2:Y:S01]  /*bbb90*/  LDL.LU R11, [R1+0x268c] ;  /* 0x00268c00010b7983 */ /* 0x000ea20000300800 */
[----:B---3--:R-:W-:-:S03]  /*bbba0*/  ISETP.LT.AND P2, PT, R5, c[0x0][0x17c], !P0 ;  /* 0x00005f0005007a0c */ /* 0x008fc60004741270 */
[----:B------:R-:W3:Y:S04]  /*bbbb0*/  LDL.LU R5, [R1+0x2690] ;  /* 0x0026900001057983 */ /* 0x000ee80000300800 */
[----:B------:R-:W5:Y:S01]  /*bbbc0*/  LDL.LU R10, [R1+0x12c] ;  /* 0x00012c00010a7983 */ /* 0x000f620000300800 */
[----:B0-----:R-:W-:-:S03]  /*bbbd0*/  PRMT R21, R28, 0x7632, R21 ;  /* 0x000076321c157816 */ /* 0x001fc60000000015 */
[----:B------:R0:W-:Y:S01]  /*bbbe0*/  @P4 STG.E.U16 [R22.64], R28 ;  /* 0x0000001c16004986 */ /* 0x0001e2000c101506 */
[----:B----4-:R-:W-:-:S03]  /*bbbf0*/  ISETP.LT.AND P1, PT, R4, c[0x0][0x17c], !P0 ;  /* 0x00005f0004007a0c */ /* 0x010fc60004721270 */
[----:B------:R-:W4:Y:S04]  /*bbc00*/  LDL.LU R4, [R1+0x2694] ;  /* 0x0026940001047983 */ /* 0x000f280000300800 */
[----:B0-----:R-:W5:Y:S01]  /*bbc10*/  LDL.LU R28, [R1+0x2698] ;  /* 0x00269800011c7983 */ /* 0x001f620000300800 */
[----:B------:R-:W-:-:S04]  /*bbc20*/  IADD3 R3, R26, c[0x0][0x198], RZ ;  /* 0x000066001a037a10 */ /* 0x000fc80007ffe0ff */
[C---:B------:R-:W-:Y:S02]  /*bbc30*/  LEA R24, P6, R3.reuse, R0, 0x1 ;  /* 0x0000000003187211 */ /* 0x040fe400078c08ff */
[C---:B------:R-:W-:Y:S02]  /*bbc40*/  IADD3 R26, R3.reuse, c[0x0][0x198], RZ ;  /* 0x00006600031a7a10 */ /* 0x040fe40007ffe0ff */
[----:B------:R-:W-:Y:S02]  /*bbc50*/  LEA.HI.X.SX32 R25, R3, R2, 0x1, P6 ;  /* 0x0000000203197211 */ /* 0x000fe400030f0eff */
[C---:B------:R-:W-:Y:S02]  /*bbc60*/  LEA R22, P6, R26.reuse, R0, 0x1 ;  /* 0x000000001a167211 */ /* 0x040fe400078c08ff */
[C---:B------:R-:W-:Y:S01]  /*bbc70*/  IADD3 R3, R26.reuse, c[0x0][0x198], RZ ;  /* 0x000066001a037a10 */ /* 0x040fe20007ffe0ff */
[----:B------:R0:W-:Y:S01]  /*bbc80*/  @P3 STG.E.U16 [R24.64], R21 ;  /* 0x0000001518003986 */ /* 0x0001e2000c101506 */
[----:B------:R-:W-:-:S02]  /*bbc90*/  LEA.HI.X.SX32 R23, R26, R2, 0x1, P6 ;  /* 0x000000021a177211 */ /* 0x000fc400030f0eff */
[C---:B0-----:R-:W-:Y:S02]  /*bbca0*/  LEA R24, P6, R3.reuse, R0, 0x1 ;  /* 0x0000000003187211 */ /* 0x041fe400078c08ff */
[----:B------:R-:W-:Y:S02]  /*bbcb0*/  PRMT R21, R6, 0x7632, R21 ;  /* 0x0000763206157816 */ /* 0x000fe40000000015 */
[----:B------:R-:W-:Y:S01]  /*bbcc0*/  LEA.HI.X.SX32 R25, R3, R2, 0x1, P6 ;  /* 0x0000000203197211 */ /* 0x000fe200030f0eff */
[----:B------:R0:W-:Y:S04]  /*bbcd0*/  @P5 STG.E.U16 [R22.64], R6 ;  /* 0x0000000616005986 */ /* 0x0001e8000c101506 */
[----:B------:R1:W-:Y:S01]  /*bbce0*/  @P2 STG.E.U16 [R24.64], R21 ;  /* 0x0000001518002986 */ /* 0x0003e2000c101506 */
[----:B--2---:R-:W-:-:S03]  /*bbcf0*/  ISETP.LT.AND P4, PT, R11, c[0x0][0x17c], !P0 ;  /* 0x00005f000b007a0c */ /* 0x004fc60004781270 */
[----:B------:R-:W2:Y:S01]  /*bbd00*/  LDL.LU R11, [R1+0x13c] ;  /* 0x00013c00010b7983 */ /* 0x000ea20000300800 */
[----:B---3--:R-:W-:-:S03]  /*bbd10*/  ISETP.LT.AND P3, PT, R5, c[0x0][0x17c], !P0 ;  /* 0x00005f0005007a0c */ /* 0x008fc60004761270 */
[----:B------:R-:W3:Y:S01]  /*bbd20*/  LDL.LU R5, [R1+0x269c] ;  /* 0x00269c0001057983 */ /* 0x000ee20000300800 */
[----:B----4-:R-:W-:-:S03]  /*bbd30*/  ISETP.LT.AND P5, PT, R4, c[0x0][0x17c], !P0 ;  /* 0x00005f0004007a0c */ /* 0x010fc600047a1270 */
[----:B------:R-:W4:Y:S01]  /*bbd40*/  LDL.LU R4, [R1+0x26a0] ;  /* 0x0026a00001047983 */ /* 0x000f220000300800 */
[----:B-----5:R-:W-:-:S03]  /*bbd50*/  ISETP.LT.AND P2, PT, R28, c[0x0][0x17c], !P0 ;  /* 0x00005f001c007a0c */ /* 0x020fc60004741270 */
[----:B0-----:R-:W5:Y:S04]  /*bbd60*/  LDL.LU R6, [R1+0x14c] ;  /* 0x00014c0001067983 */ /* 0x001f680000300800 */
[----:B------:R-:W5:Y:S01]  /*bbd70*/  LDL.LU R28, [R1+0x26a4] ;  /* 0x0026a400011c7983 */ /* 0x000f620000300800 */
[----:B------:R-:W-:-:S04]  /*bbd80*/  IADD3 R26, R3, c[0x0][0x198], RZ ;  /* 0x00006600031a7a10 */ /* 0x000fc80007ffe0ff */
[C---:B------:R-:W-:Y:S02]  /*bbd90*/  LEA R22, P6, R26.reuse, R0, 0x1 ;  /* 0x000000001a167211 */ /* 0x040fe400078c08ff */
[C---:B------:R-:W-:Y:S02]  /*bbda0*/  IADD3 R3, R26.reuse, c[0x0][0x198], RZ ;  /* 0x000066001a037a10 */ /* 0x040fe40007ffe0ff */
[----:B------:R-:W-:Y:S02]  /*bbdb0*/  LEA.HI.X.SX32 R23, R26, R2, 0x1, P6 ;  /* 0x000000021a177211 */ /* 0x000fe400030f0eff */
[C---:B-1----:R-:W-:Y:S02]  /*bbdc0*/  LEA R24, P6, R3.reuse, R0, 0x1 ;  /* 0x0000000003187211 */ /* 0x042fe400078c08ff */
[----:B------:R-:W-:Y:S01]  /*bbdd0*/  IADD3 R26, R3, c[0x0][0x198], RZ ;  /* 0x00006600031a7a10 */ /* 0x000fe20007ffe0ff */
[----:B------:R0:W-:Y:S01]  /*bbde0*/  @P1 STG.E.U16 [R22.64], R10 ;  /* 0x0000000a16001986 */ /* 0x0001e2000c101506 */
[----:B------:R-:W-:-:S02]  /*bbdf0*/  PRMT R21, R10, 0x7632, R21 ;  /* 0x000076320a157816 */ /* 0x000fc40000000015 */
[----:B------:R-:W-:Y:S02]  /*bbe00*/  LEA.HI.X.SX32 R25, R3, R2, 0x1, P6 ;  /* 0x0000000203197211 */ /* 0x000fe400030f0eff */
[----:B------:R-:W-:-:S03]  /*bbe10*/  IADD3 R3, R26, c[0x0][0x198], RZ ;  /* 0x000066001a037a10 */ /* 0x000fc60007ffe0ff */
[----:B------:R1:W-:Y:S01]  /*bbe20*/  @P4 STG.E.U16 [R24.64], R21 ;  /* 0x0000001518004986 */ /* 0x0003e2000c101506 */
[----:B0-----:R-:W-:-:S03]  /*bbe30*/  LEA R22, P6, R26, R0, 0x1 ;  /* 0x000000001a167211 */ /* 0x001fc600078c08ff */
[----:B------:R-:W5:Y:S01]  /*bbe40*/  LDL.LU R10, [R1+0x2b1c] ;  /* 0x002b1c00010a7983 */ /* 0x000f620000300800 */
[----:B------:R-:W-:Y:S02]  /*bbe50*/  LEA.HI.X.SX32 R23, R26, R2, 0x1, P6 ;  /* 0x000000021a177211 */ /* 0x000fe400030f0eff */
[----:B-1----:R-:W-:Y:S02]  /*bbe60*/  LEA R24, P6, R3, R0, 0x1 ;  /* 0x0000000003187211 */ /* 0x002fe400078c08ff */
[----:B--2---:R-:W-:Y:S02]  /*bbe70*/  PRMT R21, R11, 0x7632, R21 ;  /* 0x000076320b157816 */ /* 0x004fe40000000015 */
[----:B------:R-:W-:Y:S02]  /*bbe80*/  LEA.HI.X.SX32 R25, R3, R2, 0x1, P6 ;  /* 0x0000000203197211 */ /* 0x000fe400030f0eff */
[----:B---3--:R-:W-:Y:S01]  /*bbe90*/  ISETP.LT.AND P1, PT, R5, c[0x0][0x17c], !P0 ;  /* 0x00005f0005007a0c */ /* 0x008fe20004721270 */
[----:B------:R0:W-:Y:S04]  /*bbea0*/  @P3 STG.E.U16 [R22.64], R11 ;  /* 0x0000000b16003986 */ /* 0x0001e8000c101506 */
[----:B------:R-:W2:Y:S04]  /*bbeb0*/  LDL.LU R5, [R1+0x15c] ;  /* 0x00015c0001057983 */ /* 0x000ea80000300800 */
[----:B------:R1:W-:Y:S01]  /*bbec0*/  @P5 STG.E.U16 [R24.64], R21 ;  /* 0x0000001518005986 */ /* 0x0003e2000c101506 */
[----:B----4-:R-:W-:-:S03]  /*bbed0*/  ISETP.LT.AND P4, PT, R4, c[0x0][0x17c], !P0 ;  /* 0x00005f0004007a0c */ /* 0x010fc60004781270 */
[----:B------:R-:W3:Y:S04]  /*bbee0*/  LDL.LU R4, [R1+0x26ac] ;  /* 0x0026ac0001047983 */ /* 0x000ee80000300800 */
[----:B0-----:R-:W4:Y:S01]  /*bbef0*/  LDL.LU R11, [R1+0x2b18] ;  /* 0x002b1800010b7983 */ /* 0x001f220000300800 */
[----:B-----5:R-:W-:-:S03]  /*bbf00*/  ISETP.LT.AND P3, PT, R28, c[0x0][0x17c], !P0 ;  /* 0x00005f001c007a0c */ /* 0x020fc60004761270 */
[----:B------:R-:W5:Y:S04]  /*bbf10*/  LDL.LU R28, [R1+0x16c] ;  /* 0x00016c00011c7983 */ /* 0x000f680000300800 */
[----:B-1----:R-:W2:Y:S01]  /*bbf20*/  LDL.LU R25, [R1+0x26a8] ;  /* 0x0026a80001197983 */ /* 0x002ea20000300800 */
[----:B------:R-:W-:-:S04]  /*bbf30*/  IADD3 R26, R3, c[0x0][0x198], RZ ;  /* 0x00006600031a7a10 */ /* 0x000fc80007ffe0ff */
[C---:B------:R-:W-:Y:S02]  /*bbf40*/  LEA R22, P6, R26.reuse, R0, 0x1 ;  /* 0x000000001a167211 */ /* 0x040fe400078c08ff */
[C---:B------:R-:W-:Y:S02]  /*bbf50*/  IADD3 R3, R26.reuse, c[0x0][0x198], RZ ;  /* 0x000066001a037a10 */ /* 0x040fe40007ffe0ff */
[----:B------:R-:W-:Y:S02]  /*bbf60*/  LEA.HI.X.SX32 R23, R26, R2, 0x1, P6 ;  /* 0x000000021a177211 */ /* 0x000fe400030f0eff */
[----:B------:R-:W-:Y:S02]  /*bbf70*/  LEA R24, P6, R3, R0, 0x1 ;  /* 0x0000000003187211 */ /* 0x000fe400078c08ff */
[----:B------:R-:W-:Y:S01]  /*bbf80*/  PRMT R21, R6, 0x7632, R21 ;  /* 0x0000763206157816 */ /* 0x000fe20000000015 */
[----:B------:R0:W-:Y:S04]  /*bbf90*/  @P2 STG.E.U16 [R22.64], R6 ;  /* 0x0000000616002986 */ /* 0x0001e8000c101506 */
[----:B0-----:R-:W4:Y:S01]  /*bbfa0*/  LDL.LU R6, [R1+0x26b8] ;  /* 0x0026b80001067983 */ /* 0x001f220000300800 */
[----:B---3--:R-:W-:-:S03]  /*bbfb0*/  ISETP.LT.AND P2, PT, R4, c[0x0][0x17c], !P0 ;  /* 0x00005f0004007a0c */ /* 0x008fc60004741270 */
[----:B------:R-:W3:Y:S01]  /*bbfc0*/  LDL.LU R4, [R1+0x17c] ;  /* 0x00017c0001047983 */ /* 0x000ee20000300800 */
[----:B--2---:R-:W-:Y:S02]  /*bbfd0*/  ISETP.LT.AND P5, PT, R25, c[0x0][0x17c], !P0 ;  /* 0x00005f0019007a0c */ /* 0x004fe400047a1270 */
[----:B------:R-:W-:-:S05]  /*bbfe0*/  LEA.HI.X.SX32 R25, R3, R2, 0x1, P6 ;  /* 0x0000000203197211 */ /* 0x000fca00030f0eff */
[----:B------:R0:W-:Y:S04]  /*bbff0*/  @P1 STG.E.U16 [R24.64], R21 ;  /* 0x0000001518001986 */ /* 0x0001e8000c101506 */
[----:B0-----:R-:W2:Y:S01]  /*bc000*/  LDL.LU R25, [R1+0x26b0] ;  /* 0x0026b00001197983 */ /* 0x001ea20000300800 */
[----:B------:R-:W-:-:S04]  /*bc010*/  IADD3 R26, R3, c[0x0][0x198], RZ ;  /* 0x00006600031a7a10 */ /* 0x000fc80007ffe0ff */
[C---:B------:R-:W-:Y:S02]  /*bc020*/  LEA R22, P6, R26.reuse, R0, 0x1 ;  /* 0x000000001a167211 */ /* 0x040fe400078c08ff */
[C---:B------:R-:W-:Y:S02]  /*bc030*/  IADD3 R3, R26.reuse, c[0x0][0x198], RZ ;  /* 0x000066001a037a10 */ /* 0x040fe40007ffe0ff */
[----:B------:R-:W-:Y:S02]  /*bc040*/  LEA.HI.X.SX32 R23, R26, R2, 0x1, P6 ;  /* 0x000000021a177211 */ /* 0x000fe400030f0eff */
[C---:B------:R-:W-:Y:S02]  /*bc050*/  LEA R24, P6, R3.reuse, R0, 0x1 ;  /* 0x0000000003187211 */ /* 0x040fe400078c08ff */
[----:B------:R-:W-:Y:S02]  /*bc060*/  IADD3 R26, R3, c[0x0][0x198], RZ ;  /* 0x00006600031a7a10 */ /* 0x000fe40007ffe0ff */
[----:B--2---:R-:W-:-:S02]  /*bc070*/  ISETP.LT.AND P1, PT, R25, c[0x0][0x17c], !P0 ;  /* 0x00005f0019007a0c */ /* 0x004fc40004721270 */
[----:B------:R-:W-:Y:S02]  /*bc080*/  LEA.HI.X.SX32 R25, R3, R2, 0x1, P6 ;  /* 0x0000000203197211 */ /* 0x000fe400030f0eff */
[----:B------:R-:W2:Y:S01]  /*bc090*/  LDL.LU R3, [R1+0x26b4] ;  /* 0x0026b40001037983 */ /* 0x000ea20000300800 */
[----:B------:R-:W-:-:S03]  /*bc0a0*/  PRMT R21, R5, 0x7632, R21 ;  /* 0x0000763205157816 */ /* 0x000fc60000000015 */
[----:B------:R0:W-:Y:S04]  /*bc0b0*/  @P4 STG.E.U16 [R22.64], R5 ;  /* 0x0000000516004986 */ /* 0x0001e8000c101506 */
[----:B------:R5:W-:Y:S01]  /*bc0c0*/  @P3 STG.E.U16 [R24.64], R21 ;  /* 0x0000001518003986 */ /* 0x000be2000c101506 */
[----:B0-----:R-:W-:-:S03]  /*bc0d0*/  LEA R22, P6, R26, R0, 0x1 ;  /* 0x000000001a167211 */ /* 0x001fc600078c08ff */
[----:B------:R-:W3:Y:S01]  /*bc0e0*/  LDL.LU R5, [R1+0x18c] ;  /* 0x00018c0001057983 */ /* 0x000ee20000300800 */
[----:B------:R-:W-:Y:S02]  /*bc0f0*/  LEA.HI.X.SX32 R23, R26, R2, 0x1, P6 ;  /* 0x000000021a177211 */ /* 0x000fe400030f0eff */
[----:B----4-:R-:W-:Y:S02]  /*bc100*/  ISETP.LT.AND P3, PT, R6, c[0x0][0x17c], !P0 ;  /* 0x00005f0006007a0c */ /* 0x010fe40004761270 */
[----:B------:R-:W4:Y:S01]  /*bc110*/  LDL.LU R6, [R1+0x19c] ;  /* 0x00019c0001067983 */ /* 0x000f220000300800 */
[----:B-----5:R-:W-:-:S03]  /*bc120*/  PRMT R21, R28, 0x7632, R21 ;  /* 0x000076321c157816 */ /* 0x020fc60000000015 */
[----:B------:R0:W-:Y:S01]  /*bc130*/  @P5 STG.E.U16 [R22.64], R28 ;  /* 0x0000001c16005986 */ /* 0x0001e2000c101506 */
[----:B--2---:R-:W-:Y:S02]  /*bc140*/  ISETP.LT.AND P4, PT, R3, c[0x0][0x17c], !P0 ;  /* 0x00005f0003007a0c */ /* 0x004fe40004781270 */
[----:B------:R-:W-:-:S04]  /*bc150*/  IADD3 R3, R26, c[0x0][0x198], RZ ;  /* 0x000066001a037a10 */ /* 0x000fc80007ffe0ff */
[C---:B------:R-:W-:Y:S02]  /*bc160*/  LEA R24, P6, R3.reuse, R0, 0x1 ;  /* 0x0000000003187211 */ /* 0x040fe400078c08ff */
[C---:B------:R-:W-:Y:S02]  /*bc170*/  IADD3 R26, R3.reuse, c[0x0][0x198], RZ ;  /* 0x00006600031a7a10 */ /* 0x040fe40007ffe0ff */
[----:B------:R-:W-:Y:S02]  /*bc180*/  LEA.HI.X.SX32 R25, R3, R2, 0x1, P6 ;  /* 0x0000000203197211 */ /* 0x000fe400030f0eff */
[----:B------:R-:W2:Y:S04]  /*bc190*/  LDL.LU R3, [R1+0x26bc] ;  /* 0x0026bc0001037983 */ /* 0x000ea80000300800 */
[----:B0-----:R-:W5:Y:S04]  /*bc1a0*/  LDL.LU R28, [R1+0x2b14] ;  /* 0x002b1400011c7983 */ /* 0x001f680000300800 */
[----:B------:R0:W-:Y:S04]  /*bc1b0*/  @P2 STG.E.U16 [R24.64], R21 ;  /* 0x0000001518002986 */ /* 0x0001e8000c101506 */
[----:B0-----:R-:W4:Y:S01]  /*bc1c0*/  LDL.LU R25, [R1+0x26c0] ;  /* 0x0026c00001197983 */ /* 0x001f220000300800 */
[----:B------:R-:W-:-:S04]  /*bc1d0*/  LEA R22, P6, R26, R0, 0x1 ;  /* 0x000000001a167211 */ /* 0x000fc800078c08ff */
[----:B------:R-:W-:Y:S02]  /*bc1e0*/  LEA.HI.X.SX32 R23, R26, R2, 0x1, P6 ;  /* 0x000000021a177211 */ /* 0x000fe400030f0eff */
[----:B---3--:R-:W-:-:S03]  /*bc1f0*/  PRMT R21, R4, 0x7632, R21 ;  /* 0x0000763204157816 */ /* 0x008fc60000000015 */
[----:B------:R0:W-:Y:S01]  /*bc200*/  @P1 STG.E.U16 [R22.64], R4 ;  /* 0x0000000416001986 */ /* 0x0001e2000c101506 */
[----:B--2---:R-:W-:Y:S02]  /*bc210*/  ISETP.LT.AND P5, PT, R3, c[0x0][0x17c], !P0 ;  /* 0x00005f0003007a0c */ /* 0x004fe400047a1270 */
[----:B------:R-:W-:-:S04]  /*bc220*/  IADD3 R3, R26, c[0x0][0x198], RZ ;  /* 0x000066001a037a10 */ /* 0x000fc80007ffe0ff */
[C---:B------:R-:W-:Y:S02]  /*bc230*/  LEA R24, P6, R3.reuse, R0, 0x1 ;  /* 0x0000000003187211 */ /* 0x040fe400078c08ff */
[----:B------:R-:W-:Y:S02]  /*bc240*/  IADD3 R26, R3, c[0x0][0x198], RZ ;  /* 0x00006600031a7a10 */ /* 0x000fe40007ffe0ff */
[----:B----4-:R-:W-:Y:S02]  /*bc250*/  ISETP.LT.AND P2, PT, R25, c[0x0][0x17c], !P0 ;  /* 0x00005f0019007a0c */ /* 0x010fe40004741270 */
[----:B------:R-:W-:Y:S02]  /*bc260*/  LEA.HI.X.SX32 R25, R3, R2, 0x1, P6 ;  /* 0x0000000203197211 */ /* 0x000fe400030f0eff */
[----:B------:R-:W2:Y:S04]  /*bc270*/  LDL.LU R3, [R1+0x26c4] ;  /* 0x0026c40001037983 */ /* 0x000ea80000300800 */
[----:B0-----:R-:W3:Y:S04]  /*bc280*/  LDL.LU R4, [R1+0x2b10] ;  /* 0x002b100001047983 */ /* 0x001ee80000300800 */
[----:B------:R0:W-:Y:S04]  /*bc290*/  @P4 STG.E.U16 [R24.64], R21 ;  /* 0x0000001518004986 */ /* 0x0001e8000c101506 */
[----:B0-----:R-:W4:Y:S01]  /*bc2a0*/  LDL.LU R25, [R1+0x26c8] ;  /* 0x0026c80001197983 */ /* 0x001f220000300800 */
[----:B------:R-:W-:-:S04]  /*bc2b0*/  LEA R22, P6, R26, R0, 0x1 ;  /* 0x000000001a167211 */ /* 0x000fc800078c08ff */
[----:B------:R-:W-:Y:S02]  /*bc2c0*/  LEA.HI.X.SX32 R23, R26, R2, 0x1, P6 ;  /* 0x000000021a177211 */ /* 0x000fe400030f0eff */
[----:B------:R-:W-:-:S03]  /*bc2d0*/  PRMT R21, R5, 0x7632, R21 ;  /* 0x0000763205157816 */ /* 0x000fc60000000015 */
        /* <DEDUP_REMOVED lines=8> */
[----:B0-----:R-:W4:Y:S04]  /*bc360*/  LDL.LU R5, [R1+0x2b0c] ;  /* 0x002b0c0001057983 */ /* 0x001f280000300800 */
[----:B------:R0:W-:Y:S04]  /*bc370*/  @P5 STG.E.U16 [R24.64], R21 ;  /* 0x0000001518005986 */ /* 0x0001e8000c101506 */
[----:B0-----:R-:W3:Y:S01]  /*bc380*/  LDL.LU R25, [R1+0x26d0] ;  /* 0x0026d00001197983 */ /* 0x001ee20000300800 */
        /* <DEDUP_REMOVED lines=8> */
[----:B---3--:R-:W-:Y:S02]  /*bc410*/  ISETP.LT.AND P5, PT, R25, c[0x0][0x17c], !P0 ;  /* 0x00005f0019007a0c */ /* 0x008fe400047a1270 */
[----:B------:R-:W-:Y:S02]  /*bc420*/  LEA.HI.X.SX32 R25, R3, R2, 0x1, P6 ;  /* 0x0000000203197211 */ /* 0x000fe400030f0eff */
[----:B------:R-:W2:Y:S04]  /*bc430*/  LDL.LU R3, [R1+0x26d4] ;  /* 0x0026d40001037983 */ /* 0x000ea80000300800 */
[----:B0-----:R-:W3:Y:S04]  /*bc440*/  LDL.LU R6, [R1+0x2b08] ;  /* 0x002b080001067983 */ /* 0x001ee80000300800 */
[----:B------:R0:W-:Y:S04]  /*bc450*/  @P1 STG.E.U16 [R24.64], R21 ;  /* 0x0000001518001986 */ /* 0x0001e8000c101506 */
[----:B0-----:R-:W3:Y:S04]  /*bc460*/  LDL.LU R24, [R1+0x1f0] ;  /* 0x0001f00001187983 */ /* 0x001ee80000300800 */
[----:B------:R-:W4:Y:S01]  /*bc470*/  LDL.LU R25, [R1+0x26d8] ;  /* 0x0026d80001197983 */ /* 0x000f220000300800 */
[----:B------:R-:W-:-:S04]  /*bc480*/  LEA R22, P6, R26, R0, 0x1 ;  /* 0x000000001a167211 */ /* 0x000fc800078c08ff */
[C---:B------:R-:W-:Y:S02]  /*bc490*/  LEA.HI.X.SX32 R23, R26.reuse, R2, 0x1, P6 ;  /* 0x000000021a177211 */ /* 0x040fe400030f0eff */
[----:B--2---:R-:W-:Y:S02]  /*bc4a0*/  ISETP.LT.AND P2, PT, R3, c[0x0][0x17c], !P0 ;  /* 0x00005f0003007a0c */ /* 0x004fe40004741270 */
[----:B------:R-:W-:Y:S01]  /*bc4b0*/  IADD3 R3, R26, c[0x0][0x198], RZ ;  /* 0x000066001a037a10 */ /* 0x000fe20007ffe0ff */
[----:B---3--:R-:W-:Y:S01]  /*bc4c0*/  IMAD.MOV.U32 R21, RZ, RZ, R24 ;  /* 0x000000ffff157224 */ /* 0x008fe200078e0018 */
[----:B----4-:R-:W-:-:S03]  /*bc4d0*/  ISETP.LT.AND P1, PT, R25, c[0x0][0x17c], !P0 ;  /* 0x00005f0019007a0c */ /* 0x010fc60004721270 */
[----:B------:R-:W-:Y:S01]  /*bc4e0*/  IMAD.MOV.U32 R25, RZ, RZ, R21 ;  /* 0x000000ffff197224 */ /* 0x000fe200078e0015 */
[C---:B------:R-:W-:Y:S02]  /*bc4f0*/  LEA R24, P6, R3.reuse, R0, 0x1 ;  /* 0x0000000003187211 */ /* 0x040fe400078c08ff */
[C---:B------:R-:W-:Y:S02]  /*bc500*/  IADD3 R21, R3.reuse, c[0x0][0x198], RZ ;  /* 0x0000660003157a10 */ /* 0x040fe40007ffe0ff */
[----:B------:R0:W-:Y:S02]  /*bc510*/  @P4 STG.E.U16 [R22.64], R25 ;  /* 0x0000001916004986 */ /* 0x0001e4000c101506 */
[----:B0-----:R-:W-:Y:S01]  /*bc520*/  IMAD.MOV.U32 R23, RZ, RZ, R25 ;  /* 0x000000ffff177224 */ /* 0x001fe200078e0019 */
[----:B------:R-:W-:Y:S02]  /*bc530*/  LEA.HI.X.SX32 R25, R3, R2, 0x1, P6 ;  /* 0x0000000203197211 */ /* 0x000fe400030f0eff */
[----:B------:R-:W2:Y:S01]  /*bc540*/  LDL.LU R3, [R1+0x26dc] ;  /* 0x0026dc0001037983 */ /* 0x000ea20000300800 */
[----:B------:R-:W-:-:S02]  /*bc550*/  LEA R22, P6, R21, R0, 0x1 ;  /* 0x0000000015167211 */ /* 0x000fc400078c08ff */
[----:B------:R-:W-:Y:S02]  /*bc560*/  PRMT R26, R23, 0x7632, R26 ;  /* 0x00007632171a7816 */ /* 0x000fe4000000001a */
[----:B------:R-:W-:-:S03]  /*bc570*/  LEA.HI.X.SX32 R23, R21, R2, 0x1, P6 ;  /* 0x0000000215177211 */ /* 0x000fc600030f0eff */
[----:B------:R0:W-:Y:S01]  /*bc580*/  @P3 STG.E.U16 [R24.64], R26 ;  /* 0x0000001a18003986 */ /* 0x0001e2000c101506 */
[----:B--2---:R-:W-:Y:S02]  /*bc590*/  ISETP.LT.AND P4, PT, R3, c[0x0][0x17c], !P0 ;  /* 0x00005f0003007a0c */ /* 0x004fe40004781270 */
[----:B------:R-:W-:Y:S02]  /*bc5a0*/  IADD3 R3, R21, c[0x0][0x198], RZ ;  /* 0x0000660015037a10 */ /* 0x000fe40007ffe0ff */
[----:B------:R-:W2:Y:S04]  /*bc5b0*/  LDL.LU R21, [R1+0x1e0] ;  /* 0x0001e00001157983 */ /* 0x000ea80000300800 */
[----:B0-----:R-:W3:Y:S01]  /*bc5c0*/  LDL.LU R25, [R1+0x26e0] ;  /* 0x0026e00001197983 */ /* 0x001ee20000300800 */
[----:B------:R-:W-:-:S02]  /*bc5d0*/  LEA R24, P6, R3, R0, 0x1 ;  /* 0x0000000003187211 */ /* 0x000fc400078c08ff */
[----:B---3--:R-:W-:Y:S01]  /*bc5e0*/  ISETP.LT.AND P3, PT, R25, c[0x0][0x17c], !P0 ;  /* 0x00005f0019007a0c */ /* 0x008fe20004761270 */
[----:B--2---:R-:W-:Y:S01]  /*bc5f0*/  IMAD.MOV.U32 R25, RZ, RZ, R21 ;  /* 0x000000ffff197224 */ /* 0x004fe200078e0015 */
[----:B------:R-:W-:-:S04]  /*bc600*/  IADD3 R21, R3, c[0x0][0x198], RZ ;  /* 0x0000660003157a10 */ /* 0x000fc80007ffe0ff */
[----:B------:R0:W-:Y:S02]  /*bc610*/  @P5 STG.E.U16 [R22.64], R25 ;  /* 0x0000001916005986 */ /* 0x0001e4000c101506 */
[----:B0-----:R-:W-:Y:S01]  /*bc620*/  IMAD.MOV.U32 R23, RZ, RZ, R25 ;  /* 0x000000ffff177224 */ /* 0x001fe200078e0019 */
[----:B------:R-:W-:Y:S02]  /*bc630*/  LEA.HI.X.SX32 R25, R3, R2, 0x1, P6 ;  /* 0x0000000203197211 */ /* 0x000fe400030f0eff */
[----:B------:R-:W2:Y:S01]  /*bc640*/  LDL.LU R3, [R1+0x26e4] ;  /* 0x0026e40001037983 */ /* 0x000ea20000300800 */
[----:B------:R-:W-:Y:S02]  /*bc650*/  LEA R22, P6, R21, R0, 0x1 ;  /* 0x0000000015167211 */ /* 0x000fe400078c08ff */
        /* <DEDUP_REMOVED lines=17> */
[----:B------:R-:W-:-:S02]  /*bc770*/  LEA.HI.X.SX32 R23, R21, R2, 0x1, P6 ;  /* 0x0000000215177211 */ /* 0x000fc400030f0eff */
[----:B--2---:R-:W-:Y:S02]  /*bc780*/  ISETP.LT.AND P1, PT, R3, c[0x0][0x17c], !P0 ;  /* 0x00005f0003007a0c */ /* 0x004fe40004721270 */
[----:B------:R-:W-:Y:S02]  /*bc790*/  IADD3 R3, R21, c[0x0][0x198], RZ ;  /* 0x0000660015037a10 */ /* 0x000fe40007ffe0ff */
[----:B------:R-:W2:Y:S04]  /*bc7a0*/  LDL.LU R21, [R1+0x26f0] ;  /* 0x0026f00001157983 */ /* 0x000ea80000300800 */
[----:B------:R0:W-:Y:S04]  /*bc7b0*/  @P4 STG.E.U16 [R24.64], R26 ;  /* 0x0000001a18004986 */ /* 0x0001e8000c101506 */
[----:B------:R1:W-:Y:S01]  /*bc7c0*/  @P3 STG.E.U16 [R22.64], R8 ;  /* 0x0000000816003986 */ /* 0x0003e2000c101506 */
[----:B0-----:R-:W-:-:S03]  /*bc7d0*/  LEA R24, P6, R3, R0, 0x1 ;  /* 0x0000000003187211 */ /* 0x001fc600078c08ff */
[----:B------:R-:W3:Y:S01]  /*bc7e0*/  LDL.LU R26, [R1+0x1a0] ;  /* 0x0001a000011a7983 */ /* 0x000ee20000300800 */
[----:B------:R-:W-:Y:S02]  /*bc7f0*/  LEA.HI.X.SX32 R25, R3, R2, 0x1, P6 ;  /* 0x0000000203197211 */ /* 0x000fe400030f0eff */
[----:B-1----:R-:W-:-:S05]  /*bc800*/  PRMT R8, R8, 0x7632, R8 ;  /* 0x0000763208087816 */ /* 0x002fca0000000008 */
[----:B------:R0:W-:Y:S01]  /*bc810*/  @P5 STG.E.U16 [R24.64], R8 ;  /* 0x0000000818005986 */ /* 0x0001e2000c101506 */
[----:B--2---:R-:W-:Y:S02]  /*bc820*/  ISETP.LT.AND P4, PT, R21, c[0x0][0x17c], !P0 ;  /* 0x00005f0015007a0c */ /* 0x004fe40004781270 */
[----:B------:R-:W-:Y:S02]  /*bc830*/  IADD3 R21, R3, c[0x0][0x198], RZ ;  /* 0x0000660003157a10 */ /* 0x000fe40007ffe0ff */
[----:B------:R-:W2:Y:S04]  /*bc840*/  LDL.LU R3, [R1+0x26f4] ;  /* 0x0026f40001037983 */ /* 0x000ea80000300800 */
[----:B0-----:R-:W4:Y:S04]  /*bc850*/  LDL.LU R24, [R1+0x220] ;  /* 0x0002200001187983 */ /* 0x001f280000300800 */
[----:B------:R-:W3:Y:S01]  /*bc860*/  LDL.LU R25, [R1+0x26f8] ;  /* 0x0026f80001197983 */ /* 0x000ee20000300800 */
[----:B------:R-:W-:-:S04]  /*bc870*/  LEA R22, P6, R21, R0, 0x1 ;  /* 0x0000000015167211 */ /* 0x000fc800078c08ff */
[----:B------:R-:W-:Y:S02]  /*bc880*/  LEA.HI.X.SX32 R23, R21, R2, 0x1, P6 ;  /* 0x0000000215177211 */ /* 0x000fe400030f0eff */
[----:B--2---:R-:W-:Y:S01]  /*bc890*/  ISETP.LT.AND P3, PT, R3, c[0x0][0x17c], !P0 ;  /* 0x00005f0003007a0c */ /* 0x004fe20004761270 */
[----:B----4-:R-:W-:Y:S01]  /*bc8a0*/  IMAD.MOV.U32 R8, RZ, RZ, R24 ;  /* 0x000000ffff087224 */ /* 0x010fe200078e0018 */
[----:B------:R-:W-:Y:S02]  /*bc8b0*/  IADD3 R3, R21, c[0x0][0x198], RZ ;  /* 0x0000660015037a10 */ /* 0x000fe40007ffe0ff */
[----:B---3--:R-:W-:Y:S01]  /*bc8c0*/  ISETP.LT.AND P5, PT, R25, c[0x0][0x17c], !P0 ;  /* 0x00005f0019007a0c */ /* 0x008fe200047a1270 */
[----:B------:R-:W-:Y:S01]  /*bc8d0*/  IMAD.MOV.U32 R25, RZ, RZ, R8 ;  /* 0x000000ffff197224 */ /* 0x000fe200078e0008 */
[C---:B------:R-:W-:Y:S02]  /*bc8e0*/  LEA R24, P6, R3.reuse, R0, 0x1 ;  /* 0x0000000003187211 */ /* 0x040fe400078c08ff */
[----:B------:R-:W-:-:S02]  /*bc8f0*/  IADD3 R8, R3, c[0x0][0x198], RZ ;  /* 0x0000660003087a10 */ /* 0x000fc40007ffe0ff */
[----:B------:R0:W-:Y:S02]  /*bc900*/  @P2 STG.E.U16 [R22.64], R25 ;  /* 0x0000001916002986 */ /* 0x0001e4000c101506 */
[----:B0-----:R-:W-:Y:S01]  /*bc910*/  IMAD.MOV.U32 R23, RZ, RZ, R25 ;  /* 0x000000ffff177224 */ /* 0x001fe200078e0019 */
[----:B------:R-:W-:Y:S02]  /*bc920*/  LEA.HI.X.SX32 R25, R3, R2, 0x1, P6 ;  /* 0x0000000203197211 */ /* 0x000fe400030f0eff */
[----:B------:R-:W2:Y:S01]  /*bc930*/  LDL.LU R3, [R1+0x26fc] ;  /* 0x0026fc0001037983 */ /* 0x000ea20000300800 */
[C---:B------:R-:W-:Y:S02]  /*bc940*/  LEA R22, P6, R8.reuse, R0, 0x1 ;  /* 0x0000000008167211 */ /* 0x040fe400078c08ff */
        /* <DEDUP_REMOVED lines=15> */
[C---:B------:R-:W-:Y:S02]  /*bca40*/  LEA R22, P6, R8.reuse, R0, 0x1 ;  /* 0x0000000008167211 */ /* 0x040fe400078c08ff */
[----:B------:R-:W-:Y:S02]  /*bca50*/  PRMT R21, R23, 0x7632, R21 ;  /* 0x0000763217157816 */ /* 0x000fe40000000015 */
[----:B------:R-:W-:-:S02]  /*bca60*/  LEA.HI.X.SX32 R23, R8, R2, 0x1, P6 ;  /* 0x0000000208177211 */ /* 0x000fc400030f0eff */
[----:B--2---:R-:W-:Y:S02]  /*bca70*/  ISETP.LT.AND P4, PT, R3, c[0x0][0x17c], !P0 ;  /* 0x00005f0003007a0c */ /* 0x004fe40004781270 */
[----:B------:R-:W-:Y:S02]  /*bca80*/  IADD3 R3, R8, c[0x0][0x198], RZ ;  /* 0x0000660008037a10 */ /* 0x000fe40007ffe0ff */
[----:B------:R-:W2:Y:S04]  /*bca90*/  LDL.LU R8, [R1+0x2708] ;  /* 0x0027080001087983 */ /* 0x000ea80000300800 */
[----:B------:R0:W-:Y:S02]  /*bcaa0*/  @P3 STG.E.U16 [R24.64], R21 ;  /* 0x0000001518003986 */ /* 0x0001e4000c101506 */
[----:B0-----:R-:W-:-:S04]  /*bcab0*/  LEA R24, P6, R3, R0, 0x1 ;  /* 0x0000000003187211 */ /* 0x001fc800078c08ff */
[C---:B------:R-:W-:Y:S02]  /*bcac0*/  LEA.HI.X.SX32 R25, R3.reuse, R2, 0x1, P6 ;  /* 0x0000000203197211 */ /* 0x040fe400030f0eff */
[----:B--2---:R-:W-:Y:S02]  /*bcad0*/  ISETP.LT.AND P3, PT, R8, c[0x0][0x17c], !P0 ;  /* 0x00005f0008007a0c */ /* 0x004fe40004761270 */
[----:B------:R-:W-:Y:S02]  /*bcae0*/  IADD3 R8, R3, c[0x0][0x198], RZ ;  /* 0x0000660003087a10 */ /* 0x000fe40007ffe0ff */
[----:B------:R-:W2:Y:S04]  /*bcaf0*/  LDL.LU R3, [R1+0x270c] ;  /* 0x00270c0001037983 */ /* 0x000ea80000300800 */
[----:B------:R0:W-:Y:S01]  /*bcb00*/  @P5 STG.E.U16 [R22.64], R26 ;  /* 0x0000001a16005986 */ /* 0x0001e2000c101506 */
[----:B------:R-:W-:-:S02]  /*bcb10*/  PRMT R21, R26, 0x7632, R21 ;  /* 0x000076321a157816 */ /* 0x000fc40000000015 */
[C---:B0-----:R-:W-:Y:S01]  /*bcb20*/  LEA R22, P6, R8.reuse, R0, 0x1 ;  /* 0x0000000008167211 */ /* 0x041fe200078c08ff */
[----:B------:R-:W3:Y:S03]  /*bcb30*/  LDL.LU R26, [R1+0x1c0] ;  /* 0x0001c000011a7983 */ /* 0x000ee60000300800 */
[C---:B------:R-:W-:Y:S02]  /*bcb40*/  LEA.HI.X.SX32 R23, R8.reuse, R2, 0x1, P6 ;  /* 0x0000000208177211 */ /* 0x040fe400030f0eff */
[----:B--2---:R-:W-:Y:S02]  /*bcb50*/  ISETP.LT.AND P5, PT, R3, c[0x0][0x17c], !P0 ;  /* 0x00005f0003007a0c */ /* 0x004fe400047a1270 */
[----:B------:R-:W-:Y:S02]  /*bcb60*/  IADD3 R3, R8, c[0x0][0x198], RZ ;  /* 0x0000660008037a10 */ /* 0x000fe40007ffe0ff */
[----:B------:R-:W2:Y:S04]  /*bcb70*/  LDL.LU R8, [R1+0x2710] ;  /* 0x0027100001087983 */ /* 0x000ea80000300800 */
[----:B------:R0:W-:Y:S02]  /*bcb80*/  @P2 STG.E.U16 [R24.64], R21 ;  /* 0x0000001518002986 */ /* 0x0001e4000c101506 */
[----:B0-----:R-:W-:-:S02]  /*bcb90*/  LEA R24, P6, R3, R0, 0x1 ;  /* 0x0000000003187211 */ /* 0x001fc400078c08ff */
[----:B------:R-:W4:Y:S02]  /*bcba0*/  LDL.LU R21, [R1+0x2720] ;  /* 0x0027200001157983 */ /* 0x000f240000300800 */
[C---:B------:R-:W-:Y:S02]  /*bcbb0*/  LEA.HI.X.SX32 R25, R3.reuse, R2, 0x1, P6 ;  /* 0x0000000203197211 */ /* 0x040fe400030f0eff */
[----:B--2---:R-:W-:Y:S02]  /*bcbc0*/  ISETP.LT.AND P2, PT, R8, c[0x0][0x17c], !P0 ;  /* 0x00005f0008007a0c */ /* 0x004fe40004741270 */
[----:B------:R-:W-:Y:S02]  /*bcbd0*/  IADD3 R8, R3, c[0x0][0x198], RZ ;  /* 0x0000660003087a10 */ /* 0x000fe40007ffe0ff */
[----:B------:R-:W2:Y:S04]  /*bcbe0*/  LDL.LU R3, [R1+0x2714] ;  /* 0x0027140001037983 */ /* 0x000ea80000300800 */
[----:B------:R0:W-:Y:S02]  /*bcbf0*/  @P1 STG.E.U16 [R22.64], R12 ;  /* 0x0000000c16001986 */ /* 0x0001e4000c101506 */
[----:B0-----:R-:W-:-:S02]  /*bcc00*/  PRMT R12, R12, 0x7632, R12 ;  /* 0x000076320c0c7816 */ /* 0x001fc4000000000c */
[----:B------:R-:W-:-:S03]  /*bcc10*/  LEA R22, P6, R8, R0, 0x1 ;  /* 0x0000000008167211 */ /* 0x000fc600078c08ff */
[----:B------:R0:W-:Y:S01]  /*bcc20*/  @P4 STG.E.U16 [R24.64], R12 ;  /* 0x0000000c18004986 */ /* 0x0001e2000c101506 */
[C---:B------:R-:W-:Y:S02]  /*bcc30*/  LEA.HI.X.SX32 R23, R8.reuse, R2, 0x1, P6 ;  /* 0x0000000208177211 */ /* 0x040fe400030f0eff */
[----:B--2---:R-:W-:Y:S02]  /*bcc40*/  ISETP.LT.AND P1, PT, R3, c[0x0][0x17c], !P0 ;  /* 0x00005f0003007a0c */ /* 0x004fe40004721270 */
[----:B------:R-:W-:Y:S02]  /*bcc50*/  IADD3 R3, R8, c[0x0][0x198], RZ ;  /* 0x0000660008037a10 */ /* 0x000fe40007ffe0ff */
[----:B------:R-:W2:Y:S04]  /*bcc60*/  LDL.LU R8, [R1+0x210] ;  /* 0x0002100001087983 */ /* 0x000ea80000300800 */
[----:B0-----:R-:W2:Y:S01]  /*bcc70*/  LDL.LU R25, [R1+0x2718] ;  /* 0x0027180001197983 */ /* 0x001ea20000300800 */
[----:B------:R-:W-:-:S02]  /*bcc80*/  LEA R24, P6, R3, R0, 0x1 ;  /* 0x0000000003187211 */ /* 0x000fc400078c08ff */
[----:B--2---:R-:W-:Y:S01]  /*bcc90*/  ISETP.LT.AND P4, PT, R25, c[0x0][0x17c], !P0 ;  /* 0x00005f0019007a0c */ /* 0x004fe20004781270 */
[----:B------:R-:W-:Y:S01]  /*bcca0*/  IMAD.MOV.U32 R25, RZ, RZ, R8 ;  /* 0x000000ffff197224 */ /* 0x000fe200078e0008 */
[----:B------:R-:W-:-:S04]  /*bccb0*/  IADD3 R8, R3, c[0x0][0x198], RZ ;  /* 0x0000660003087a10 */ /* 0x000fc80007ffe0ff */
        /* <DEDUP_REMOVED lines=8> */
[----:B----4-:R-:W-:-:S03]  /*bcd40*/  ISETP.LT.AND P5, PT, R21, c[0x0][0x17c], !P0 ;  /* 0x00005f0015007a0c */ /* 0x010fc600047a1270 */
[----:B------:R-:W4:Y:S01]  /*bcd50*/  LDL.LU R21, [R1+0x272c] ;  /* 0x00272c0001157983 */ /* 0x000f220000300800 */
[----:B--2---:R-:W-:Y:S02]  /*bcd60*/  ISETP.LT.AND P3, PT, R3, c[0x0][0x17c], !P0 ;  /* 0x00005f0003007a0c */ /* 0x004fe40004761270 */
[----:B------:R-:W-:-:S04]  /*bcd70*/  IADD3 R3, R8, c[0x0][0x198], RZ ;  /* 0x0000660008037a10 */ /* 0x000fc80007ffe0ff */
[C---:B0-----:R-:W-:Y:S02]  /*bcd80*/  LEA R24, P6, R3.reuse, R0, 0x1 ;  /* 0x0000000003187211 */ /* 0x041fe400078c08ff */
[C---:B------:R-:W-:Y:S02]  /*bcd90*/  IADD3 R8, R3.reuse, c[0x0][0x198], RZ ;  /* 0x0000660003087a10 */ /* 0x040fe40007ffe0ff */
[----:B------:R-:W-:Y:S02]  /*bcda0*/  LEA.HI.X.SX32 R25, R3, R2, 0x1, P6 ;  /* 0x0000000203197211 */ /* 0x000fe400030f0eff */
[----:B------:R-:W2:Y:S04]  /*bcdb0*/  LDL.LU R3, [R1+0x2724] ;  /* 0x0027240001037983 */ /* 0x000ea80000300800 */
[----:B---3--:R0:W-:Y:S01]  /*bcdc0*/  @P2 STG.E.U16 [R22.64], R26 ;  /* 0x0000001a16002986 */ /* 0x0081e2000c101506 */
[----:B------:R-:W-:-:S02]  /*bcdd0*/  PRMT R12, R26, 0x7632, R12 ;  /* 0x000076321a0c7816 */ /* 0x000fc4000000000c */
[C---:B0-----:R-:W-:Y:S01]  /*bcde0*/  LEA R22, P6, R8.reuse, R0, 0x1 ;  /* 0x0000000008167211 */ /* 0x041fe200078c08ff */
[----:B------:R-:W3:Y:S03]  /*bcdf0*/  LDL.LU R26, [R1+0x2730] ;  /* 0x00273000011a7983 */ /* 0x000ee60000300800 */
[C---:B------:R-:W-:Y:S02]  /*bce00*/  LEA.HI.X.SX32 R23, R8.reuse, R2, 0x1, P6 ;  /* 0x0000000208177211 */ /* 0x040fe400030f0eff */
[----:B--2---:R-:W-:Y:S02]  /*bce10*/  ISETP.LT.AND P2, PT, R3, c[0x0][0x17c], !P0 ;  /* 0x00005f0003007a0c */ /* 0x004fe40004741270 */
[----:B------:R-:W-:Y:S02]  /*bce20*/  IADD3 R3, R8, c[0x0][0x198], RZ ;  /* 0x0000660008037a10 */ /* 0x000fe40007ffe0ff */
[----:B------:R-:W2:Y:S04]  /*bce30*/  LDL.LU R8, [R1+0x2728] ;  /* 0x0027280001087983 */ /* 0x000ea80000300800 */
[----:B------:R0:W-:Y:S04]  /*bce40*/  @P1 STG.E.U16 [R24.64], R12 ;  /* 0x0000000c18001986 */ /* 0x0001e8000c101506 */
[----:B------:R1:W-:Y:S01]  /*bce50*/  @P4 STG.E.U16 [R22.64], R4 ;  /* 0x0000000416004986 */ /* 0x0003e2000c101506 */
[----:B0-----:R-:W-:-:S04]  /*bce60*/  LEA R24, P6, R3, R0, 0x1 ;  /* 0x0000000003187211 */ /* 0x001fc800078c08ff */
[----:B------:R-:W-:Y:S02]  /*bce70*/  LEA.HI.X.SX32 R25, R3, R2, 0x1, P6 ;  /* 0x0000000203197211 */ /* 0x000fe400030f0eff */
[----:B-1----:R-:W-:Y:S02]  /*bce80*/  PRMT R4, R4, 0x7632, R4 ;  /* 0x0000763204047816 */ /* 0x002fe40000000004 */
[----:B----4-:R-:W-:Y:S02]  /*bce90*/  ISETP.LT.AND P4, PT, R21, c[0x0][0x17c], !P0 ;  /* 0x00005f0015007a0c */ /* 0x010fe40004781270 */
[----:B------:R-:W4:Y:S04]  /*bcea0*/  LDL.LU R21, [R1+0x2738] ;  /* 0x0027380001157983 */ /* 0x000f280000300800 */
[----:B------:R0:W-:Y:S01]  /*bceb0*/  @P3 STG.E.U16 [R24.64], R4 ;  /* 0x0000000418003986 */ /* 0x0001e2000c101506 */
[----:B---3--:R-:W-:-:S03]  /*bcec0*/  ISETP.LT.AND P3, PT, R26, c[0x0][0x17c], !P0 ;  /* 0x00005f001a007a0c */ /* 0x008fc60004761270 */
[----:B------:R-:W3:Y:S01]  /*bced0*/  LDL.LU R26, [R1+0x240] ;  /* 0x00024000011a7983 */ /* 0x000ee20000300800 */
[----:B--2---:R-:W-:Y:S02]  /*bcee0*/  ISETP.LT.AND P1, PT, R8, c[0x0][0x17c], !P0 ;  /* 0x00005f0008007a0c */ /* 0x004fe40004721270 */
[----:B------:R-:W-:-:S04]  /*bcef0*/  IADD3 R8, R3, c[0x0][0x198], RZ ;  /* 0x0000660003087a10 */ /* 0x000fc80007ffe0ff */
[C---:B------:R-:W-:Y:S02]  /*bcf00*/  LEA R22, P6, R8.reuse, R0, 0x1 ;  /* 0x0000000008167211 */ /* 0x040fe400078c08ff */
[C---:B------:R-:W-:Y:S02]  /*bcf10*/  IADD3 R3, R8.reuse, c[0x0][0x198], RZ ;  /* 0x0000660008037a10 */ /* 0x040fe40007ffe0ff */
[----:B------:R-:W-:Y:S02]  /*bcf20*/  LEA.HI.X.SX32 R23, R8, R2, 0x1, P6 ;  /* 0x0000000208177211 */ /* 0x000fe400030f0eff */
[C---:B0-----:R-:W-:Y:S02]  /*bcf30*/  LEA R24, P6, R3.reuse, R0, 0x1 ;  /* 0x0000000003187211 */ /* 0x041fe400078c08ff */
[C---:B------:R-:W-:Y:S02]  /*bcf40*/  IADD3 R4, R3.reuse, c[0x0][0x198], RZ ;  /* 0x0000660003047a10 */ /* 0x040fe40007ffe0ff */
[----:B------:R-:W-:-:S02]  /*bcf50*/  LEA.HI.X.SX32 R25, R3, R2, 0x1, P6 ;  /* 0x0000000203197211 */ /* 0x000fc400030f0eff */
[----:B------:R-:W2:Y:S04]  /*bcf60*/  LDL.LU R3, [R1+0x2734] ;  /* 0x0027340001037983 */ /* 0x000ea80000300800 */
[----:B------:R0:W-:Y:S02]  /*bcf70*/  @P5 STG.E.U16 [R22.64], R16 ;  /* 0x0000001016005986 */ /* 0x0001e4000c101506 */
[----:B0-----:R-:W-:-:S04]  /*bcf80*/  LEA R22, P6, R4, R0, 0x1 ;  /* 0x0000000004167211 */ /* 0x001fc800078c08ff */
[C---:B------:R-:W-:Y:S02]  /*bcf90*/  LEA.HI.X.SX32 R23, R4.reuse, R2, 0x1, P6 ;  /* 0x0000000204177211 */ /* 0x040fe400030f0eff */
[----:B--2---:R-:W-:Y:S02]  /*bcfa0*/  ISETP.LT.AND P5, PT, R3, c[0x0][0x17c], !P0 ;  /* 0x00005f0003007a0c */ /* 0x004fe400047a1270 */
[----:B------:R-:W-:Y:S02]  /*bcfb0*/  IADD3 R3, R4, c[0x0][0x198], RZ ;  /* 0x0000660004037a10 */ /* 0x000fe40007ffe0ff */
[----:B------:R-:W2:Y:S01]  /*bcfc0*/  LDL.LU R4, [R1+0x200] ;  /* 0x0002000001047983 */ /* 0x000ea20000300800 */
[----:B------:R-:W-:-:S05]  /*bcfd0*/  PRMT R8, R16, 0x7632, R8 ;  /* 0x0000763210087816 */ /* 0x000fca0000000008 */
[----:B------:R0:W-:Y:S01]  /*bcfe0*/  @P2 STG.E.U16 [R24.64], R8 ;  /* 0x0000000818002986 */ /* 0x0001e2000c101506 */
[----:B----4-:R-:W-:-:S03]  /*bcff0*/  ISETP.LT.AND P2, PT, R21, c[0x0][0x17c], !P0 ;  /* 0x00005f0015007a0c */ /* 0x010fc60004741270 */
[----:B------:R-:W4:Y:S01]  /*bd000*/  LDL.LU R21, [R1+0x2744] ;  /* 0x0027440001157983 */ /* 0x000f220000300800 */
[C---:B0-----:R-:W-:Y:S01]  /*bd010*/  LEA R24, P6, R3.reuse, R0, 0x1 ;  /* 0x0000000003187211 */ /* 0x041fe200078c08ff */
        /* <DEDUP_REMOVED lines=18> */
[----:B------:R0:W-:Y:S01]  /*bd140*/  @P3 STG.E.U16 [R22.64], R25 ;  /* 0x0000001916003986 */ /* 0x0001e2000c101506 */
[----:B----4-:R-:W-:-:S03]  /*bd150*/  ISETP.LT.AND P3, PT, R21, c[0x0][0x17c], !P0 ;  /* 0x00005f0015007a0c */ /* 0x010fc60004761270 */
[----:B------:R-:W2:Y:S01]  /*bd160*/  LDL.LU R21, [R1+0x2750] ;  /* 0x0027500001157983 */ /* 0x000ea20000300800 */
[----:B0-----:R-:W-:Y:S01]  /*bd170*/  IMAD.MOV.U32 R23, RZ, RZ, R25 ;  /* 0x000000ffff177224 */ /* 0x001fe200078e0019 */
[----:B------:R-:W-:Y:S02]  /*bd180*/  LEA.HI.X.SX32 R25, R3, R2, 0x1, P6 ;  /* 0x0000000203197211 */ /* 0x000fe400030f0eff */
[C---:B------:R-:W-:Y:S02]  /*bd190*/  LEA R22, P6, R4.reuse, R0, 0x1 ;  /* 0x0000000004167211 */ /* 0x040fe400078c08ff */
[----:B------:R-:W-:Y:S02]  /*bd1a0*/  PRMT R8, R23, 0x7632, R8 ;  /* 0x0000763217087816 */ /* 0x000fe40000000008 */
[C---:B------:R-:W-:Y:S02]  /*bd1b0*/  IADD3 R3, R4.reuse, c[0x0][0x198], RZ ;  /* 0x0000660004037a10 */ /* 0x040fe40007ffe0ff */
[----:B------:R-:W-:-:S02]  /*bd1c0*/  LEA.HI.X.SX32 R23, R4, R2, 0x1, P6 ;  /* 0x0000000204177211 */ /* 0x000fc400030f0eff */
[----:B------:R-:W4:Y:S04]  /*bd1d0*/  LDL.LU R4, [R1+0x2748] ;  /* 0x0027480001047983 */ /* 0x000f280000300800 */
[----:B------:R0:W-:Y:S02]  /*bd1e0*/  @P5 STG.E.U16 [R24.64], R8 ;  /* 0x0000000818005986 */ /* 0x0001e4000c101506 */
[----:B0-----:R-:W-:-:S04]  /*bd1f0*/  LEA R24, P6, R3, R0, 0x1 ;  /* 0x0000000003187211 */ /* 0x001fc800078c08ff */
[C---:B------:R-:W-:Y:S02]  /*bd200*/  LEA.HI.X.SX32 R25, R3.reuse, R2, 0x1, P6 ;  /* 0x0000000203197211 */ /* 0x040fe400030f0eff */
[----:B----4-:R-:W-:Y:S02]  /*bd210*/  ISETP.LT.AND P5, PT, R4, c[0x0][0x17c], !P0 ;  /* 0x00005f0004007a0c */ /* 0x010fe400047a1270 */
[----:B------:R-:W-:Y:S02]  /*bd220*/  IADD3 R4, R3, c[0x0][0x198], RZ ;  /* 0x0000660003047a10 */ /* 0x000fe40007ffe0ff */
[----:B------:R-:W4:Y:S04]  /*bd230*/  LDL.LU R3, [R1+0x274c] ;  /* 0x00274c0001037983 */ /* 0x000f280000300800 */
[----:B---3--:R0:W-:Y:S01]  /*bd240*/  @P2 STG.E.U16 [R22.64], R26 ;  /* 0x0000001a16002986 */ /* 0x0081e2000c101506 */
[----:B------:R-:W-:-:S02]  /*bd250*/  PRMT R8, R26, 0x7632, R8 ;  /* 0x000076321a087816 */ /* 0x000fc40000000008 */
[C---:B0-----:R-:W-:Y:S01]  /*bd260*/  LEA R22, P6, R4.reuse, R0, 0x1 ;  /* 0x0000000004167211 */ /* 0x041fe200078c08ff */
[----:B------:R-:W3:Y:S03]  /*bd270*/  LDL.LU R26, [R1+0x1e4] ;  /* 0x0001e400011a7983 */ /* 0x000ee60000300800 */
[C---:B------:R-:W-:Y:S01]  /*bd280*/  LEA.HI.X.SX32 R23, R4.reuse, R2, 0x1, P6 ;  /* 0x0000000204177211 */ /* 0x040fe200030f0eff */
[----:B------:R0:W-:Y:S01]  /*bd290*/  @P1 STG.E.U16 [R24.64], R8 ;  /* 0x0000000818001986 */ /* 0x0001e2000c101506 */
[----:B--2---:R-:W-:Y:S02]  /*bd2a0*/  ISETP.LT.AND P1, PT, R21, c[0x0][0x17c], !P0 ;  /* 0x00005f0015007a0c */ /* 0x004fe40004721270 */
[----:B----4-:R-:W-:Y:S02]  /*bd2b0*/  ISETP.LT.AND P2, PT, R3, c[0x0][0x17c], !P0 ;  /* 0x00005f0003007a0c */ /* 0x010fe40004741270 */
[----:B------:R-:W-:Y:S01]  /*bd2c0*/  IADD3 R3, R4, c[0x0][0x198], RZ ;  /* 0x0000660004037a10 */ /* 0x000fe20007ffe0ff */
[----:B------:R-:W-:-:S02]  /*bd2d0*/  IMAD.MOV.U32 R4, RZ, RZ, R7 ;  /* 0x000000ffff047224 */ /* 0x000fc400078e0007 */
[----:B------:R-:W2:Y:S02]  /*bd2e0*/  LDL.LU R7, [R1+0x2b04] ;  /* 0x002b040001077983 */ /* 0x000ea40000300800 */
[----:B0-----:R-:W-:Y:S01]  /*bd2f0*/  IMAD.MOV.U32 R25, RZ, RZ, R4 ;  /* 0x000000ffff197224 */ /* 0x001fe200078e0004 */
[C---:B------:R-:W-:Y:S01]  /*bd300*/  LEA R24, P6, R3.reuse, R0, 0x1 ;  /* 0x0000000003187211 */ /* 0x040fe200078c08ff */
[----:B------:R-:W4:Y:S01]  /*bd310*/  LDL.LU R21, [R1+0x275c] ;  /* 0x00275c0001157983 */ /* 0x000f220000300800 */
[----:B------:R-:W-:-:S03]  /*bd320*/  IADD3 R4, R3, c[0x0][0x198], RZ ;  /* 0x0000660003047a10 */ /* 0x000fc60007ffe0ff */
        /* <DEDUP_REMOVED lines=36> */
[C---:B------:R-:W-:Y:S02]  /*bd570*/  LEA.HI.X.SX32 R23, R4.reuse, R2, 0x1, P6 ;  /* 0x0000000204177211 */ /* 0x040fe400030f0eff */
[----:B----4-:R-:W-:Y:S02]  /*bd580*/  ISETP.LT.AND P1, PT, R3, c[0x0][0x17c], !P0 ;  /* 0x00005f0003007a0c */ /* 0x010fe40004721270 */
[----:B------:R-:W-:Y:S02]  /*bd590*/  IADD3 R3, R4, c[0x0][0x198], RZ ;  /* 0x0000660004037a10 */ /* 0x000fe40007ffe0ff */
[----:B------:R-:W4:Y:S04]  /*bd5a0*/  LDL.LU R4, [R1+0x1b4] ;  /* 0x0001b40001047983 */ /* 0x000f280000300800 */
[----:B------:R0:W-:Y:S01]  /*bd5b0*/  @P4 STG.E.U16 [R24.64], R8 ;  /* 0x0000000818004986 */ /* 0x0001e2000c101506 */
[----:B--2---:R-:W-:-:S03]  /*bd5c0*/  ISETP.LT.AND P4, PT, R21, c[0x0][0x17c], !P0 ;  /* 0x00005f0015007a0c */ /* 0x004fc60004781270 */
[----:B------:R-:W2:Y:S01]  /*bd5d0*/  LDL.LU R21, [R1+0x2774] ;  /* 0x0027740001157983 */ /* 0x000ea20000300800 */
[C---:B0-----:R-:W-:Y:S01]  /*bd5e0*/  LEA R24, P6, R3.reuse, R0, 0x1 ;  /* 0x0000000003187211 */ /* 0x041fe200078c08ff */
[----:B----4-:R-:W-:Y:S01]  /*bd5f0*/  IMAD.MOV.U32 R25, RZ, RZ, R4 ;  /* 0x000000ffff197224 */ /* 0x010fe200078e0004 */
[----:B------:R-:W-:-:S04]  /*bd600*/  IADD3 R4, R3, c[0x0][0x198], RZ ;  /* 0x0000660003047a10 */ /* 0x000fc80007ffe0ff */
[----:B------:R0:W-:Y:S02]  /*bd610*/  @P3 STG.E.U16 [R22.64], R25 ;  /* 0x0000001916003986 */ /* 0x0001e4000c101506 */
[----:B0-----:R-:W-:Y:S01]  /*bd620*/  IMAD.MOV.U32 R23, RZ, RZ, R25 ;  /* 0x000000ffff177224 */ /* 0x001fe200078e0019 */
[----:B------:R-:W-:Y:S02]  /*bd630*/  LEA.HI.X.SX32 R25, R3, R2, 0x1, P6 ;  /* 0x0000000203197211 */ /* 0x000fe400030f0eff */
[----:B------:R-:W4:Y:S01]  /*bd640*/  LDL.LU R3, [R1+0x276c] ;  /* 0x00276c0001037983 */ /* 0x000f220000300800 */
[C---:B------:R-:W-:Y:S02]  /*bd650*/  LEA R22, P6, R4.reuse, R0, 0x1 ;  /* 0x0000000004167211 */ /* 0x040fe400078c08ff */
[----:B------:R-:W-:Y:S02]  /*bd660*/  PRMT R8, R23, 0x7632, R8 ;  /* 0x0000763217087816 */ /* 0x000fe40000000008 */
[----:B------:R-:W-:-:S03]  /*bd670*/  LEA.HI.X.SX32 R23, R4, R2, 0x1, P6 ;  /* 0x0000000204177211 */ /* 0x000fc600030f0eff */
[----:B------:R-:W-:Y:S04]  /*bd680*/  @P5 STG.E.U16 [R24.64], R8 ;  /* 0x0000000818005986 */ /* 0x000fe8000c101506 */
[----:B------:R0:W-:Y:S04]  /*bd690*/  @P2 STG.E.U16 [R22.64], R9 ;  /* 0x0000000916002986 */ /* 0x0001e8000c101506 */
[----:B0-----:R-:W5:Y:S01]  /*bd6a0*/  LDL.LU R23, [R1+0x2778] ;  /* 0x0027780001177983 */ /* 0x001f620000300800 */
[----:B------:R-:W-:Y:S02]  /*bd6b0*/  PRMT R12, R9, 0x7632, R12 ;  /* 0x00007632090c7816 */ /* 0x000fe4000000000c */
[----:B--2---:R-:W-:-:S02]  /*bd6c0*/  ISETP.LT.AND P2, PT, R21, c[0x0][0x17c], !P0 ;  /* 0x00005f0015007a0c */ /* 0x004fc40004741270 */
[----:B---3--:R-:W-:Y:S01]  /*bd6d0*/  ISETP.LT.AND P5, PT, R26, c[0x0][0x17c], !P0 ;  /* 0x00005f001a007a0c */ /* 0x008fe200047a1270 */
[----:B------:R-:W2:Y:S04]  /*bd6e0*/  LDL.LU R21, [R1+0x2780] ;  /* 0x0027800001157983 */ /* 0x000ea80000300800 */
[----:B------:R-:W3:Y:S01]  /*bd6f0*/  LDL.LU R26, [R1+0x1a4] ;  /* 0x0001a400011a7983 */ /* 0x000ee20000300800 */
[----:B----4-:R-:W-:Y:S02]  /*bd700*/  ISETP.LT.AND P3, PT, R3, c[0x0][0x17c], !P0 ;  /* 0x00005f0003007a0c */ /* 0x010fe40004761270 */
        /* <DEDUP_REMOVED lines=8> */
[C---:B------:R-:W-:Y:S02]  /*bd790*/  LEA R22, P6, R3.reuse, R0, 0x1 ;  /* 0x0000000003167211 */ /* 0x040fe400078c08ff */
[----:B------:R-:W-:Y:S02]  /*bd7a0*/  IADD3 R4, R3, c[0x0][0x198], RZ ;  /* 0x0000660003047a10 */ /* 0x000fe40007ffe0ff */
[----:B-----5:R-:W-:Y:S01]  /*bd7b0*/  ISETP.LT.AND P1, PT, R23, c[0x0][0x17c], !P0 ;  /* 0x00005f0017007a0c */ /* 0x020fe20004721270 */
[----:B0-----:R-:W4:Y:S01]  /*bd7c0*/  LDL.LU R24, [R1+0x224] ;  /* 0x0002240001187983 */ /* 0x001f220000300800 */
[----:B------:R-:W-:-:S03]  /*bd7d0*/  LEA.HI.X.SX32 R23, R3, R2, 0x1, P6 ;  /* 0x0000000203177211 */ /* 0x000fc600030f0eff */
[----:B------:R-:W5:Y:S04]  /*bd7e0*/  LDL.LU R3, [R1+0x277c] ;  /* 0x00277c0001037983 */ /* 0x000f680000300800 */
[----:B----4-:R0:W-:Y:S01]  /*bd7f0*/  @P4 STG.E.U16 [R8.64], R24 ;  /* 0x0000001808004986 */ /* 0x0101e2000c101506 */
[----:B------:R-:W-:Y:S02]  /*bd800*/  PRMT R12, R24, 0x7632, R12 ;  /* 0x00007632180c7816 */ /* 0x000fe4000000000c */
[----:B-----5:R-:W-:Y:S02]  /*bd810*/  ISETP.LT.AND P4, PT, R3, c[0x0][0x17c], !P0 ;  /* 0x00005f0003007a0c */ /* 0x020fe40004781270 */
[C---:B------:R-:W-:Y:S02]  /*bd820*/  IADD3 R3, R4.reuse, c[0x0][0x198], RZ ;  /* 0x0000660004037a10 */ /* 0x040fe40007ffe0ff */
[C---:B0-----:R-:W-:Y:S01]  /*bd830*/  LEA R8, P6, R4.reuse, R0, 0x1 ;  /* 0x0000000004087211 */ /* 0x041fe200078c08ff */
[----:B------:R-:W4:Y:S03]  /*bd840*/  LDL.LU R24, [R1+0x2788] ;  /* 0x0027880001187983 */ /* 0x000f260000300800 */
[----:B------:R-:W-:-:S02]  /*bd850*/  LEA.HI.X.SX32 R9, R4, R2, 0x1, P6 ;  /* 0x0000000204097211 */ /* 0x000fc400030f0eff */
[----:B------:R-:W5:Y:S04]  /*bd860*/  LDL.LU R4, [R1+0x1d4] ;  /* 0x0001d40001047983 */ /* 0x000f680000300800 */
[----:B------:R0:W-:Y:S01]  /*bd870*/  @P3 STG.E.U16 [R22.64], R12 ;  /* 0x0000000c16003986 */ /* 0x0001e2000c101506 */
[----:B--2---:R-:W-:-:S03]  /*bd880*/  ISETP.LT.AND P3, PT, R21, c[0x0][0x17c], !P0 ;  /* 0x00005f0015007a0c */ /* 0x004fc60004761270 */
[----:B------:R-:W2:Y:S01]  /*bd890*/  LDL.LU R21, [R1+0x278c] ;  /* 0x00278c0001157983 */ /* 0x000ea20000300800 */
[C---:B0-----:R-:W-:Y:S01]  /*bd8a0*/  LEA R22, P6, R3.reuse, R0, 0x1 ;  /* 0x0000000003167211 */ /* 0x041fe200078c08ff */
[----:B-----5:R-:W-:Y:S01]  /*bd8b0*/  IMAD.MOV.U32 R23, RZ, RZ, R4 ;  /* 0x000000ffff177224 */ /* 0x020fe200078e0004 */
[----:B------:R-:W-:-:S04]  /*bd8c0*/  IADD3 R4, R3, c[0x0][0x198], RZ ;  /* 0x0000660003047a10 */ /* 0x000fc80007ffe0ff */
[----:B------:R0:W-:Y:S02]  /*bd8d0*/  @P5 STG.E.U16 [R8.64], R23 ;  /* 0x0000001708005986 */ /* 0x0001e4000c101506 */
[----:B0-----:R-:W-:Y:S01]  /*bd8e0*/  IMAD.MOV.U32 R9, RZ, RZ, R23 ;  /* 0x000000ffff097224 */ /* 0x001fe200078e0017 */
[----:B------:R-:W-:Y:S02]  /*bd8f0*/  LEA.HI.X.SX32 R23, R3, R2, 0x1, P6 ;  /* 0x0000000203177211 */ /* 0x000fe400030f0eff */
[----:B------:R-:W5:Y:S02]  /*bd900*/  LDL.LU R3, [R1+0x2784] ;  /* 0x0027840001037983 */ /* 0x000f640000300800 */
[----:B------:R-:W-:-:S05]  /*bd910*/  PRMT R12, R9, 0x7632, R12 ;  /* 0x00007632090c7816 */ /* 0x000fca000000000c */
[----:B------:R0:W-:Y:S01]  /*bd920*/  @P2 STG.E.U16 [R22.64], R12 ;  /* 0x0000000c16002986 */ /* 0x0001e2000c101506 */
[----:B----4-:R-:W-:-:S03]  /*bd930*/  ISETP.LT.AND P2, PT, R24, c[0x0][0x17c], !P0 ;  /* 0x00005f0018007a0c */ /* 0x010fc60004741270 */
[----:B------:R-:W4:Y:S01]  /*bd940*/  LDL.LU R24, [R1+0x2794] ;  /* 0x0027940001187983 */ /* 0x000f220000300800 */
[----:B------:R-:W-:-:S04]  /*bd950*/  LEA R8, P6, R4, R0, 0x1 ;  /* 0x0000000004087211 */ /* 0x000fc800078c08ff */
[----:B------:R-:W-:-:S05]  /*bd960*/  LEA.HI.X.SX32 R9, R4, R2, 0x1, P6 ;  /* 0x0000000204097211 */ /* 0x000fca00030f0eff */
[----:B---3--:R1:W-:Y:S01]  /*bd970*/  @P1 STG.E.U16 [R8.64], R26 ;  /* 0x0000001a08001986 */ /* 0x0083e2000c101506 */
[----:B--2---:R-:W-:Y:S02]  /*bd980*/  ISETP.LT.AND P1, PT, R21, c[0x0][0x17c], !P0 ;  /* 0x00005f0015007a0c */ /* 0x004fe40004721270 */
[----:B0-----:R-:W-:Y:S01]  /*bd990*/  PRMT R12, R26, 0x7632, R12 ;  /* 0x000076321a0c7816 */ /* 0x001fe2000000000c */
[----:B------:R-:W2:Y:S04]  /*bd9a0*/  LDL.LU R21, [R1+0x2798] ;  /* 0x0027980001157983 */ /* 0x000ea80000300800 */
[----:B-1----:R-:W3:Y:S01]  /*bd9b0*/  LDL.LU R26, [R1+0x1c4] ;  /* 0x0001c400011a7983 */ /* 0x002ee20000300800 */
[----:B-----5:R-:W-:Y:S02]  /*bd9c0*/  ISETP.LT.AND P5, PT, R3, c[0x0][0x17c], !P0 ;  /* 0x00005f0003007a0c */ /* 0x020fe400047a1270 */
[----:B------:R-:W-:-:S04]  /*bd9d0*/  IADD3 R3, R4, c[0x0][0x198], RZ ;  /* 0x0000660004037a10 */ /* 0x000fc80007ffe0ff */
[C---:B------:R-:W-:Y:S02]  /*bd9e0*/  LEA R22, P6, R3.reuse, R0, 0x1 ;  /* 0x0000000003167211 */ /* 0x040fe400078c08ff */
[C---:B------:R-:W-:Y:S02]  /*bd9f0*/  IADD3 R4, R3.reuse, c[0x0][0x198], RZ ;  /* 0x0000660003047a10 */ /* 0x040fe40007ffe0ff */
[----:B------:R-:W-:Y:S02]  /*bda00*/  LEA.HI.X.SX32 R23, R3, R2, 0x1, P6 ;  /* 0x0000000203177211 */ /* 0x000fe400030f0eff */
[C---:B------:R-:W-:Y:S02]  /*bda10*/  LEA R8, P6, R4.reuse, R0, 0x1 ;  /* 0x0000000004087211 */ /* 0x040fe400078c08ff */
[C---:B------:R-:W-:Y:S02]  /*bda20*/  IADD3 R3, R4.reuse, c[0x0][0x198], RZ ;  /* 0x0000660004037a10 */ /* 0x040fe40007ffe0ff */
[----:B------:R-:W-:-:S02]  /*bda30*/  LEA.HI.X.SX32 R9, R4, R2, 0x1, P6 ;  /* 0x0000000204097211 */ /* 0x000fc400030f0eff */
[----:B------:R-:W5:Y:S04]  /*bda40*/  LDL.LU R4, [R1+0x2790] ;  /* 0x0027900001047983 */ /* 0x000f680000300800 */
[----:B------:R0:W-:Y:S04]  /*bda50*/  @P4 STG.E.U16 [R22.64], R12 ;  /* 0x0000000c16004986 */ /* 0x0001e8000c101506 */
[----:B------:R1:W-:Y:S01]  /*bda60*/  @P3 STG.E.U16 [R8.64], R13 ;  /* 0x0000000d08003986 */ /* 0x0003e2000c101506 */
[----:B0-----:R-:W-:-:S04]  /*bda70*/  LEA R22, P6, R3, R0, 0x1 ;  /* 0x0000000003167211 */ /* 0x001fc800078c08ff */
[----:B------:R-:W-:Y:S02]  /*bda80*/  LEA.HI.X.SX32 R23, R3, R2, 0x1, P6 ;  /* 0x0000000203177211 */ /* 0x000fe400030f0eff */
[----:B-1----:R-:W-:Y:S02]  /*bda90*/  PRMT R13, R13, 0x7632, R13 ;  /* 0x000076320d0d7816 */ /* 0x002fe4000000000d */
[----:B----4-:R-:W-:Y:S02]  /*bdaa0*/  ISETP.LT.AND P3, PT, R24, c[0x0][0x17c], !P0 ;  /* 0x00005f0018007a0c */ /* 0x010fe40004761270 */
[----:B------:R-:W4:Y:S04]  /*bdab0*/  LDL.LU R24, [R1+0x27a0] ;  /* 0x0027a00001187983 */ /* 0x000f280000300800 */
[----:B------:R0:W-:Y:S04]  /*bdac0*/  @P5 STG.E.U16 [R22.64], R13 ;  /* 0x0000000d16005986 */ /* 0x0001e8000c101506 */
[----:B0-----:R-:W3:Y:S04]  /*bdad0*/  LDL.LU R22, [R1+0x214] ;  /* 0x0002140001167983 */ /* 0x001ee80000300800 */
[----:B------:R-:W4:Y:S01]  /*bdae0*/  LDL.LU R23, [R1+0x279c] ;  /* 0x00279c0001177983 */ /* 0x000f220000300800 */
[----:B--2---:R-:W-:-:S03]  /*bdaf0*/  ISETP.LT.AND P5, PT, R21, c[0x0][0x17c], !P0 ;  /* 0x00005f0015007a0c */ /* 0x004fc600047a1270 */
[----:B------:R-:W2:Y:S01]  /*bdb00*/  LDL.LU R21, [R1+0x27a4] ;  /* 0x0027a40001157983 */ /* 0x000ea20000300800 */
[----:B-----5:R-:W-:Y:S02]  /*bdb10*/  ISETP.LT.AND P4, PT, R4, c[0x0][0x17c], !P0 ;  /* 0x00005f0004007a0c */ /* 0x020fe40004781270 */
[----:B------:R-:W-:-:S04]  /*bdb20*/  IADD3 R4, R3, c[0x0][0x198], RZ ;  /* 0x0000660003047a10 */ /* 0x000fc80007ffe0ff */
[----:B------:R-:W-:-:S04]  /*bdb30*/  LEA R8, P6, R4, R0, 0x1 ;  /* 0x0000000004087211 */ /* 0x000fc800078c08ff */
[----:B------:R-:W-:-:S05]  /*bdb40*/  LEA.HI.X.SX32 R9, R4, R2, 0x1, P6 ;  /* 0x0000000204097211 */ /* 0x000fca00030f0eff */
[----:B---3--:R0:W-:Y:S01]  /*bdb50*/  @P2 STG.E.U16 [R8.64], R22 ;  /* 0x0000001608002986 */ /* 0x0081e2000c101506 */
[----:B----4-:R-:W-:-:S03]  /*bdb60*/  ISETP.LT.AND P2, PT, R23, c[0x0][0x17c], !P0 ;  /* 0x00005f0017007a0c */ /* 0x010fc60004741270 */
[----:B------:R-:W3:Y:S01]  /*bdb70*/  LDL.LU R23, [R1+0x27a8] ;  /* 0x0027a80001177983 */ /* 0x000ee20000300800 */
[----:B------:R-:W-:-:S04]  /*bdb80*/  IADD3 R3, R4, c[0x0][0x198], RZ ;  /* 0x0000660004037a10 */ /* 0x000fc80007ffe0ff */
[C---:B------:R-:W-:Y:S02]  /*bdb90*/  LEA R12, P6, R3.reuse, R0, 0x1 ;  /* 0x00000000030c7211 */ /* 0x040fe400078c08ff */
[C---:B------:R-:W-:Y:S02]  /*bdba0*/  IADD3 R4, R3.reuse, c[0x0][0x198], RZ ;  /* 0x0000660003047a10 */ /* 0x040fe40007ffe0ff */
[----:B------:R-:W-:Y:S02]  /*bdbb0*/  LEA.HI.X.SX32 R13, R3, R2, 0x1, P6 ;  /* 0x00000002030d7211 */ /* 0x000fe400030f0eff */
[----:B------:R-:W-:Y:S02]  /*bdbc0*/  PRMT R16, R22, 0x7632, R16 ;  /* 0x0000763216107816 */ /* 0x000fe40000000010 */
[C---:B0-----:R-:W-:Y:S01]  /*bdbd0*/  LEA R8, P6, R4.reuse, R0, 0x1 ;  /* 0x0000000004087211 */ /* 0x041fe200078c08ff */
[----:B------:R-:W4:Y:S01]  /*bdbe0*/  LDL.LU R22, [R1+0x27ac] ;  /* 0x0027ac0001167983 */ /* 0x000f220000300800 */
[----:B------:R-:W-:-:S02]  /*bdbf0*/  IADD3 R3, R4, c[0x0][0x198], RZ ;  /* 0x0000660004037a10 */ /* 0x000fc40007ffe0ff */
[----:B------:R-:W-:Y:S01]  /*bdc00*/  LEA.HI.X.SX32 R9, R4, R2, 0x1, P6 ;  /* 0x0000000204097211 */ /* 0x000fe200030f0eff */
[----:B------:R0:W-:Y:S04]  /*bdc10*/  @P1 STG.E.U16 [R12.64], R16 ;  /* 0x000000100c001986 */ /* 0x0001e8000c101506 */
[----:B------:R1:W-:Y:S01]  /*bdc20*/  @P4 STG.E.U16 [R8.64], R26 ;  /* 0x0000001a08004986 */ /* 0x0003e2000c101506 */
[C---:B0-----:R-:W-:Y:S02]  /*bdc30*/  LEA R12, P6, R3.reuse, R0, 0x1 ;  /* 0x00000000030c7211 */ /* 0x041fe400078c08ff */
[----:B------:R-:W-:Y:S02]  /*bdc40*/  PRMT R16, R26, 0x7632, R16 ;  /* 0x000076321a107816 */ /* 0x000fe40000000010 */
[----:B------:R-:W-:-:S02]  /*bdc50*/  LEA.HI.X.SX32 R13, R3, R2, 0x1, P6 ;  /* 0x00000002030d7211 */ /* 0x000fc400030f0eff */
[----:B--2---:R-:W-:Y:S02]  /*bdc60*/  ISETP.LT.AND P4, PT, R21, c[0x0][0x17c], !P0 ;  /* 0x00005f0015007a0c */ /* 0x004fe40004781270 */
[----:B------:R-:W2:Y:S04]  /*bdc70*/  LDL.LU R21, [R1+0x27b0] ;  /* 0x0027b00001157983 */ /* 0x000ea80000300800 */
[----:B------:R0:W-:Y:S01]  /*bdc80*/  @P3 STG.E.U16 [R12.64], R16 ;  /* 0x000000100c003986 */ /* 0x0001e2000c101506 */
[----:B---3--:R-:W-:-:S03]  /*bdc90*/  ISETP.LT.AND P3, PT, R23, c[0x0][0x17c], !P0 ;  /* 0x00005f0017007a0c */ /* 0x008fc60004761270 */
[----:B------:R-:W3:Y:S01]  /*bdca0*/  LDL.LU R23, [R1+0x27b4] ;  /* 0x0027b40001177983 */ /* 0x000ee20000300800 */
[----:B------:R-:W-:-:S04]  /*bdcb0*/  IADD3 R4, R3, c[0x0][0x198], RZ ;  /* 0x0000660003047a10 */ /* 0x000fc80007ffe0ff */
[C---:B-1----:R-:W-:Y:S02]  /*bdcc0*/  LEA R8, P6, R4.reuse, R0, 0x1 ;  /* 0x0000000004087211 */ /* 0x042fe400078c08ff */
[C---:B------:R-:W-:Y:S02]  /*bdcd0*/  IADD3 R3, R4.reuse, c[0x0][0x198], RZ ;  /* 0x0000660004037a10 */ /* 0x040fe40007ffe0ff */
[----:B------:R-:W-:Y:S02]  /*bdce0*/  LEA.HI.X.SX32 R9, R4, R2, 0x1, P6 ;  /* 0x0000000204097211 */ /* 0x000fe400030f0eff */
[C---:B0-----:R-:W-:Y:S02]  /*bdcf0*/  LEA R12, P6, R3.reuse, R0, 0x1 ;  /* 0x00000000030c7211 */ /* 0x041fe400078c08ff */
[----:B------:R-:W-:Y:S02]  /*bdd00*/  ISETP.LT.AND P1, PT, R24, c[0x0][0x17c], !P0 ;  /* 0x00005f0018007a0c */ /* 0x000fe40004721270 */
[C---:B------:R-:W-:Y:S01]  /*bdd10*/  IADD3 R16, R3.reuse, c[0x0][0x198], RZ ;  /* 0x0000660003107a10 */ /* 0x040fe20007ffe0ff */
[----:B------:R0:W-:Y:S01]  /*bdd20*/  @P5 STG.E.U16 [R8.64], R5 ;  /* 0x0000000508005986 */ /* 0x0001e2000c101506 */
[----:B------:R-:W-:-:S02]  /*bdd30*/  LEA.HI.X.SX32 R13, R3, R2, 0x1, P6 ;  /* 0x00000002030d7211 */ /* 0x000fc400030f0eff */
[C---:B------:R-:W-:Y:S02]  /*bdd40*/  LEA R4, P6, R16.reuse, R0, 0x1 ;  /* 0x0000000010047211 */ /* 0x040fe400078c08ff */
[C---:B------:R-:W-:Y:S02]  /*bdd50*/  IADD3 R3, R16.reuse, c[0x0][0x198], RZ ;  /* 0x0000660010037a10 */ /* 0x040fe40007ffe0ff */
[----:B0-----:R-:W-:Y:S02]  /*bdd60*/  PRMT R8, R5, 0x7632, R8 ;  /* 0x0000763205087816 */ /* 0x001fe40000000008 */
[----:B------:R-:W-:-:S03]  /*bdd70*/  LEA.HI.X.SX32 R5, R16, R2, 0x1, P6 ;  /* 0x0000000210057211 */ /* 0x000fc600030f0eff */
[----:B------:R0:W-:Y:S01]  /*bdd80*/  @P2 STG.E.U16 [R12.64], R8 ;  /* 0x000000080c002986 */ /* 0x0001e2000c101506 */
[----:B----4-:R-:W-:-:S03]  /*bdd90*/  ISETP.LT.AND P5, PT, R22, c[0x0][0x17c], !P0 ;  /* 0x00005f0016007a0c */ /* 0x010fc600047a1270 */
[----:B------:R1:W-:Y:S01]  /*bdda0*/  @P1 STG.E.U16 [R4.64], R17 ;  /* 0x0000001104001986 */ /* 0x0003e2000c101506 */
[----:B--2---:R-:W-:-:S03]  /*bddb0*/  ISETP.LT.AND P2, PT, R21, c[0x0][0x17c], !P0 ;  /* 0x00005f0015007a0c */ /* 0x004fc60004741270 */
[----:B------:R-:W2:Y:S01]  /*bddc0*/  LDL.LU R22, [R1+0x27b8] ;  /* 0x0027b80001167983 */ /* 0x000ea20000300800 */
[----:B0-----:R-:W-:-:S03]  /*bddd0*/  LEA R8, P6, R3, R0, 0x1 ;  /* 0x0000000003087211 */ /* 0x001fc600078c08ff */
[----:B------:R-:W4:Y:S01]  /*bdde0*/  LDL.LU R24, [R1+0x234] ;  /* 0x0002340001187983 */ /* 0x000f220000300800 */
[----:B------:R-:W-:-:S03]  /*bddf0*/  LEA.HI.X.SX32 R9, R3, R2, 0x1, P6 ;  /* 0x0000000203097211 */ /* 0x000fc600030f0eff */
[----:B------:R-:W5:Y:S01]  /*bde00*/  LDL.LU R21, [R1+0x27bc] ;  /* 0x0027bc0001157983 */ /* 0x000f620000300800 */
[----:B-1----:R-:W-:-:S05]  /*bde10*/  PRMT R17, R17, 0x7632, R17 ;  /* 0x0000763211117816 */ /* 0x002fca0000000011 */
[----:B------:R0:W-:Y:S01]  /*bde20*/  @P4 STG.E.U16 [R8.64], R17 ;  /* 0x0000001108004986 */ /* 0x0001e2000c101506 */
[----:B---3--:R-:W-:-:S03]  /*bde30*/  ISETP.LT.AND P1, PT, R23, c[0x0][0x17c], !P0 ;  /* 0x00005f0017007a0c */ /* 0x008fc60004721270 */
[----:B------:R-:W3:Y:S04]  /*bde40*/  LDL.LU R23, [R1+0x27c0] ;  /* 0x0027c00001177983 */ /* 0x000ee80000300800 */
[----:B------:R-:W3:Y:S04]  /*bde50*/  LDL.LU R26, [R1+0x244] ;  /* 0x00024400011a7983 */ /* 0x000ee80000300800 */
[----:B0-----:R-:W3:Y:S01]  /*bde60*/  LDL.LU R17, [R1+0x204] ;  /* 0x0002040001117983 */ /* 0x001ee20000300800 */
[----:B------:R-:W-:-:S04]  /*bde70*/  IADD3 R12, R3, c[0x0][0x198], RZ ;  /* 0x00006600030c7a10 */ /* 0x000fc80007ffe0ff */
[----:B------:R-:W-:-:S04]  /*bde80*/  LEA R4, P6, R12, R0, 0x1 ;  /* 0x000000000c047211 */ /* 0x000fc800078c08ff */
[----:B------:R-:W-:Y:S02]  /*bde90*/  LEA.HI.X.SX32 R5, R12, R2, 0x1, P6 ;  /* 0x000000020c057211 */ /* 0x000fe400030f0eff */
[----:B--2---:R-:W-:Y:S02]  /*bdea0*/  ISETP.LT.AND P4, PT, R22, c[0x0][0x17c], !P0 ;  /* 0x00005f0016007a0c */ /* 0x004fe40004781270 */
[----:B------:R-:W2:Y:S04]  /*bdeb0*/  LDL.LU R22, [R1+0x27c4] ;  /* 0x0027c40001167983 */ /* 0x000ea80000300800 */
[----:B---3--:R0:W-:Y:S01]  /*bdec0*/  @P3 STG.E.U16 [R4.64], R17 ;  /* 0x0000001104003986 */ /* 0x0081e2000c101506 */
[----:B-----5:R-:W-:Y:S02]  /*bded0*/  ISETP.LT.AND P3, PT, R21, c[0x0][0x17c], !P0 ;  /* 0x00005f0015007a0c */ /* 0x020fe40004761270 */
[----:B------:R-:W-:Y:S01]  /*bdee0*/  PRMT R13, R17, 0x7632, R13 ;  /* 0x00007632110d7816 */ /* 0x000fe2000000000d */
[----:B------:R-:W3:Y:S04]  /*bdef0*/  LDL.LU R21, [R1+0x27c8] ;  /* 0x0027c80001157983 */ /* 0x000ee80000300800 */
        /* <DEDUP_REMOVED lines=9> */
[----:B------:R-:W-:-:S03]  /*bdf90*/  IADD3 R12, R3, c[0x0][0x198], RZ ;  /* 0x00006600030c7a10 */ /* 0x000fc60007ffe0ff */
[----:B----4-:R1:W-:Y:S01]  /*bdfa0*/  @P2 STG.E.U16 [R4.64], R24 ;  /* 0x0000001804002986 */ /* 0x0103e2000c101506 */
[----:B0-----:R-:W-:-:S04]  /*bdfb0*/  LEA R8, P6, R3, R0, 0x1 ;  /* 0x0000000003087211 */ /* 0x001fc800078c08ff */
[----:B------:R-:W-:Y:S02]  /*bdfc0*/  LEA.HI.X.SX32 R9, R3, R2, 0x1, P6 ;  /* 0x0000000203097211 */ /* 0x000fe400030f0eff */
[----:B-1----:R-:W-:Y:S02]  /*bdfd0*/  LEA R4, P6, R12, R0, 0x1 ;  /* 0x000000000c047211 */ /* 0x002fe400078c08ff */
[----:B------:R-:W-:Y:S02]  /*bdfe0*/  PRMT R13, R24, 0x7632, R13 ;  /* 0x00007632180d7816 */ /* 0x000fe4000000000d */
[----:B------:R-:W-:Y:S02]  /*bdff0*/  LEA.HI.X.SX32 R5, R12, R2, 0x1, P6 ;  /* 0x000000020c057211 */ /* 0x000fe400030f0eff */
[----:B--2---:R-:W-:Y:S01]  /*be000*/  ISETP.LT.AND P2, PT, R22, c[0x0][0x17c], !P0 ;  /* 0x00005f0016007a0c */ /* 0x004fe20004741270 */
[----:B------:R0:W-:Y:S01]  /*be010*/  @P1 STG.E.U16 [R8.64], R13 ;  /* 0x0000000d08001986 */ /* 0x0001e2000c101506 */
[----:B------:R-:W-:-:S03]  /*be020*/  ISETP.LT.AND P5, PT, R23, c[0x0][0x17c], !P0 ;  /* 0x00005f0017007a0c */ /* 0x000fc600047a1270 */
[----:B------:R-:W2:Y:S04]  /*be030*/  LDL.LU R22, [R1+0x27d0] ;  /* 0x0027d00001167983 */ /* 0x000ea80000300800 */
[----:B------:R-:W4:Y:S04]  /*be040*/  LDL.LU R23, [R1+0x1f8] ;  /* 0x0001f80001177983 */ /* 0x000f280000300800 */
[----:B------:R1:W-:Y:S01]  /*be050*/  @P4 STG.E.U16 [R4.64], R26 ;  /* 0x0000001a04004986 */ /* 0x0003e2000c101506 */
[----:B---3--:R-:W-:-:S03]  /*be060*/  ISETP.LT.AND P1, PT, R21, c[0x0][0x17c], !P0 ;  /* 0x00005f0015007a0c */ /* 0x008fc60004721270 */
[----:B------:R-:W3:Y:S01]  /*be070*/  LDL.LU R21, [R1+0x27d4] ;  /* 0x0027d40001157983 */ /* 0x000ee20000300800 */
[----:B-----5:R-:W-:-:S03]  /*be080*/  ISETP.LT.AND P4, PT, R17, c[0x0][0x17c], !P0 ;  /* 0x00005f0011007a0c */ /* 0x020fc60004781270 */
[----:B------:R-:W5:Y:S01]  /*be090*/  LDL.LU R17, [R1+0x27d8] ;  /* 0x0027d80001117983 */ /* 0x000f620000300800 */
[----:B------:R-:W-:Y:S02]  /*be0a0*/  IADD3 R3, R12, c[0x0][0x198], RZ ;  /* 0x000066000c037a10 */ /* 0x000fe40007ffe0ff */
[----:B0-----:R-:W-:Y:S01]  /*be0b0*/  PRMT R13, R26, 0x7632, R13 ;  /* 0x000076321a0d7816 */ /* 0x001fe2000000000d */
[----:B------:R-:W4:Y:S01]  /*be0c0*/  LDL.LU R24, [R1+0x1e8] ;  /* 0x0001e80001187983 */ /* 0x000f220000300800 */
[C---:B------:R-:W-:Y:S02]  /*be0d0*/  LEA R8, P6, R3.reuse, R0, 0x1 ;  /* 0x0000000003087211 */ /* 0x040fe400078c08ff */
[C---:B------:R-:W-:Y:S02]  /*be0e0*/  IADD3 R12, R3.reuse, c[0x0][0x198], RZ ;  /* 0x00006600030c7a10 */ /* 0x040fe40007ffe0ff */
[----:B------:R-:W-:Y:S02]  /*be0f0*/  LEA.HI.X.SX32 R9, R3, R2, 0x1, P6 ;  /* 0x0000000203097211 */ /* 0x000fe400030f0eff */
[----:B-1----:R-:W-:-:S02]  /*be100*/  LEA R4, P6, R12, R0, 0x1 ;  /* 0x000000000c047211 */ /* 0x002fc400078c08ff */
[C---:B------:R-:W-:Y:S01]  /*be110*/  IADD3 R3, R12.reuse, c[0x0][0x198], RZ ;  /* 0x000066000c037a10 */ /* 0x040fe20007ffe0ff */
[----:B------:R0:W-:Y:S01]  /*be120*/  @P3 STG.E.U16 [R8.64], R13 ;  /* 0x0000000d08003986 */ /* 0x0001e2000c101506 */
[----:B------:R-:W-:Y:S02]  /*be130*/  LEA.HI.X.SX32 R5, R12, R2, 0x1, P6 ;  /* 0x000000020c057211 */ /* 0x000fe400030f0eff */
[C---:B0-----:R-:W-:Y:S02]  /*be140*/  LEA R8, P6, R3.reuse, R0, 0x1 ;  /* 0x0000000003087211 */ /* 0x041fe400078c08ff */
[----:B------:R-:W-:Y:S02]  /*be150*/  PRMT R13, R20, 0x7632, R13 ;  /* 0x00007632140d7816 */ /* 0x000fe4000000000d */
[----:B------:R-:W-:Y:S01]  /*be160*/  LEA.HI.X.SX32 R9, R3, R2, 0x1, P6 ;  /* 0x0000000203097211 */ /* 0x000fe200030f0eff */
[----:B------:R0:W-:Y:S04]  /*be170*/  @P5 STG.E.U16 [R4.64], R20 ;  /* 0x0000001404005986 */ /* 0x0001e8000c101506 */
[----:B------:R1:W-:Y:S01]  /*be180*/  @P2 STG.E.U16 [R8.64], R13 ;  /* 0x0000000d08002986 */ /* 0x0003e2000c101506 */
[----:B--2---:R-:W-:-:S03]  /*be190*/  ISETP.LT.AND P3, PT, R22, c[0x0][0x17c], !P0 ;  /* 0x00005f0016007a0c */ /* 0x004fc60004761270 */
[----:B------:R-:W2:Y:S04]  /*be1a0*/  LDL.LU R22, [R1+0x27dc] ;  /* 0x0027dc0001167983 */ /* 0x000ea80000300800 */
[----:B0-----:R-:W2:Y:S01]  /*be1b0*/  LDL.LU R20, [R1+0x2b00] ;  /* 0x002b000001147983 */ /* 0x001ea20000300800 */
[----:B---3--:R-:W-:-:S03]  /*be1c0*/  ISETP.LT.AND P5, PT, R21, c[0x0][0x17c], !P0 ;  /* 0x00005f0015007a0c */ /* 0x008fc600047a1270 */
[----:B------:R-:W3:Y:S04]  /*be1d0*/  LDL.LU R21, [R1+0x27e0] ;  /* 0x0027e00001157983 */ /* 0x000ee80000300800 */
[----:B------:R-:W3:Y:S01]  /*be1e0*/  LDL.LU R26, [R1+0x1b8] ;  /* 0x0001b800011a7983 */ /* 0x000ee20000300800 */
[----:B-----5:R-:W-:-:S03]  /*be1f0*/  ISETP.LT.AND P2, PT, R17, c[0x0][0x17c], !P0 ;  /* 0x00005f0011007a0c */ /* 0x020fc60004741270 */
[----:B------:R-:W5:Y:S01]  /*be200*/  LDL.LU R17, [R1+0x27e4] ;  /* 0x0027e40001117983 */ /* 0x000f620000300800 */
[----:B------:R-:W-:-:S04]  /*be210*/  IADD3 R12, R3, c[0x0][0x198], RZ ;  /* 0x00006600030c7a10 */ /* 0x000fc80007ffe0ff */
[C---:B------:R-:W-:Y:S02]  /*be220*/  LEA R4, P6, R12.reuse, R0, 0x1 ;  /* 0x000000000c047211 */ /* 0x040fe400078c08ff */
[C---:B------:R-:W-:Y:S02]  /*be230*/  IADD3 R3, R12.reuse, c[0x0][0x198], RZ ;  /* 0x000066000c037a10 */ /* 0x040fe40007ffe0ff */
[----:B------:R-:W-:Y:S02]  /*be240*/  LEA.HI.X.SX32 R5, R12, R2, 0x1, P6 ;  /* 0x000000020c057211 */ /* 0x000fe400030f0eff */
[C---:B-1----:R-:W-:Y:S02]  /*be250*/  LEA R8, P6, R3.reuse, R0, 0x1 ;  /* 0x0000000003087211 */ /* 0x042fe400078c08ff */
[C---:B------:R-:W-:Y:S01]  /*be260*/  IADD3 R12, R3.reuse, c[0x0][0x198], RZ ;  /* 0x00006600030c7a10 */ /* 0x040fe20007ffe0ff */
[----:B----4-:R0:W-:Y:S01]  /*be270*/  @P1 STG.E.U16 [R4.64], R23 ;  /* 0x0000001704001986 */ /* 0x0101e2000c101506 */
        /* <DEDUP_REMOVED lines=9> */
[----:B------:R-:W3:Y:S01]  /*be310*/  LDL.LU R21, [R1+0x27ec] ;  /* 0x0027ec0001157983 */ /* 0x000ee20000300800 */
[----:B-----5:R-:W-:-:S03]  /*be320*/  ISETP.LT.AND P3, PT, R17, c[0x0][0x17c], !P0 ;  /* 0x00005f0011007a0c */ /* 0x020fc60004761270 */
[----:B------:R-:W4:Y:S01]  /*be330*/  LDL.LU R17, [R1+0x27f0] ;  /* 0x0027f00001117983 */ /* 0x000f220000300800 */
[----:B------:R-:W-:Y:S02]  /*be340*/  IADD3 R3, R12, c[0x0][0x198], RZ ;  /* 0x000066000c037a10 */ /* 0x000fe40007ffe0ff */
[----:B0-----:R-:W-:Y:S01]  /*be350*/  PRMT R13, R24, 0x7632, R13 ;  /* 0x00007632180d7816 */ /* 0x001fe2000000000d */
[----:B------:R-:W5:Y:S01]  /*be360*/  LDL.LU R23, [R1+0x228] ;  /* 0x0002280001177983 */ /* 0x000f620000300800 */
        /* <DEDUP_REMOVED lines=10> */
[----:B------:R-:W-:Y:S04]  /*be410*/  @P2 STG.E.U16 [R4.64], R26 ;  /* 0x0000001a04002986 */ /* 0x000fe8000c101506 */
[----:B------:R0:W-:Y:S01]  /*be420*/  @P1 STG.E.U16 [R8.64], R13 ;  /* 0x0000000d08001986 */ /* 0x0001e2000c101506 */
[----:B--2---:R-:W-:-:S03]  /*be430*/  ISETP.LT.AND P5, PT, R22, c[0x0][0x17c], !P0 ;  /* 0x00005f0016007a0c */ /* 0x004fc600047a1270 */
[----:B------:R-:W2:Y:S01]  /*be440*/  LDL.LU R22, [R1+0x27f4] ;  /* 0x0027f40001167983 */ /* 0x000ea20000300800 */
[----:B---3--:R-:W-:-:S03]  /*be450*/  ISETP.LT.AND P2, PT, R21, c[0x0][0x17c], !P0 ;  /* 0x00005f0015007a0c */ /* 0x008fc60004741270 */
[----:B------:R-:W3:Y:S04]  /*be460*/  LDL.LU R21, [R1+0x27f8] ;  /* 0x0027f80001157983 */ /* 0x000ee80000300800 */
[----:B------:R-:W2:Y:S01]  /*be470*/  LDL.LU R24, [R1+0x1d8] ;  /* 0x0001d80001187983 */ /* 0x000ea20000300800 */
[----:B----4-:R-:W-:-:S03]  /*be480*/  ISETP.LT.AND P1, PT, R17, c[0x0][0x17c], !P0 ;  /* 0x00005f0011007a0c */ /* 0x010fc60004721270 */
[----:B------:R-:W4:Y:S04]  /*be490*/  LDL.LU R17, [R1+0x27fc] ;  /* 0x0027fc0001117983 */ /* 0x000f280000300800 */
[----:B0-----:R-:W2:Y:S01]  /*be4a0*/  LDL.LU R13, [R1+0x2800] ;  /* 0x00280000010d7983 */ /* 0x001ea20000300800 */
[----:B------:R-:W-:-:S03]  /*be4b0*/  IADD3 R12, R3, c[0x0][0x198], RZ ;  /* 0x00006600030c7a10 */ /* 0x000fc60007ffe0ff */
[----:B------:R-:W2:Y:S01]  /*be4c0*/  LDL.LU R26, [R1+0x1a8] ;  /* 0x0001a800011a7983 */ /* 0x000ea20000300800 */
[C---:B------:R-:W-:Y:S02]  /*be4d0*/  LEA R4, P6, R12.reuse, R0, 0x1 ;  /* 0x000000000c047211 */ /* 0x040fe400078c08ff */
[C---:B------:R-:W-:Y:S02]  /*be4e0*/  IADD3 R3, R12.reuse, c[0x0][0x198], RZ ;  /* 0x000066000c037a10 */ /* 0x040fe40007ffe0ff */
[----:B------:R-:W-:Y:S02]  /*be4f0*/  LEA.HI.X.SX32 R5, R12, R2, 0x1, P6 ;  /* 0x000000020c057211 */ /* 0x000fe400030f0eff */
[C---:B------:R-:W-:Y:S02]  /*be500*/  LEA R8, P6, R3.reuse, R0, 0x1 ;  /* 0x0000000003087211 */ /* 0x040fe400078c08ff */
[C---:B------:R-:W-:Y:S01]  /*be510*/  IADD3 R12, R3.reuse, c[0x0][0x198], RZ ;  /* 0x00006600030c7a10 */ /* 0x040fe20007ffe0ff */
[----:B------:R0:W-:Y:S01]  /*be520*/  @P4 STG.E.U16 [R4.64], R10 ;  /* 0x0000000a04004986 */ /* 0x0001e2000c101506 */
[----:B------:R-:W-:-:S02]  /*be530*/  LEA.HI.X.SX32 R9, R3, R2, 0x1, P6 ;  /* 0x0000000203097211 */ /* 0x000fc400030f0eff */
[----:B0-----:R-:W-:Y:S02]  /*be540*/  LEA R4, P6, R12, R0, 0x1 ;  /* 0x000000000c047211 */ /* 0x001fe400078c08ff */
[----:B------:R-:W-:Y:S02]  /*be550*/  PRMT R10, R10, 0x7632, R10 ;  /* 0x000076320a0a7816 */ /* 0x000fe4000000000a */
[----:B------:R-:W-:-:S03]  /*be560*/  LEA.HI.X.SX32 R5, R12, R2, 0x1, P6 ;  /* 0x000000020c057211 */ /* 0x000fc600030f0eff */
[----:B------:R0:W-:Y:S04]  /*be570*/  @P3 STG.E.U16 [R8.64], R10 ;  /* 0x0000000a08003986 */ /* 0x0001e8000c101506 */
[----:B-----5:R1:W-:Y:S01]  /*be580*/  @P5 STG.E.U16 [R4.64], R23 ;  /* 0x0000001704005986 */ /* 0x0203e2000c101506 */
[----:B------:R-:W-:Y:S02]  /*be590*/  IADD3 R3, R12, c[0x0][0x198], RZ ;  /* 0x000066000c037a10 */ /* 0x000fe40007ffe0ff */
[----:B------:R-:W-:Y:S02]  /*be5a0*/  PRMT R12, R23, 0x7632, R12 ;  /* 0x00007632170c7816 */ /* 0x000fe4000000000c */
[----:B0-----:R-:W-:-:S04]  /*be5b0*/  LEA R8, P6, R3, R0, 0x1 ;  /* 0x0000000003087211 */ /* 0x001fc800078c08ff */
[----:B------:R-:W-:-:S05]  /*be5c0*/  LEA.HI.X.SX32 R9, R3, R2, 0x1, P6 ;  /* 0x0000000203097211 */ /* 0x000fca00030f0eff */
[----:B------:R0:W-:Y:S01]  /*be5d0*/  @P2 STG.E.U16 [R8.64], R12 ;  /* 0x0000000c08002986 */ /* 0x0001e2000c101506 */
[----:B---3--:R-:W-:-:S03]  /*be5e0*/  ISETP.LT.AND P3, PT, R21, c[0x0][0x17c], !P0 ;  /* 0x00005f0015007a0c */ /* 0x008fc60004761270 */
[----:B------:R-:W3:Y:S01]  /*be5f0*/  LDL.LU R21, [R1+0x2804] ;  /* 0x0028040001157983 */ /* 0x000ee20000300800 */
[----:B----4-:R-:W-:-:S03]  /*be600*/  ISETP.LT.AND P5, PT, R17, c[0x0][0x17c], !P0 ;  /* 0x00005f0011007a0c */ /* 0x010fc600047a1270 */
[----:B------:R-:W4:Y:S01]  /*be610*/  LDL.LU R17, [R1+0x2808] ;  /* 0x0028080001117983 */ /* 0x000f220000300800 */
[----:B--2---:R-:W-:-:S03]  /*be620*/  ISETP.LT.AND P2, PT, R13, c[0x0][0x17c], !P0 ;  /* 0x00005f000d007a0c */ /* 0x004fc60004741270 */
[----:B------:R-:W2:Y:S01]  /*be630*/  LDL.LU R13, [R1+0x280c] ;  /* 0x00280c00010d7983 */ /* 0x000ea20000300800 */
[----:B------:R-:W-:Y:S02]  /*be640*/  IADD3 R10, R3, c[0x0][0x198], RZ ;  /* 0x00006600030a7a10 */ /* 0x000fe40007ffe0ff */
[----:B------:R-:W-:Y:S01]  /*be650*/  ISETP.LT.AND P4, PT, R22, c[0x0][0x17c], !P0 ;  /* 0x00005f0016007a0c */ /* 0x000fe20004781270 */
[----:B-1----:R-:W5:Y:S01]  /*be660*/  LDL.LU R23, [R1+0x2810] ;  /* 0x0028100001177983 */ /* 0x002f620000300800 */
[C---:B------:R-:W-:Y:S02]  /*be670*/  LEA R4, P6, R10.reuse, R0, 0x1 ;  /* 0x000000000a047211 */ /* 0x040fe400078c08ff */
[C---:B------:R-:W-:Y:S02]  /*be680*/  IADD3 R3, R10.reuse, c[0x0][0x198], RZ ;  /* 0x000066000a037a10 */ /* 0x040fe40007ffe0ff */
[----:B------:R-:W-:Y:S02]  /*be690*/  LEA.HI.X.SX32 R5, R10, R2, 0x1, P6 ;  /* 0x000000020a057211 */ /* 0x000fe400030f0eff */
[----:B0-----:R-:W-:-:S02]  /*be6a0*/  LEA R8, P6, R3, R0, 0x1 ;  /* 0x0000000003087211 */ /* 0x001fc400078c08ff */
[----:B------:R-:W-:Y:S02]  /*be6b0*/  PRMT R12, R24, 0x7632, R12 ;  /* 0x00007632180c7816 */ /* 0x000fe4000000000c */
[C---:B------:R-:W-:Y:S01]  /*be6c0*/  LEA.HI.X.SX32 R9, R3.reuse, R2, 0x1, P6 ;  /* 0x0000000203097211 */ /* 0x040fe200030f0eff */
[----:B------:R0:W-:Y:S04]  /*be6d0*/  @P1 STG.E.U16 [R4.64], R24 ;  /* 0x0000001804001986 */ /* 0x0001e8000c101506 */
[----:B------:R1:W-:Y:S01]  /*be6e0*/  @P4 STG.E.U16 [R8.64], R12 ;  /* 0x0000000c08004986 */ /* 0x0003e2000c101506 */
[----:B------:R-:W-:-:S04]  /*be6f0*/  IADD3 R10, R3, c[0x0][0x198], RZ ;  /* 0x00006600030a7a10 */ /* 0x000fc80007ffe0ff */
        /* <DEDUP_REMOVED lines=8> */
[----:B------:R-:W2:Y:S04]  /*be780*/  LDL.LU R22, [R1+0x2818] ;  /* 0x0028180001167983 */ /* 0x000ea80000300800 */
[----:B------:R-:W2:Y:S01]  /*be790*/  LDL.LU R13, [R1+0x281c] ;  /* 0x00281c00010d7983 */ /* 0x000ea20000300800 */
[----:B------:R-:W-:-:S04]  /*be7a0*/  IADD3 R3, R10, c[0x0][0x198], RZ ;  /* 0x000066000a037a10 */ /* 0x000fc80007ffe0ff */
[C---:B-1----:R-:W-:Y:S02]  /*be7b0*/  LEA R8, P6, R3.reuse, R0, 0x1 ;  /* 0x0000000003087211 */ /* 0x042fe400078c08ff */
[C---:B------:R-:W-:Y:S02]  /*be7c0*/  IADD3 R10, R3.reuse, c[0x0][0x198], RZ ;  /* 0x00006600030a7a10 */ /* 0x040fe40007ffe0ff */
[----:B------:R-:W-:Y:S02]  /*be7d0*/  LEA.HI.X.SX32 R9, R3, R2, 0x1, P6 ;  /* 0x0000000203097211 */ /* 0x000fe400030f0eff */
[----:B0-----:R-:W-:Y:S02]  /*be7e0*/  LEA R4, P6, R10, R0, 0x1 ;  /* 0x000000000a047211 */ /* 0x001fe400078c08ff */
[----:B------:R-:W-:Y:S02]  /*be7f0*/  PRMT R12, R26, 0x7632, R12 ;  /* 0x000076321a0c7816 */ /* 0x000fe4000000000c */
[C---:B------:R-:W-:Y:S01]  /*be800*/  LEA.HI.X.SX32 R5, R10.reuse, R2, 0x1, P6 ;  /* 0x000000020a057211 */ /* 0x040fe200030f0eff */
[----:B------:R-:W5:Y:S04]  /*be810*/  LDL.LU R26, [R1+0x1c8] ;  /* 0x0001c800011a7983 */ /* 0x000f680000300800 */
[----:B------:R0:W-:Y:S04]  /*be820*/  @P5 STG.E.U16 [R8.64], R12 ;  /* 0x0000000c08005986 */ /* 0x0001e8000c101506 */
[----:B------:R1:W-:Y:S01]  /*be830*/  @P2 STG.E.U16 [R4.64], R14 ;  /* 0x0000000e04002986 */ /* 0x0003e2000c101506 */
[----:B------:R-:W-:-:S04]  /*be840*/  IADD3 R3, R10, c[0x0][0x198], RZ ;  /* 0x000066000a037a10 */ /* 0x000fc80007ffe0ff */
[C---:B0-----:R-:W-:Y:S02]  /*be850*/  LEA R8, P6, R3.reuse, R0, 0x1 ;  /* 0x0000000003087211 */ /* 0x041fe400078c08ff */
[C---:B------:R-:W-:Y:S02]  /*be860*/  IADD3 R10, R3.reuse, c[0x0][0x198], RZ ;  /* 0x00006600030a7a10 */ /* 0x040fe40007ffe0ff */
[----:B------:R-:W-:Y:S02]  /*be870*/  LEA.HI.X.SX32 R9, R3, R2, 0x1, P6 ;  /* 0x0000000203097211 */ /* 0x000fe400030f0eff */
[----:B-1----:R-:W-:Y:S02]  /*be880*/  PRMT R14, R14, 0x7632, R14 ;  /* 0x000076320e0e7816 */ /* 0x002fe4000000000e */
[----:B------:R-:W-:-:S03]  /*be890*/  LEA R4, P6, R10, R0, 0x1 ;  /* 0x000000000a047211 */ /* 0x000fc600078c08ff */
[----:B------:R0:W-:Y:S01]  /*be8a0*/  @P1 STG.E.U16 [R8.64], R14 ;  /* 0x0000000e08001986 */ /* 0x0001e2000c101506 */
[----:B------:R-:W-:Y:S02]  /*be8b0*/  LEA.HI.X.SX32 R5, R10, R2, 0x1, P6 ;  /* 0x000000020a057211 */ /* 0x000fe400030f0eff */
[----:B----4-:R-:W-:Y:S02]  /*be8c0*/  ISETP.LT.AND P2, PT, R17, c[0x0][0x17c], !P0 ;  /* 0x00005f0011007a0c */ /* 0x010fe40004741270 */
[----:B------:R-:W4:Y:S04]  /*be8d0*/  LDL.LU R17, [R1+0x2820] ;  /* 0x0028200001117983 */ /* 0x000f280000300800 */
[----:B0-----:R-:W4:Y:S01]  /*be8e0*/  LDL.LU R14, [R1+0x2824] ;  /* 0x00282400010e7983 */ /* 0x001f220000300800 */
[----:B---3--:R-:W-:-:S03]  /*be8f0*/  PRMT R12, R21, 0x7632, R12 ;  /* 0x00007632150c7816 */ /* 0x008fc6000000000c */
[----:B------:R0:W-:Y:S01]  /*be900*/  @P4 STG.E.U16 [R4.64], R21 ;  /* 0x0000001504004986 */ /* 0x0001e2000c101506 */
[----:B--2---:R-:W-:-:S03]  /*be910*/  ISETP.LT.AND P4, PT, R13, c[0x0][0x17c], !P0 ;  /* 0x00005f000d007a0c */ /* 0x004fc60004781270 */
[----:B0-----:R-:W2:Y:S04]  /*be920*/  LDL.LU R21, [R1+0x2828] ;  /* 0x0028280001157983 */ /* 0x001ea80000300800 */
[----:B------:R-:W3:Y:S01]  /*be930*/  LDL.LU R13, [R1+0x282c] ;  /* 0x00282c00010d7983 */ /* 0x000ee20000300800 */
[----:B------:R-:W-:-:S04]  /*be940*/  IADD3 R3, R10, c[0x0][0x198], RZ ;  /* 0x000066000a037a10 */ /* 0x000fc80007ffe0ff */
[----:B------:R-:W-:-:S04]  /*be950*/  LEA R8, P6, R3, R0, 0x1 ;  /* 0x0000000003087211 */ /* 0x000fc800078c08ff */
[----:B------:R-:W-:-:S05]  /*be960*/  LEA.HI.X.SX32 R9, R3, R2, 0x1, P6 ;  /* 0x0000000203097211 */ /* 0x000fca00030f0eff */
[----:B------:R0:W-:Y:S01]  /*be970*/  @P3 STG.E.U16 [R8.64], R12 ;  /* 0x0000000c08003986 */ /* 0x0001e2000c101506 */
[----:B-----5:R-:W-:Y:S02]  /*be980*/  ISETP.LT.AND P5, PT, R23, c[0x0][0x17c], !P0 ;  /* 0x00005f0017007a0c */ /* 0x020fe400047a1270 */
[----:B------:R-:W-:-:S04]  /*be990*/  IADD3 R10, R3, c[0x0][0x198], RZ ;  /* 0x00006600030a7a10 */ /* 0x000fc80007ffe0ff */
[C---:B------:R-:W-:Y:S02]  /*be9a0*/  LEA R4, P6, R10.reuse, R0, 0x1 ;  /* 0x000000000a047211 */ /* 0x040fe400078c08ff */
[C---:B------:R-:W-:Y:S02]  /*be9b0*/  IADD3 R3, R10.reuse, c[0x0][0x198], RZ ;  /* 0x000066000a037a10 */ /* 0x040fe40007ffe0ff */
[----:B------:R-:W-:Y:S02]  /*be9c0*/  LEA.HI.X.SX32 R5, R10, R2, 0x1, P6 ;  /* 0x000000020a057211 */ /* 0x000fe400030f0eff */
[C---:B0-----:R-:W-:Y:S02]  /*be9d0*/  LEA R8, P6, R3.reuse, R0, 0x1 ;  /* 0x0000000003087211 */ /* 0x041fe400078c08ff */
[----:B------:R-:W-:Y:S02]  /*be9e0*/  ISETP.LT.AND P1, PT, R22, c[0x0][0x17c], !P0 ;  /* 0x00005f0016007a0c */ /* 0x000fe40004721270 */
[C---:B------:R-:W-:Y:S01]  /*be9f0*/  IADD3 R10, R3.reuse, c[0x0][0x198], RZ ;  /* 0x00006600030a7a10 */ /* 0x040fe20007ffe0ff */
[----:B------:R0:W-:Y:S01]  /*bea00*/  @P5 STG.E.U16 [R4.64], R26 ;  /* 0x0000001a04005986 */ /* 0x0001e2000c101506 */
[----:B------:R-:W-:-:S02]  /*bea10*/  LEA.HI.X.SX32 R9, R3, R2, 0x1, P6 ;  /* 0x0000000203097211 */ /* 0x000fc400030f0eff */
[----:B------:R-:W-:Y:S02]  /*bea20*/  PRMT R12, R26, 0x7632, R12 ;  /* 0x000076321a0c7816 */ /* 0x000fe4000000000c */
[----:B0-----:R-:W-:-:S04]  /*bea30*/  LEA R4, P6, R10, R0, 0x1 ;  /* 0x000000000a047211 */ /* 0x001fc800078c08ff */
[----:B------:R-:W-:Y:S01]  /*bea40*/  LEA.HI.X.SX32 R5, R10, R2, 0x1, P6 ;  /* 0x000000020a057211 */ /* 0x000fe200030f0eff */
[----:B------:R0:W-:Y:S04]  /*bea50*/  @P2 STG.E.U16 [R8.64], R12 ;  /* 0x0000000c08002986 */ /* 0x0001e8000c101506 */
[----:B------:R1:W-:Y:S01]  /*bea60*/  @P1 STG.E.U16 [R4.64], R6 ;  /* 0x0000000604001986 */ /* 0x0003e2000c101506 */
[----:B----4-:R-:W-:-:S03]  /*bea70*/  ISETP.LT.AND P3, PT, R17, c[0x0][0x17c], !P0 ;  /* 0x00005f0011007a0c */ /* 0x010fc60004761270 */
[----:B------:R-:W4:Y:S01]  /*bea80*/  LDL.LU R17, [R1+0x2830] ;  /* 0x0028300001117983 */ /* 0x000f220000300800 */
[----:B------:R-:W-:-:S03]  /*bea90*/  ISETP.LT.AND P5, PT, R14, c[0x0][0x17c], !P0 ;  /* 0x00005f000e007a0c */ /* 0x000fc600047a1270 */
[----:B------:R-:W5:Y:S04]  /*beaa0*/  LDL.LU R14, [R1+0x2834] ;  /* 0x00283400010e7983 */ /* 0x000f680000300800 */
[----:B------:R-:W5:Y:S01]  /*beab0*/  LDL.LU R24, [R1+0x208] ;  /* 0x0002080001187983 */ /* 0x000f620000300800 */
[----:B---3--:R-:W-:-:S03]  /*beac0*/  ISETP.LT.AND P1, PT, R13, c[0x0][0x17c], !P0 ;  /* 0x00005f000d007a0c */ /* 0x008fc60004721270 */
[----:B------:R-:W3:Y:S01]  /*bead0*/  LDL.LU R13, [R1+0x2838] ;  /* 0x00283800010d7983 */ /* 0x000ee20000300800 */
[----:B------:R-:W-:-:S04]  /*beae0*/  IADD3 R3, R10, c[0x0][0x198], RZ ;  /* 0x000066000a037a10 */ /* 0x000fc80007ffe0ff */
[C---:B0-----:R-:W-:Y:S02]  /*beaf0*/  LEA R8, P6, R3.reuse, R0, 0x1 ;  /* 0x0000000003087211 */ /* 0x041fe400078c08ff */
[----:B-1----:R-:W-:Y:S02]  /*beb00*/  PRMT R6, R6, 0x7632, R6 ;  /* 0x0000763206067816 */ /* 0x002fe40000000006 */
[----:B------:R-:W-:Y:S02]  /*beb10*/  LEA.HI.X.SX32 R9, R3, R2, 0x1, P6 ;  /* 0x0000000203097211 */ /* 0x000fe400030f0eff */
[----:B--2---:R-:W-:Y:S02]  /*beb20*/  ISETP.LT.AND P2, PT, R21, c[0x0][0x17c], !P0 ;  /* 0x00005f0015007a0c */ /* 0x004fe40004741270 */
[----:B------:R-:W2:Y:S04]  /*beb30*/  LDL.LU R21, [R1+0x238] ;  /* 0x0002380001157983 */ /* 0x000ea80000300800 */
[----:B------:R0:W-:Y:S01]  /*beb40*/  @P4 STG.E.U16 [R8.64], R6 ;  /* 0x0000000608004986 */ /* 0x0001e2000c101506 */
[----:B------:R-:W-:-:S04]  /*beb50*/  IADD3 R10, R3, c[0x0][0x198], RZ ;  /* 0x00006600030a7a10 */ /* 0x000fc80007ffe0ff */
[C---:B------:R-:W-:Y:S02]  /*beb60*/  LEA R4, P6, R10.reuse, R0, 0x1 ;  /* 0x000000000a047211 */ /* 0x040fe400078c08ff */
[C---:B------:R-:W-:Y:S02]  /*beb70*/  IADD3 R3, R10.reuse, c[0x0][0x198], RZ ;  /* 0x000066000a037a10 */ /* 0x040fe40007ffe0ff */
[----:B------:R-:W-:Y:S02]  /*beb80*/  LEA.HI.X.SX32 R5, R10, R2, 0x1, P6 ;  /* 0x000000020a057211 */ /* 0x000fe400030f0eff */
[----:B0-----:R-:W-:-:S03]  /*beb90*/  LEA R8, P6, R3, R0, 0x1 ;  /* 0x0000000003087211 */ /* 0x001fc600078c08ff */
[----:B------:R0:W-:Y:S01]  /*beba0*/  @P3 STG.E.U16 [R4.64], R18 ;  /* 0x0000001204003986 */ /* 0x0001e2000c101506 */
[----:B------:R-:W-:Y:S02]  /*bebb0*/  LEA.HI.X.SX32 R9, R3, R2, 0x1, P6 ;  /* 0x0000000203097211 */ /* 0x000fe400030f0eff */
[----:B0-----:R-:W-:-:S05]  /*bebc0*/  PRMT R18, R18, 0x7632, R18 ;  /* 0x0000763212127816 */ /* 0x001fca0000000012 */
[----:B------:R0:W-:Y:S01]  /*bebd0*/  @P5 STG.E.U16 [R8.64], R18 ;  /* 0x0000001208005986 */ /* 0x0001e2000c101506 */
[----:B----4-:R-:W-:-:S03]  /*bebe0*/  ISETP.LT.AND P4, PT, R17, c[0x0][0x17c], !P0 ;  /* 0x00005f0011007a0c */ /* 0x010fc60004781270 */
[----:B------:R-:W4:Y:S01]  /*bebf0*/  LDL.LU R17, [R1+0x283c] ;  /* 0x00283c0001117983 */ /* 0x000f220000300800 */
[----:B-----5:R-:W-:-:S03]  /*bec00*/  ISETP.LT.AND P3, PT, R14, c[0x0][0x17c], !P0 ;  /* 0x00005f000e007a0c */ /* 0x020fc60004761270 */
[----:B------:R-:W5:Y:S04]  /*bec10*/  LDL.LU R14, [R1+0x2840] ;  /* 0x00284000010e7983 */ /* 0x000f680000300800 */
[----:B------:R-:W5:Y:S04]  /*bec20*/  LDL.LU R26, [R1+0x248] ;  /* 0x00024800011a7983 */ /* 0x000f680000300800 */
[----:B0-----:R-:W5:Y:S01]  /*bec30*/  LDL.LU R18, [R1+0x2844] ;  /* 0x0028440001127983 */ /* 0x001f620000300800 */
[----:B---3--:R-:W-:-:S03]  /*bec40*/  ISETP.LT.AND P5, PT, R13, c[0x0][0x17c], !P0 ;  /* 0x00005f000d007a0c */ /* 0x008fc600047a1270 */
[----:B------:R-:W3:Y:S01]  /*bec50*/  LDL.LU R13, [R1+0x2848] ;  /* 0x00284800010d7983 */ /* 0x000ee20000300800 */
[----:B------:R-:W-:-:S04]  /*bec60*/  IADD3 R6, R3, c[0x0][0x198], RZ ;  /* 0x0000660003067a10 */ /* 0x000fc80007ffe0ff */
[----:B------:R-:W-:-:S04]  /*bec70*/  LEA R4, P6, R6, R0, 0x1 ;  /* 0x0000000006047211 */ /* 0x000fc800078c08ff */
[----:B------:R-:W-:-:S05]  /*bec80*/  LEA.HI.X.SX32 R5, R6, R2, 0x1, P6 ;  /* 0x0000000206057211 */ /* 0x000fca00030f0eff */
[----:B------:R0:W-:Y:S01]  /*bec90*/  @P2 STG.E.U16 [R4.64], R24 ;  /* 0x0000001804002986 */ /* 0x0001e2000c101506 */
[----:B------:R-:W-:-:S04]  /*beca0*/  IADD3 R3, R6, c[0x0][0x198], RZ ;  /* 0x0000660006037a10 */ /* 0x000fc80007ffe0ff */
[C---:B------:R-:W-:Y:S02]  /*becb0*/  LEA R8, P6, R3.reuse, R0, 0x1 ;  /* 0x0000000003087211 */ /* 0x040fe400078c08ff */
[C---:B------:R-:W-:Y:S02]  /*becc0*/  IADD3 R6, R3.reuse, c[0x0][0x198], RZ ;  /* 0x0000660003067a10 */ /* 0x040fe40007ffe0ff */
[----:B------:R-:W-:Y:S02]  /*becd0*/  LEA.HI.X.SX32 R9, R3, R2, 0x1, P6 ;  /* 0x0000000203097211 */ /* 0x000fe400030f0eff */
[----:B------:R-:W-:Y:S02]  /*bece0*/  PRMT R10, R24, 0x7632, R10 ;  /* 0x00007632180a7816 */ /* 0x000fe4000000000a */
[C---:B0-----:R-:W-:Y:S02]  /*becf0*/  LEA R4, P6, R6.reuse, R0, 0x1 ;  /* 0x0000000006047211 */ /* 0x041fe400078c08ff */
[C---:B------:R-:W-:Y:S01]  /*bed00*/  IADD3 R3, R6.reuse, c[0x0][0x198], RZ ;  /* 0x0000660006037a10 */ /* 0x040fe20007ffe0ff */
[----:B------:R0:W-:Y:S01]  /*bed10*/  @P1 STG.E.U16 [R8.64], R10 ;  /* 0x0000000a08001986 */ /* 0x0001e2000c101506 */
[----:B------:R-:W-:-:S02]  /*bed20*/  LEA.HI.X.SX32 R5, R6, R2, 0x1, P6 ;  /* 0x0000000206057211 */ /* 0x000fc400030f0eff */
[----:B0-----:R-:W-:Y:S02]  /*bed30*/  LEA R8, P6, R3, R0, 0x1 ;  /* 0x0000000003087211 */ /* 0x001fe400078c08ff */
[----:B--2---:R-:W-:Y:S02]  /*bed40*/  PRMT R10, R21, 0x7632, R10 ;  /* 0x00007632150a7816 */ /* 0x004fe4000000000a */
[----:B------:R-:W-:Y:S01]  /*bed50*/  LEA.HI.X.SX32 R9, R3, R2, 0x1, P6 ;  /* 0x0000000203097211 */ /* 0x000fe200030f0eff */
[----:B------:R0:W-:Y:S04]  /*bed60*/  @P4 STG.E.U16 [R4.64], R21 ;  /* 0x0000001504004986 */ /* 0x0001e8000c101506 */
[----:B------:R1:W-:Y:S01]  /*bed70*/  @P3 STG.E.U16 [R8.64], R10 ;  /* 0x0000000a08003986 */ /* 0x0003e2000c101506 */
[----:B----4-:R-:W-:-:S03]  /*bed80*/  ISETP.LT.AND P2, PT, R17, c[0x0][0x17c], !P0 ;  /* 0x00005f0011007a0c */ /* 0x010fc60004741270 */
[----:B------:R-:W2:Y:S01]  /*bed90*/  LDL.LU R17, [R1+0x284c] ;  /* 0x00284c0001117983 */ /* 0x000ea20000300800 */
[----:B-----5:R-:W-:-:S03]  /*beda0*/  ISETP.LT.AND P1, PT, R14, c[0x0][0x17c], !P0 ;  /* 0x00005f000e007a0c */ /* 0x020fc60004721270 */
[----:B------:R-:W4:Y:S04]  /*bedb0*/  LDL.LU R14, [R1+0x2850] ;  /* 0x00285000010e7983 */ /* 0x000f280000300800 */
[----:B------:R-:W5:Y:S01]  /*bedc0*/  LDL.LU R24, [R1+0x1fc] ;  /* 0x0001fc0001187983 */ /* 0x000f620000300800 */
[----:B---3--:R-:W-:-:S03]  /*bedd0*/  ISETP.LT.AND P3, PT, R13, c[0x0][0x17c], !P0 ;  /* 0x00005f000d007a0c */ /* 0x008fc60004761270 */
[----:B------:R-:W3:Y:S01]  /*bede0*/  LDL.LU R13, [R1+0x2854] ;  /* 0x00285400010d7983 */ /* 0x000ee20000300800 */
[----:B------:R-:W-:-:S04]  /*bedf0*/  IADD3 R6, R3, c[0x0][0x198], RZ ;  /* 0x0000660003067a10 */ /* 0x000fc80007ffe0ff */
[----:B0-----:R-:W-:-:S04]  /*bee00*/  LEA R4, P6, R6, R0, 0x1 ;  /* 0x0000000006047211 */ /* 0x001fc800078c08ff */
[----:B------:R-:W-:-:S05]  /*bee10*/  LEA.HI.X.SX32 R5, R6, R2, 0x1, P6 ;  /* 0x0000000206057211 */ /* 0x000fca00030f0eff */
[----:B------:R0:W-:Y:S01]  /*bee20*/  @P5 STG.E.U16 [R4.64], R26 ;  /* 0x0000001a04005986 */ /* 0x0001e2000c101506 */
[----:B------:R-:W-:-:S04]  /*bee30*/  IADD3 R3, R6, c[0x0][0x198], RZ ;  /* 0x0000660006037a10 */ /* 0x000fc80007ffe0ff */
[C---:B-1----:R-:W-:Y:S02]  /*bee40*/  LEA R8, P6, R3.reuse, R0, 0x1 ;  /* 0x0000000003087211 */ /* 0x042fe400078c08ff */
[C---:B------:R-:W-:Y:S02]  /*bee50*/  IADD3 R6, R3.reuse, c[0x0][0x198], RZ ;  /* 0x0000660003067a10 */ /* 0x040fe40007ffe0ff */
[----:B------:R-:W-:Y:S02]  /*bee60*/  LEA.HI.X.SX32 R9, R3, R2, 0x1, P6 ;  /* 0x0000000203097211 */ /* 0x000fe400030f0eff */
[----:B0-----:R-:W-:Y:S02]  /*bee70*/  LEA R4, P6, R6, R0, 0x1 ;  /* 0x0000000006047211 */ /* 0x001fe400078c08ff */
[----:B------:R-:W-:Y:S02]  /*bee80*/  PRMT R10, R26, 0x7632, R10 ;  /* 0x000076321a0a7816 */ /* 0x000fe4000000000a */
[----:B------:R-:W-:-:S02]  /*bee90*/  LEA.HI.X.SX32 R5, R6, R2, 0x1, P6 ;  /* 0x0000000206057211 */ /* 0x000fc400030f0eff */
[----:B------:R-:W-:Y:S01]  /*beea0*/  ISETP.LT.AND P4, PT, R18, c[0x0][0x17c], !P0 ;  /* 0x00005f0012007a0c */ /* 0x000fe20004781270 */
[----:B------:R-:W-:Y:S01]  /*beeb0*/  @P2 STG.E.U16 [R8.64], R10 ;  /* 0x0000000a08002986 */ /* 0x000fe2000c101506 */
[----:B------:R-:W-:Y:S02]  /*beec0*/  IADD3 R3, R6, c[0x0][0x198], RZ ;  /* 0x0000660006037a10 */ /* 0x000fe40007ffe0ff */
[----:B------:R-:W-:Y:S01]  /*beed0*/  PRMT R6, R27, 0x7632, R6 ;  /* 0x000076321b067816 */ /* 0x000fe20000000006 */
[----:B------:R0:W-:Y:S01]  /*beee0*/  @P1 STG.E.U16 [R4.64], R27 ;  /* 0x0000001b04001986 */ /* 0x0001e2000c101506 */
[----:B--2---:R-:W-:-:S03]  /*beef0*/  ISETP.LT.AND P5, PT, R17, c[0x0][0x17c], !P0 ;  /* 0x00005f0011007a0c */ /* 0x004fc600047a1270 */
[----:B------:R-:W2:Y:S01]  /*bef00*/  LDL.LU R17, [R1+0x2858] ;  /* 0x0028580001117983 */ /* 0x000ea20000300800 */
[----:B----4-:R-:W-:-:S03]  /*bef10*/  ISETP.LT.AND P2, PT, R14, c[0x0][0x17c], !P0 ;  /* 0x00005f000e007a0c */ /* 0x010fc60004741270 */
[----:B------:R-:W4:Y:S04]  /*bef20*/  LDL.LU R21, [R1+0x1ec] ;  /* 0x0001ec0001157983 */ /* 0x000f280000300800 */
[----:B------:R-:W4:Y:S04]  /*bef30*/  LDL.LU R18, [R1+0x285c] ;  /* 0x00285c0001127983 */ /* 0x000f280000300800 */
[----:B0-----:R-:W4:Y:S04]  /*bef40*/  LDL.LU R27, [R1+0x2afc] ;  /* 0x002afc00011b7983 */ /* 0x001f280000300800 */
[----:B------:R-:W4:Y:S01]  /*bef50*/  LDL.LU R14, [R1+0x2860] ;  /* 0x00286000010e7983 */ /* 0x000f220000300800 */
[----:B---3--:R-:W-:-:S03]  /*bef60*/  ISETP.LT.AND P1, PT, R13, c[0x0][0x17c], !P0 ;  /* 0x00005f000d007a0c */ /* 0x008fc60004721270 */
[----:B------:R-:W3:Y:S01]  /*bef70*/  LDL.LU R13, [R1+0x2864] ;  /* 0x00286400010d7983 */ /* 0x000ee20000300800 */
[----:B------:R-:W-:-:S03]  /*bef80*/  LEA R8, P6, R3, R0, 0x1 ;  /* 0x0000000003087211 */ /* 0x000fc600078c08ff */
[----:B------:R-:W3:Y:S01]  /*bef90*/  LDL.LU R26, [R1+0x1bc] ;  /* 0x0001bc00011a7983 */ /* 0x000ee20000300800 */
[----:B------:R-:W-:-:S05]  /*befa0*/  LEA.HI.X.SX32 R9, R3, R2, 0x1, P6 ;  /* 0x0000000203097211 */ /* 0x000fca00030f0eff */
[----:B------:R0:W-:Y:S01]  /*befb0*/  @P4 STG.E.U16 [R8.64], R6 ;  /* 0x0000000608004986 */ /* 0x0001e2000c101506 */
[----:B------:R-:W-:-:S04]  /*befc0*/  IADD3 R5, R3, c[0x0][0x198], RZ ;  /* 0x0000660003057a10 */ /* 0x000fc80007ffe0ff */
[C---:B------:R-:W-:Y:S02]  /*befd0*/  LEA R4, P6, R5.reuse, R0, 0x1 ;  /* 0x0000000005047211 */ /* 0x040fe400078c08ff */
[C---:B------:R-:W-:Y:S02]  /*befe0*/  IADD3 R3, R5.reuse, c[0x0][0x198], RZ ;  /* 0x0000660005037a10 */ /* 0x040fe40007ffe0ff */
[----:B------:R-:W-:Y:S02]  /*beff0*/  LEA.HI.X.SX32 R5, R5, R2, 0x1, P6 ;  /* 0x0000000205057211 */ /* 0x000fe400030f0eff */
[C---:B0-----:R-:W-:Y:S02]  /*bf000*/  LEA R8, P6, R3.reuse, R0, 0x1 ;  /* 0x0000000003087211 */ /* 0x041fe400078c08ff */
[----:B-----5:R-:W-:Y:S02]  /*bf010*/  PRMT R6, R24, 0x7632, R6 ;  /* 0x0000763218067816 */ /* 0x020fe40000000006 */
[----:B------:R-:W-:-:S02]  /*bf020*/  LEA.HI.X.SX32 R9, R3, R2, 0x1, P6 ;  /* 0x0000000203097211 */ /* 0x000fc400030f0eff */
[----:B------:R-:W-:Y:S01]  /*bf030*/  IADD3 R10, R3, c[0x0][0x198], RZ ;  /* 0x00006600030a7a10 */ /* 0x000fe20007ffe0ff */
[----:B------:R0:W-:Y:S04]  /*bf040*/  @P3 STG.E.U16 [R4.64], R24 ;  /* 0x0000001804003986 */ /* 0x0001e8000c101506 */
[----:B------:R1:W-:Y:S01]  /*bf050*/  @P5 STG.E.U16 [R8.64], R6 ;  /* 0x0000000608005986 */ /* 0x0003e2000c101506 */
[----:B0-----:R-:W-:-:S04]  /*bf060*/  LEA R4, P6, R10, R0, 0x1 ;  /* 0x000000000a047211 */ /* 0x001fc800078c08ff */
[----:B------:R-:W-:Y:S02]  /*bf070*/  LEA.HI.X.SX32 R5, R10, R2, 0x1, P6 ;  /* 0x000000020a057211 */ /* 0x000fe400030f0eff */
[----:B--2---:R-:W-:Y:S02]  /*bf080*/  ISETP.LT.AND P4, PT, R17, c[0x0][0x17c], !P0 ;  /* 0x00005f0011007a0c */ /* 0x004fe40004781270 */
[----:B------:R-:W2:Y:S04]  /*bf090*/  LDL.LU R17, [R1+0x2868] ;  /* 0x0028680001117983 */ /* 0x000ea80000300800 */
[----:B----4-:R0:W-:Y:S01]  /*bf0a0*/  @P2 STG.E.U16 [R4.64], R21 ;  /* 0x0000001504002986 */ /* 0x0101e2000c101506 */
[----:B------:R-:W-:-:S03]  /*bf0b0*/  ISETP.LT.AND P5, PT, R14, c[0x0][0x17c], !P0 ;  /* 0x00005f000e007a0c */ /* 0x000fc600047a1270 */
[----:B------:R-:W4:Y:S01]  /*bf0c0*/  LDL.LU R14, [R1+0x286c] ;  /* 0x00286c00010e7983 */ /* 0x000f220000300800 */
[----:B---3--:R-:W-:-:S03]  /*bf0d0*/  ISETP.LT.AND P2, PT, R13, c[0x0][0x17c], !P0 ;  /* 0x00005f000d007a0c */ /* 0x008fc60004741270 */
[----:B------:R-:W3:Y:S01]  /*bf0e0*/  LDL.LU R13, [R1+0x2870] ;  /* 0x00287000010d7983 */ /* 0x000ee20000300800 */
[----:B------:R-:W-:-:S04]  /*bf0f0*/  IADD3 R3, R10, c[0x0][0x198], RZ ;  /* 0x000066000a037a10 */ /* 0x000fc80007ffe0ff */
[----:B-1----:R-:W-:Y:S02]  /*bf100*/  LEA R8, P6, R3, R0, 0x1 ;  /* 0x0000000003087211 */ /* 0x002fe400078c08ff */
[----:B------:R-:W-:Y:S02]  /*bf110*/  PRMT R6, R21, 0x7632, R6 ;  /* 0x0000763215067816 */ /* 0x000fe40000000006 */
[C---:B------:R-:W-:Y:S01]  /*bf120*/  LEA.HI.X.SX32 R9, R3.reuse, R2, 0x1, P6 ;  /* 0x0000000203097211 */ /* 0x040fe200030f0eff */
[----:B0-----:R-:W5:Y:S04]  /*bf130*/  LDL.LU R21, [R1+0x22c] ;  /* 0x00022c0001157983 */ /* 0x001f680000300800 */
[----:B------:R0:W-:Y:S04]  /*bf140*/  @P1 STG.E.U16 [R8.64], R6 ;  /* 0x0000000608001986 */ /* 0x0001e8000c101506 */
[----:B------:R-:W5:Y:S01]  /*bf150*/  LDL.LU R22, [R1+0x2874] ;  /* 0x0028740001167983 */ /* 0x000f620000300800 */
[----:B------:R-:W-:-:S04]  /*bf160*/  IADD3 R10, R3, c[0x0][0x198], RZ ;  /* 0x00006600030a7a10 */ /* 0x000fc80007ffe0ff */
[----:B------:R-:W-:Y:S02]  /*bf170*/  LEA R4, P6, R10, R0, 0x1 ;  /* 0x000000000a047211 */ /* 0x000fe400078c08ff */
[----:B------:R-:W-:Y:S02]  /*bf180*/  ISETP.LT.AND P3, PT, R18, c[0x0][0x17c], !P0 ;  /* 0x00005f0012007a0c */ /* 0x000fe40004761270 */
[C---:B------:R-:W-:Y:S02]  /*bf190*/  LEA.HI.X.SX32 R5, R10.reuse, R2, 0x1, P6 ;  /* 0x000000020a057211 */ /* 0x040fe400030f0eff */
[----:B------:R-:W-:-:S03]  /*bf1a0*/  IADD3 R3, R10, c[0x0][0x198], RZ ;  /* 0x000066000a037a10 */ /* 0x000fc60007ffe0ff */
[----:B------:R1:W-:Y:S01]  /*bf1b0*/  @P4 STG.E.U16 [R4.64], R26 ;  /* 0x0000001a04004986 */ /* 0x0003e2000c101506 */
[C---:B0-----:R-:W-:Y:S02]  /*bf1c0*/  LEA R8, P6, R3.reuse, R0, 0x1 ;  /* 0x0000000003087211 */ /* 0x041fe400078c08ff */
[----:B------:R-:W-:Y:S02]  /*bf1d0*/  PRMT R6, R26, 0x7632, R6 ;  /* 0x000076321a067816 */ /* 0x000fe40000000006 */
[----:B------:R-:W-:-:S05]  /*bf1e0*/  LEA.HI.X.SX32 R9, R3, R2, 0x1, P6 ;  /* 0x0000000203097211 */ /* 0x000fca00030f0eff */
[----:B------:R0:W-:Y:S01]  /*bf1f0*/  @P3 STG.E.U16 [R8.64], R6 ;  /* 0x0000000608003986 */ /* 0x0001e2000c101506 */
[----:B--2---:R-:W-:-:S03]  /*bf200*/  ISETP.LT.AND P1, PT, R17, c[0x0][0x17c], !P0 ;  /* 0x00005f0011007a0c */ /* 0x004fc60004721270 */
[----:B------:R-:W2:Y:S04]  /*bf210*/  LDL.LU R17, [R1+0x2878] ;  /* 0x0028780001117983 */ /* 0x000ea80000300800 */
[----:B------:R-:W2:Y:S01]  /*bf220*/  LDL.LU R18, [R1+0x287c] ;  /* 0x00287c0001127983 */ /* 0x000ea20000300800 */
[----:B----4-:R-:W-:-:S03]  /*bf230*/  ISETP.LT.AND P4, PT, R14, c[0x0][0x17c], !P0 ;  /* 0x00005f000e007a0c */ /* 0x010fc60004781270 */
[----:B------:R-:W4:Y:S04]  /*bf240*/  LDL.LU R14, [R1+0x2880] ;  /* 0x00288000010e7983 */ /* 0x000f280000300800 */
[----:B-1----:R-:W4:Y:S01]  /*bf250*/  LDL.LU R26, [R1+0x1dc] ;  /* 0x0001dc00011a7983 */ /* 0x002f220000300800 */
[----:B---3--:R-:W-:-:S03]  /*bf260*/  ISETP.LT.AND P3, PT, R13, c[0x0][0x17c], !P0 ;  /* 0x00005f000d007a0c */ /* 0x008fc60004761270 */
[----:B------:R-:W3:Y:S01]  /*bf270*/  LDL.LU R13, [R1+0x2884] ;  /* 0x00288400010d7983 */ /* 0x000ee20000300800 */
[----:B------:R-:W-:-:S04]  /*bf280*/  IADD3 R10, R3, c[0x0][0x198], RZ ;  /* 0x00006600030a7a10 */ /* 0x000fc80007ffe0ff */
[C---:B------:R-:W-:Y:S02]  /*bf290*/  LEA R4, P6, R10.reuse, R0, 0x1 ;  /* 0x000000000a047211 */ /* 0x040fe400078c08ff */
[C---:B------:R-:W-:Y:S02]  /*bf2a0*/  IADD3 R3, R10.reuse, c[0x0][0x198], RZ ;  /* 0x000066000a037a10 */ /* 0x040fe40007ffe0ff */
[----:B------:R-:W-:Y:S02]  /*bf2b0*/  LEA.HI.X.SX32 R5, R10, R2, 0x1, P6 ;  /* 0x000000020a057211 */ /* 0x000fe400030f0eff */
[----:B0-----:R-:W-:Y:S02]  /*bf2c0*/  LEA R8, P6, R3, R0, 0x1 ;  /* 0x0000000003087211 */ /* 0x001fe400078c08ff */
[----:B------:R-:W-:Y:S02]  /*bf2d0*/  PRMT R6, R11, 0x7632, R6 ;  /* 0x000076320b067816 */ /* 0x000fe40000000006 */
[C---:B------:R-:W-:Y:S01]  /*bf2e0*/  LEA.HI.X.SX32 R9, R3.reuse, R2, 0x1, P6 ;  /* 0x0000000203097211 */ /* 0x040fe200030f0eff */
[----:B------:R0:W-:Y:S04]  /*bf2f0*/  @P5 STG.E.U16 [R4.64], R11 ;  /* 0x0000000b04005986 */ /* 0x0001e8000c101506 */
[----:B------:R1:W-:Y:S01]  /*bf300*/  @P2 STG.E.U16 [R8.64], R6 ;  /* 0x0000000608002986 */ /* 0x0003e2000c101506 */
[----:B------:R-:W-:-:S04]  /*bf310*/  IADD3 R10, R3, c[0x0][0x198], RZ ;  /* 0x00006600030a7a10 */ /* 0x000fc80007ffe0ff */
[C---:B------:R-:W-:Y:S02]  /*bf320*/  IADD3 R3, R10.reuse, c[0x0][0x198], RZ ;  /* 0x000066000a037a10 */ /* 0x040fe40007ffe0ff */
[----:B0-----:R-:W-:-:S04]  /*bf330*/  LEA R4, P6, R10, R0, 0x1 ;  /* 0x000000000a047211 */ /* 0x001fc800078c08ff */
[----:B------:R-:W-:Y:S02]  /*bf340*/  LEA.HI.X.SX32 R5, R10, R2, 0x1, P6 ;  /* 0x000000020a057211 */ /* 0x000fe400030f0eff */
[----:B-1----:R-:W-:Y:S02]  /*bf350*/  LEA R8, P6, R3, R0, 0x1 ;  /* 0x0000000003087211 */ /* 0x002fe400078c08ff */
[----:B-----5:R-:W-:Y:S02]  /*bf360*/  PRMT R6, R21, 0x7632, R6 ;  /* 0x0000763215067816 */ /* 0x020fe40000000006 */
[C---:B------:R-:W-:Y:S02]  /*bf370*/  LEA.HI.X.SX32 R9, R3.reuse, R2, 0x1, P6 ;  /* 0x0000000203097211 */ /* 0x040fe400030f0eff */
[----:B------:R-:W-:Y:S01]  /*bf380*/  IADD3 R10, R3, c[0x0][0x198], RZ ;  /* 0x00006600030a7a10 */ /* 0x000fe20007ffe0ff */
[----:B------:R0:W-:Y:S04]  /*bf390*/  @P1 STG.E.U16 [R4.64], R21 ;  /* 0x0000001504001986 */ /* 0x0001e8000c101506 */
[----:B------:R1:W-:Y:S01]  /*bf3a0*/  @P4 STG.E.U16 [R8.64], R6 ;  /* 0x0000000608004986 */ /* 0x0003e2000c101506 */
[----:B0-----:R-:W-:-:S04]  /*bf3b0*/  LEA R4, P6, R10, R0, 0x1 ;  /* 0x000000000a047211 */ /* 0x001fc800078c08ff */
[----:B------:R-:W-:Y:S02]  /*bf3c0*/  LEA.HI.X.SX32 R5, R10, R2, 0x1, P6 ;  /* 0x000000020a057211 */ /* 0x000fe400030f0eff */
[----:B--2---:R-:W-:Y:S02]  /*bf3d0*/  ISETP.LT.AND P2, PT, R17, c[0x0][0x17c], !P0 ;  /* 0x00005f0011007a0c */ /* 0x004fe40004741270 */
[----:B------:R-:W2:Y:S04]  /*bf3e0*/  LDL.LU R17, [R1+0x2888] ;  /* 0x0028880001117983 */ /* 0x000ea80000300800 */
[----:B------:R-:W5:Y:S01]  /*bf3f0*/  LDL.LU R21, [R1+0x288c] ;  /* 0x00288c0001157983 */ /* 0x000f620000300800 */
[----:B----4-:R-:W-:-:S03]  /*bf400*/  ISETP.LT.AND P4, PT, R14, c[0x0][0x17c], !P0 ;  /* 0x00005f000e007a0c */ /* 0x010fc60004781270 */
[----:B------:R-:W4:Y:S04]  /*bf410*/  LDL.LU R14, [R1+0x2890] ;  /* 0x00289000010e7983 */ /* 0x000f280000300800 */
[----:B------:R0:W-:Y:S01]  /*bf420*/  @P3 STG.E.U16 [R4.64], R26 ;  /* 0x0000001a04003986 */ /* 0x0001e2000c101506 */
[----:B---3--:R-:W-:-:S03]  /*bf430*/  ISETP.LT.AND P3, PT, R13, c[0x0][0x17c], !P0 ;  /* 0x00005f000d007a0c */ /* 0x008fc60004761270 */
[----:B------:R-:W3:Y:S04]  /*bf440*/  LDL.LU R13, [R1+0x2894] ;  /* 0x00289400010d7983 */ /* 0x000ee80000300800 */
[----:B------:R-:W5:Y:S01]  /*bf450*/  LDL.LU R11, [R1+0x2898] ;  /* 0x00289800010b7983 */ /* 0x000f620000300800 */
[----:B------:R-:W-:Y:S02]  /*bf460*/  IADD3 R3, R10, c[0x0][0x198], RZ ;  /* 0x000066000a037a10 */ /* 0x000fe40007ffe0ff */
[----:B------:R-:W-:Y:S02]  /*bf470*/  ISETP.LT.AND P5, PT, R22, c[0x0][0x17c], !P0 ;  /* 0x00005f0016007a0c */ /* 0x000fe400047a1270 */
[C---:B-1----:R-:W-:Y:S02]  /*bf480*/  LEA R8, P6, R3.reuse, R0, 0x1 ;  /* 0x0000000003087211 */ /* 0x042fe400078c08ff */
[----:B------:R-:W-:-:S02]  /*bf490*/  IADD3 R10, R3, c[0x0][0x198], RZ ;  /* 0x00006600030a7a10 */ /* 0x000fc40007ffe0ff */
[----:B------:R-:W-:Y:S02]  /*bf4a0*/  LEA.HI.X.SX32 R9, R3, R2, 0x1, P6 ;  /* 0x0000000203097211 */ /* 0x000fe400030f0eff */
[----:B0-----:R-:W-:Y:S02]  /*bf4b0*/  LEA R4, P6, R10, R0, 0x1 ;  /* 0x000000000a047211 */ /* 0x001fe400078c08ff */
[----:B------:R-:W-:Y:S02]  /*bf4c0*/  PRMT R6, R26, 0x7632, R6 ;  /* 0x000076321a067816 */ /* 0x000fe40000000006 */
[----:B------:R-:W5:Y:S01]  /*bf4d0*/  LDL.LU R26, [R1+0x21c] ;  /* 0x00021c00011a7983 */ /* 0x000f620000300800 */
[----:B------:R-:W-:-:S03]  /*bf4e0*/  LEA.HI.X.SX32 R5, R10, R2, 0x1, P6 ;  /* 0x000000020a057211 */ /* 0x000fc600030f0eff */
[----:B------:R0:W-:Y:S01]  /*bf4f0*/  @P5 STG.E.U16 [R8.64], R6 ;  /* 0x0000000608005986 */ /* 0x0001e2000c101506 */
[----:B------:R-:W-:-:S03]  /*bf500*/  ISETP.LT.AND P1, PT, R18, c[0x0][0x17c], !P0 ;  /* 0x00005f0012007a0c */ /* 0x000fc60004721270 */
[----:B------:R1:W-:Y:S01]  /*bf510*/  @P2 STG.E.U16 [R4.64], R20 ;  /* 0x0000001404002986 */ /* 0x0003e2000c101506 */
[----:B0-----:R-:W-:-:S03]  /*bf520*/  PRMT R6, R20, 0x7632, R6 ;  /* 0x0000763214067816 */ /* 0x001fc60000000006 */
[----:B-1----:R-:W5:Y:S04]  /*bf530*/  LDL.LU R20, [R1+0x2af8] ;  /* 0x002af80001147983 */ /* 0x002f680000300800 */
[----:B------:R-:W5:Y:S01]  /*bf540*/  LDL.LU R18, [R1+0x289c] ;  /* 0x00289c0001127983 */ /* 0x000f620000300800 */
        /* <DEDUP_REMOVED lines=10> */
[----:B------:R-:W-:Y:S01]  /*bf5f0*/  LEA.HI.X.SX32 R9, R3, R2, 0x1, P6 ;  /* 0x0000000203097211 */ /* 0x000fe200030f0eff */
[----:B------:R0:W-:Y:S04]  /*bf600*/  @P4 STG.E.U16 [R4.64], R15 ;  /* 0x0000000f04004986 */ /* 0x0001e8000c101506 */
[----:B------:R1:W-:Y:S01]  /*bf610*/  @P3 STG.E.U16 [R8.64], R6 ;  /* 0x0000000608003986 */ /* 0x0003e2000c101506 */
[----:B--2---:R-:W-:-:S03]  /*bf620*/  ISETP.LT.AND P5, PT, R17, c[0x0][0x17c], !P0 ;  /* 0x00005f0011007a0c */ /* 0x004fc600047a1270 */
[----:B------:R-:W2:Y:S01]  /*bf630*/  LDL.LU R17, [R1+0x28a0] ;  /* 0x0028a00001117983 */ /* 0x000ea20000300800 */
[----:B----4-:R-:W-:-:S03]  /*bf640*/  ISETP.LT.AND P1, PT, R14, c[0x0][0x17c], !P0 ;  /* 0x00005f000e007a0c */ /* 0x010fc60004721270 */
[----:B------:R-:W4:Y:S01]  /*bf650*/  LDL.LU R14, [R1+0x28a4] ;  /* 0x0028a400010e7983 */ /* 0x000f220000300800 */
[----:B---3--:R-:W-:-:S03]  /*bf660*/  ISETP.LT.AND P4, PT, R13, c[0x0][0x17c], !P0 ;  /* 0x00005f000d007a0c */ /* 0x008fc60004781270 */
[----:B------:R-:W3:Y:S01]  /*bf670*/  LDL.LU R13, [R1+0x28a8] ;  /* 0x0028a800010d7983 */ /* 0x000ee20000300800 */
[----:B-----5:R-:W-:-:S03]  /*bf680*/  ISETP.LT.AND P3, PT, R11, c[0x0][0x17c], !P0 ;  /* 0x00005f000b007a0c */ /* 0x020fc60004761270 */
[----:B------:R-:W5:Y:S01]  /*bf690*/  LDL.LU R11, [R1+0x28b0] ;  /* 0x0028b000010b7983 */ /* 0x000f620000300800 */
[----:B------:R-:W-:-:S04]  /*bf6a0*/  IADD3 R10, R3, c[0x0][0x198], RZ ;  /* 0x00006600030a7a10 */ /* 0x000fc80007ffe0ff */
[C---:B0-----:R-:W-:Y:S02]  /*bf6b0*/  LEA R4, P6, R10.reuse, R0, 0x1 ;  /* 0x000000000a047211 */ /* 0x041fe400078c08ff */
[C---:B------:R-:W-:Y:S02]  /*bf6c0*/  IADD3 R3, R10.reuse, c[0x0][0x198], RZ ;  /* 0x000066000a037a10 */ /* 0x040fe40007ffe0ff */
[----:B------:R-:W-:Y:S02]  /*bf6d0*/  ISETP.LT.AND P2, PT, R21, c[0x0][0x17c], !P0 ;  /* 0x00005f0015007a0c */ /* 0x000fe40004741270 */
        /* <DEDUP_REMOVED lines=10> */
[----:B0-----:R-:W-:Y:S02]  /*bf780*/  PRMT R6, R20, 0x7632, R6 ;  /* 0x0000763214067816 */ /* 0x001fe40000000006 */
[----:B------:R-:W-:-:S04]  /*bf790*/  IADD3 R3, R10, c[0x0][0x198], RZ ;  /* 0x000066000a037a10 */ /* 0x000fc80007ffe0ff */
[C---:B------:R-:W-:Y:S02]  /*bf7a0*/  LEA R8, P6, R3.reuse, R0, 0x1 ;  /* 0x0000000003087211 */ /* 0x040fe400078c08ff */
[C---:B------:R-:W-:Y:S02]  /*bf7b0*/  IADD3 R10, R3.reuse, c[0x0][0x198], RZ ;  /* 0x00006600030a7a10 */ /* 0x040fe40007ffe0ff */
[----:B------:R-:W-:Y:S02]  /*bf7c0*/  LEA.HI.X.SX32 R9, R3, R2, 0x1, P6 ;  /* 0x0000000203097211 */ /* 0x000fe400030f0eff */
[----:B-1----:R-:W-:-:S04]  /*bf7d0*/  LEA R4, P6, R10, R0, 0x1 ;  /* 0x000000000a047211 */ /* 0x002fc800078c08ff */
[----:B------:R-:W-:Y:S01]  /*bf7e0*/  LEA.HI.X.SX32 R5, R10, R2, 0x1, P6 ;  /* 0x000000020a057211 */ /* 0x000fe200030f0eff */
[----:B------:R0:W-:Y:S04]  /*bf7f0*/  @P4 STG.E.U16 [R8.64], R6 ;  /* 0x0000000608004986 */ /* 0x0001e8000c101506 */
[----:B------:R1:W-:Y:S01]  /*bf800*/  @P3 STG.E.U16 [R4.64], R7 ;  /* 0x0000000704003986 */ /* 0x0003e2000c101506 */
[----:B--2---:R-:W-:-:S03]  /*bf810*/  ISETP.LT.AND P2, PT, R17, c[0x0][0x17c], !P0 ;  /* 0x00005f0011007a0c */ /* 0x004fc60004741270 */
[----:B------:R-:W2:Y:S04]  /*bf820*/  LDL.LU R17, [R1+0x28b4] ;  /* 0x0028b40001117983 */ /* 0x000ea80000300800 */
[----:B------:R-:W2:Y:S04]  /*bf830*/  LDL.LU R15, [R1+0x28bc] ;  /* 0x0028bc00010f7983 */ /* 0x000ea80000300800 */
[----:B------:R-:W2:Y:S01]  /*bf840*/  LDL.LU R20, [R1+0x2af4] ;  /* 0x002af40001147983 */ /* 0x000ea20000300800 */
[----:B----4-:R-:W-:-:S03]  /*bf850*/  ISETP.LT.AND P1, PT, R14, c[0x0][0x17c], !P0 ;  /* 0x00005f000e007a0c */ /* 0x010fc60004721270 */
[----:B------:R-:W4:Y:S04]  /*bf860*/  LDL.LU R14, [R1+0x28c0] ;  /* 0x0028c000010e7983 */ /* 0x000f280000300800 */
[----:B------:R-:W4:Y:S01]  /*bf870*/  LDL.LU R26, [R1+0x20c] ;  /* 0x00020c00011a7983 */ /* 0x000f220000300800 */
[----:B---3--:R-:W-:-:S03]  /*bf880*/  ISETP.LT.AND P4, PT, R13, c[0x0][0x17c], !P0 ;  /* 0x00005f000d007a0c */ /* 0x008fc60004781270 */
[----:B------:R-:W3:Y:S01]  /*bf890*/  LDL.LU R13, [R1+0x28b8] ;  /* 0x0028b800010d7983 */ /* 0x000ee20000300800 */
[----:B-----5:R-:W-:-:S03]  /*bf8a0*/  ISETP.LT.AND P3, PT, R11, c[0x0][0x17c], !P0 ;  /* 0x00005f000b007a0c */ /* 0x020fc60004761270 */
[----:B------:R-:W5:Y:S01]  /*bf8b0*/  LDL.LU R11, [R1+0x28ac] ;  /* 0x0028ac00010b7983 */ /* 0x000f620000300800 */
[----:B------:R-:W-:Y:S02]  /*bf8c0*/  IADD3 R3, R10, c[0x0][0x198], RZ ;  /* 0x000066000a037a10 */ /* 0x000fe40007ffe0ff */
[----:B------:R-:W-:Y:S01]  /*bf8d0*/  ISETP.LT.AND P5, PT, R18, c[0x0][0x17c], !P0 ;  /* 0x00005f0012007a0c */ /* 0x000fe200047a1270 */
[----:B------:R-:W3:Y:S01]  /*bf8e0*/  LDL.LU R24, [R1+0x23c] ;  /* 0x00023c0001187983 */ /* 0x000ee20000300800 */
[C---:B0-----:R-:W-:Y:S02]  /*bf8f0*/  LEA R8, P6, R3.reuse, R0, 0x1 ;  /* 0x0000000003087211 */ /* 0x041fe400078c08ff */
[C---:B------:R-:W-:Y:S02]  /*bf900*/  IADD3 R10, R3.reuse, c[0x0][0x198], RZ ;  /* 0x00006600030a7a10 */ /* 0x040fe40007ffe0ff */
[----:B------:R-:W-:Y:S02]  /*bf910*/  LEA.HI.X.SX32 R9, R3, R2, 0x1, P6 ;  /* 0x0000000203097211 */ /* 0x000fe400030f0eff */
[----:B-1----:R-:W-:-:S02]  /*bf920*/  LEA R4, P6, R10, R0, 0x1 ;  /* 0x000000000a047211 */ /* 0x002fc400078c08ff */
[----:B------:R-:W-:Y:S02]  /*bf930*/  PRMT R6, R7, 0x7632, R6 ;  /* 0x0000763207067816 */ /* 0x000fe40000000006 */
[----:B------:R-:W-:Y:S01]  /*bf940*/  LEA.HI.X.SX32 R5, R10, R2, 0x1, P6 ;  /* 0x000000020a057211 */ /* 0x000fe200030f0eff */
[----:B------:R-:W-:Y:S04]  /*bf950*/  STL [R1+0x2ae8], R19 ;  /* 0x002ae81301007387 */ /* 0x000fe80000100800 */
[----:B------:R0:W-:Y:S04]  /*bf960*/  @P5 STG.E.U16 [R8.64], R6 ;  /* 0x0000000608005986 */ /* 0x0001e8000c101506 */
[----:B------:R1:W-:Y:S04]  /*bf970*/  @P2 STG.E.U16 [R4.64], R19 ;  /* 0x0000001304002986 */ /* 0x0003e8000c101506 */
[----:B------:R-:W-:Y:S01]  /*bf980*/  STL [R1+0x2ae4], R16 ;  /* 0x002ae41001007387 */ /* 0x000fe20000100800 */
[----:B0-----:R-:W-:-:S03]  /*bf990*/  PRMT R8, R19, 0x7632, R8 ;  /* 0x0000763213087816 */ /* 0x001fc60000000008 */
[----:B------:R-:W3:Y:S01]  /*bf9a0*/  LDL.LU R21, [R1+0x24c] ;  /* 0x00024c0001157983 */ /* 0x000ee20000300800 */
[----:B------:R-:W-:-:S04]  /*bf9b0*/  IADD3 R3, R10, c[0x0][0x198], RZ ;  /* 0x000066000a037a10 */ /* 0x000fc80007ffe0ff */
[C---:B------:R-:W-:Y:S02]  /*bf9c0*/  LEA R6, P6, R3.reuse, R0, 0x1 ;  /* 0x0000000003067211 */ /* 0x040fe400078c08ff */
[C---:B------:R-:W-:Y:S02]  /*bf9d0*/  IADD3 R9, R3.reuse, c[0x0][0x198], RZ ;  /* 0x0000660003097a10 */ /* 0x040fe40007ffe0ff */
[----:B------:R-:W-:Y:S02]  /*bf9e0*/  LEA.HI.X.SX32 R7, R3, R2, 0x1, P6 ;  /* 0x0000000203077211 */ /* 0x000fe400030f0eff */
[C---:B-1----:R-:W-:Y:S02]  /*bf9f0*/  LEA R4, P6, R9.reuse, R0, 0x1 ;  /* 0x0000000009047211 */ /* 0x042fe400078c08ff */
[C---:B------:R-:W-:Y:S02]  /*bfa00*/  IADD3 R3, R9.reuse, c[0x0][0x198], RZ ;  /* 0x0000660009037a10 */ /* 0x040fe40007ffe0ff */
[----:B------:R-:W-:Y:S01]  /*bfa10*/  LEA.HI.X.SX32 R5, R9, R2, 0x1, P6 ;  /* 0x0000000209057211 */ /* 0x000fe200030f0eff */
[----:B------:R0:W-:Y:S02]  /*bfa20*/  @P1 STG.E.U16 [R6.64], R8 ;  /* 0x0000000806001986 */ /* 0x0001e4000c101506 */
[----:B0-----:R-:W-:-:S04]  /*bfa30*/  LEA R6, P6, R3, R0, 0x1 ;  /* 0x0000000003067211 */ /* 0x001fc800078c08ff */
[----:B------:R-:W-:Y:S02]  /*bfa40*/  LEA.HI.X.SX32 R7, R3, R2, 0x1, P6 ;  /* 0x0000000203077211 */ /* 0x000fe400030f0eff */
[----:B--2---:R-:W-:Y:S02]  /*bfa50*/  ISETP.LT.AND P5, PT, R17, c[0x0][0x17c], !P0 ;  /* 0x00005f0011007a0c */ /* 0x004fe400047a1270 */
[----:B------:R-:W0:Y:S01]  /*bfa60*/  LDS.128 R16, [R20] ;  /* 0x0000000014107984 */ /* 0x000e220000000c00 */
[----:B------:R-:W-:-:S03]  /*bfa70*/  ISETP.LT.AND P2, PT, R15, c[0x0][0x17c], !P0 ;  /* 0x00005f000f007a0c */ /* 0x000fc60004741270 */
[----:B------:R-:W2:Y:S01]  /*bfa80*/  LDL.LU R15, [R1+0x28c4] ;  /* 0x0028c400010f7983 */ /* 0x000ea20000300800 */
[----:B----4-:R-:W-:-:S03]  /*bfa90*/  ISETP.LT.AND P1, PT, R14, c[0x0][0x17c], !P0 ;  /* 0x00005f000e007a0c */ /* 0x010fc60004721270 */
[----:B------:R-:W4:Y:S01]  /*bfaa0*/  LDL.LU R14, [R1+0x28c8] ;  /* 0x0028c800010e7983 */ /* 0x000f220000300800 */
[----:B------:R-:W-:-:S03]  /*bfab0*/  PRMT R8, R26, 0x7632, R8 ;  /* 0x000076321a087816 */ /* 0x000fc60000000008 */
[----:B------:R1:W-:Y:S04]  /*bfac0*/  @P4 STG.E.U16 [R4.64], R26 ;  /* 0x0000001a04004986 */ /* 0x0003e8000c101506 */
[----:B------:R-:W-:Y:S04]  /*bfad0*/  @P3 STG.E.U16 [R6.64], R8 ;  /* 0x0000000806003986 */ /* 0x000fe8000c101506 */
[----:B-1----:R-:W2:Y:S01]  /*bfae0*/  LDL.LU R26, [R1+0x25c] ;  /* 0x00025c00011a7983 */ /* 0x002ea20000300800 */
[----:B-----5:R-:W-:-:S03]  /*bfaf0*/  ISETP.LT.AND P3, PT, R11, c[0x0][0x17c], !P0 ;  /* 0x00005f000b007a0c */ /* 0x020fc60004761270 */
[----:B0-----:R-:W-:Y:S04]  /*bfb00*/  STL [R1+0x54], R17 ;  /* 0x0000541101007387 */ /* 0x001fe80000100800 */
[----:B------:R0:W-:Y:S02]  /*bfb10*/  STL.64 [R1+0x58], R18 ;  /* 0x0000581201007387 */ /* 0x0001e40000100a00 */
[----:B0-----:R-:W-:-:S05]  /*bfb20*/  IMAD.MOV.U32 R18, RZ, RZ, R16 ;  /* 0x000000ffff127224 */ /* 0x001fca00078e0010 */
[----:B------:R-:W-:Y:S04]  /*bfb30*/  STL [R1+0x2af0], R18 ;  /* 0x002af01201007387 */ /* 0x000fe80000100800 */
[----:B------:R-:W5:Y:S04]  /*bfb40*/  LDL.LU R11, [R1+0x28d0] ;  /* 0x0028d000010b7983 */ /* 0x000f680000300800 */
[----:B------:R-:W0:Y:S01]  /*bfb50*/  LDS.128 R16, [R27] ;  /* 0x000000001b107984 */ /* 0x000e220000000c00 */
[----:B------:R-:W-:-:S04]  /*bfb60*/  IADD3 R9, R3, c[0x0][0x198], RZ ;  /* 0x0000660003097a10 */ /* 0x000fc80007ffe0ff */
[C---:B------:R-:W-:Y:S02]  /*bfb70*/  LEA R4, P6, R9.reuse, R0, 0x1 ;  /* 0x0000000009047211 */ /* 0x040fe400078c08ff */
[C---:B------:R-:W-:Y:S02]  /*bfb80*/  IADD3 R3, R9.reuse, c[0x0][0x198], RZ ;  /* 0x0000660009037a10 */ /* 0x040fe40007ffe0ff */
[----:B------:R-:W-:Y:S02]  /*bfb90*/  LEA.HI.X.SX32 R5, R9, R2, 0x1, P6 ;  /* 0x0000000209057211 */ /* 0x000fe400030f0eff */
[C---:B------:R-:W-:Y:S02]  /*bfba0*/  LEA R6, P6, R3.reuse, R0, 0x1 ;  /* 0x0000000003067211 */ /* 0x040fe400078c08ff */
[C---:B------:R-:W-:Y:S01]  /*bfbb0*/  IADD3 R8, R3.reuse, c[0x0][0x198], RZ ;  /* 0x0000660003087a10 */ /* 0x040fe20007ffe0ff */
[----:B---3--:R1:W-:Y:S01]  /*bfbc0*/  @P5 STG.E.U16 [R4.64], R24 ;  /* 0x0000001804005986 */ /* 0x0083e2000c101506 */
[----:B------:R-:W-:-:S02]  /*bfbd0*/  LEA.HI.X.SX32 R7, R3, R2, 0x1, P6 ;  /* 0x0000000203077211 */ /* 0x000fc400030f0eff */
[----:B------:R-:W-:Y:S01]  /*bfbe0*/  PRMT R9, R24, 0x7632, R9 ;  /* 0x0000763218097816 */ /* 0x000fe20000000009 */
[----:B------:R-:W-:Y:S01]  /*bfbf0*/  STL [R1+0x2aec], R20 ;  /* 0x002aec1401007387 */ /* 0x000fe20000100800 */
[----:B------:R-:W-:-:S03]  /*bfc00*/  ISETP.LT.AND P4, PT, R13, c[0x0][0x17c], !P0 ;  /* 0x00005f000d007a0c */ /* 0x000fc60004781270 */
[----:B------:R-:W3:Y:S01]  /*bfc10*/  LDL.LU R13, [R1+0x28cc] ;  /* 0x0028cc00010d7983 */ /* 0x000ee20000300800 */
[----:B-1----:R-:W-:-:S04]  /*bfc20*/  LEA R4, P6, R8, R0, 0x1 ;  /* 0x0000000008047211 */ /* 0x002fc800078c08ff */
[----:B------:R-:W-:Y:S01]  /*bfc30*/  LEA.HI.X.SX32 R5, R8, R2, 0x1, P6 ;  /* 0x0000000208057211 */ /* 0x000fe200030f0eff */
[----:B------:R-:W-:Y:S04]  /*bfc40*/  @P2 STG.E.U16 [R6.64], R9 ;  /* 0x0000000906002986 */ /* 0x000fe8000c101506 */
[----:B------:R-:W-:Y:S04]  /*bfc50*/  @P1 STG.E.U16 [R4.64], R21 ;  /* 0x0000001504001986 */ /* 0x000fe8000c101506 */
[----:B0-----:R-:W-:Y:S04]  /*bfc60*/  STL [R1+0x44], R17 ;  /* 0x0000441101007387 */ /* 0x001fe80000100800 */
[----:B------:R0:W-:Y:S04]  /*bfc70*/  STL.64 [R1+0x48], R18 ;  /* 0x0000481201007387 */ /* 0x0001e80000100a00 */
[----:B0-----:R-:W3:Y:S01]  /*bfc80*/  LDL.LU R18, [R1+0x2af0] ;  /* 0x002af00001127983 */ /* 0x001ee20000300800 */
[----:B----4-:R-:W-:-:S03]  /*bfc90*/  ISETP.LT.AND P2, PT, R14, c[0x0][0x17c], !P0 ;  /* 0x00005f000e007a0c */ /* 0x010fc60004741270 */
[----:B------:R-:W4:Y:S01]  /*bfca0*/  LDL.LU R14, [R1+0x28d4] ;  /* 0x0028d400010e7983 */ /* 0x000f220000300800 */
[----:B-----5:R-:W-:-:S03]  /*bfcb0*/  ISETP.LT.AND P1, PT, R11, c[0x0][0x17c], !P0 ;  /* 0x00005f000b007a0c */ /* 0x020fc60004721270 */
[----:B------:R-:W5:Y:S01]  /*bfcc0*/  LDL.LU R11, [R1+0x28d8] ;  /* 0x0028d800010b7983 */ /* 0x000f620000300800 */
[----:B------:R-:W-:-:S03]  /*bfcd0*/  PRMT R10, R21, 0x7632, R10 ;  /* 0x00007632150a7816 */ /* 0x000fc6000000000a */
[----:B------:R-:W0:Y:S01]  /*bfce0*/  LDS.128 R20, [R28] ;  /* 0x000000001c147984 */ /* 0x000e220000000c00 */
[----:B------:R-:W-:-:S04]  /*bfcf0*/  IADD3 R3, R8, c[0x0][0x198], RZ ;  /* 0x0000660008037a10 */ /* 0x000fc80007ffe0ff */
[C---:B------:R-:W-:Y:S02]  /*bfd00*/  LEA R6, P6, R3.reuse, R0, 0x1 ;  /* 0x0000000003067211 */ /* 0x040fe400078c08ff */
[C---:B------:R-:W-:Y:S02]  /*bfd10*/  IADD3 R9, R3.reuse, c[0x0][0x198], RZ ;  /* 0x0000660003097a10 */ /* 0x040fe40007ffe0ff */
[----:B------:R-:W-:Y:S02]  /*bfd20*/  LEA.HI.X.SX32 R7, R3, R2, 0x1, P6 ;  /* 0x0000000203077211 */ /* 0x000fe400030f0eff */
[----:B------:R-:W-:Y:S02]  /*bfd30*/  LEA R8, P6, R9, R0, 0x1 ;  /* 0x0000000009087211 */ /* 0x000fe400078c08ff */
[----:B--2---:R-:W-:Y:S02]  /*bfd40*/  ISETP.LT.AND P5, PT, R15, c[0x0][0x17c], !P0 ;  /* 0x00005f000f007a0c */ /* 0x004fe400047a1270 */
[----:B------:R-:W-:-:S02]  /*bfd50*/  IADD3 R3, R9, c[0x0][0x198], RZ ;  /* 0x0000660009037a10 */ /* 0x000fc40007ffe0ff */
[----:B------:R-:W-:Y:S02]  /*bfd60*/  LEA.HI.X.SX32 R9, R9, R2, 0x1, P6 ;  /* 0x0000000209097211 */ /* 0x000fe400030f0eff */
[C---:B------:R-:W-:Y:S01]  /*bfd70*/  LEA R4, P6, R3.reuse, R0, 0x1 ;  /* 0x0000000003047211 */ /* 0x040fe200078c08ff */
[----:B------:R-:W-:Y:S03]  /*bfd80*/  @P4 STG.E.U16 [R6.64], R10 ;  /* 0x0000000a06004986 */ /* 0x000fe6000c101506 */
[----:B------:R-:W-:Y:S01]  /*bfd90*/  LEA.HI.X.SX32 R5, R3, R2, 0x1, P6 ;  /* 0x0000000203057211 */ /* 0x000fe200030f0eff */
[----:B------:R1:W-:Y:S01]  /*bfda0*/  @P3 STG.E.U16 [R8.64], R26 ;  /* 0x0000001a08003986 */ /* 0x0003e2000c101506 */
[----:B---3--:R-:W-:Y:S01]  /*bfdb0*/  ISETP.LT.AND P4, PT, R13, c[0x0][0x17c], !P0 ;  /* 0x00005f000d007a0c */ /* 0x008fe20004781270 */
[----:B------:R-:W-:Y:S01]  /*bfdc0*/  IMAD.MOV.U32 R15, RZ, RZ, R16 ;  /* 0x000000ffff0f7224 */ /* 0x000fe200078e0010 */
[----:B-1----:R-:W-:Y:S01]  /*bfdd0*/  PRMT R8, R26, 0x7632, R8 ;  /* 0x000076321a087816 */ /* 0x002fe20000000008 */
[----:B0-----:R-:W-:Y:S01]  /*bfde0*/  STL [R1+0x74], R21 ;  /* 0x0000741501007387 */ /* 0x001fe20000100800 */
[----:B------:R-:W-:-:S03]  /*bfdf0*/  IMAD.MOV.U32 R13, RZ, RZ, R20 ;  /* 0x000000ffff0d7224 */ /* 0x000fc600078e0014 */
[----:B------:R-:W-:Y:S04]  /*bfe00*/  STL.64 [R1+0x78], R22 ;  /* 0x0000781601007387 */ /* 0x000fe80000100a00 */
[----:B------:R-:W2:Y:S04]  /*bfe10*/  LDL.LU R20, [R1+0x2aec] ;  /* 0x002aec0001147983 */ /* 0x000ea80000300800 */
[----:B------:R-:W-:Y:S04]  /*bfe20*/  @P5 STG.E.U16 [R4.64], R8 ;  /* 0x0000000804005986 */ /* 0x000fe8000c101506 */
[----:B------:R-:W3:Y:S04]  /*bfe30*/  LDL.LU R17, [R1+0x28dc] ;  /* 0x0028dc0001117983 */ /* 0x000ee80000300800 */
[----:B------:R-:W2:Y:S01]  /*bfe40*/  LDL.LU R16, [R1+0x28e0] ;  /* 0x0028e00001107983 */ /* 0x000ea20000300800 */
[----:B----4-:R-:W-:-:S02]  /*bfe50*/  ISETP.LT.AND P3, PT, R14, c[0x0][0x17c], !P0 ;  /* 0x00005f000e007a0c */ /* 0x010fc40004761270 */
[----:B-----5:R-:W-:Y:S02]  /*bfe60*/  ISETP.LT.AND P5, PT, R11, c[0x0][0x17c], !P0 ;  /* 0x00005f000b007a0c */ /* 0x020fe400047a1270 */
[----:B------:R-:W0:Y:S04]  /*bfe70*/  LDS.128 R8, [R29] ;  /* 0x000000001d087984 */ /* 0x000e280000000c00 */
[----:B0-----:R-:W-:Y:S04]  /*bfe80*/  STL [R1+0x14], R9 ;  /* 0x0000140901007387 */ /* 0x001fe80000100800 */
[----:B------:R0:W-:Y:S04]  /*bfe90*/  STL.64 [R1+0x18], R10 ;  /* 0x0000180a01007387 */ /* 0x0001e80000100a00 */
[----:B------:R-:W4:Y:S04]  /*bfea0*/  LDL.LU R14, [R1+0x28e4] ;  /* 0x0028e400010e7983 */ /* 0x000f280000300800 */
[----:B0-----:R-:W5:Y:S01]  /*bfeb0*/  LDL.LU R11, [R1+0x28e8] ;  /* 0x0028e800010b7983 */ /* 0x001f620000300800 */
[----:B------:R-:W-:-:S04]  /*bfec0*/  IADD3 R7, R3, c[0x0][0x198], RZ ;  /* 0x0000660003077a10 */ /* 0x000fc80007ffe0ff */
[C---:B------:R-:W-:Y:S02]  /*bfed0*/  LEA R6, P6, R7.reuse, R0, 0x1 ;  /* 0x0000000007067211 */ /* 0x040fe400078c08ff */
[C---:B------:R-:W-:Y:S02]  /*bfee0*/  IADD3 R3, R7.reuse, c[0x0][0x198], RZ ;  /* 0x0000660007037a10 */ /* 0x040fe40007ffe0ff */
[----:B------:R-:W-:Y:S02]  /*bfef0*/  LEA.HI.X.SX32 R7, R7, R2, 0x1, P6 ;  /* 0x0000000207077211 */ /* 0x000fe400030f0eff */
[----:B------:R-:W-:-:S03]  /*bff00*/  LEA R4, P6, R3, R0, 0x1 ;  /* 0x0000000003047211 */ /* 0x000fc600078c08ff */
[----:B------:R0:W-:Y:S01]  /*bff10*/  @P2 STG.E.U16 [R6.64], R18 ;  /* 0x0000001206002986 */ /* 0x0001e2000c101506 */
[----:B------:R-:W-:Y:S02]  /*bff20*/  LEA.HI.X.SX32 R5, R3, R2, 0x1, P6 ;  /* 0x0000000203057211 */ /* 0x000fe400030f0eff */
[----:B---3--:R-:W-:Y:S02]  /*bff30*/  ISETP.LT.AND P2, PT, R17, c[0x0][0x17c], !P0 ;  /* 0x00005f0011007a0c */ /* 0x008fe40004741270 */
[----:B0-----:R-:W-:-:S05]  /*bff40*/  PRMT R7, R18, 0x7632, R7 ;  /* 0x0000763212077816 */ /* 0x001fca0000000007 */
[----:B------:R0:W-:Y:S01]  /*bff50*/  @P1 STG.E.U16 [R4.64], R7 ;  /* 0x0000000704001986 */ /* 0x0001e2000c101506 */
[----:B--2---:R-:W-:-:S03]  /*bff60*/  ISETP.LT.AND P1, PT, R16, c[0x0][0x17c], !P0 ;  /* 0x00005f0010007a0c */ /* 0x004fc60004721270 */
[----:B------:R-:W1:Y:S01]  /*bff70*/  LDS.128 R16, [R20+0x800] ;  /* 0x0008000014107984 */ /* 0x000e620000000c00 */
[----:B------:R-:W-:Y:S01]  /*bff80*/  IADD3 R6, R3, c[0x0][0x198], RZ ;  /* 0x0000660003067a10 */ /* 0x000fe20007ffe0ff */
[----:B------:R-:W-:-:S03]  /*bff90*/  IMAD.MOV.U32 R10, RZ, RZ, R8 ;  /* 0x000000ffff0a7224 */ /* 0x000fc600078e0008 */
[C---:B------:R-:W-:Y:S02]  /*bffa0*/  LEA R8, P6, R6.reuse, R0, 0x1 ;  /* 0x0000000006087211 */ /* 0x040fe400078c08ff */
[C---:B------:R-:W-:Y:S02]  /*bffb0*/  IADD3 R3, R6.reuse, c[0x0][0x198], RZ ;  /* 0x0000660006037a10 */ /* 0x040fe40007ffe0ff */
[----:B------:R-:W-:Y:S02]  /*bffc0*/  LEA.HI.X.SX32 R9, R6, R2, 0x1, P6 ;  /* 0x0000000206097211 */ /* 0x000fe400030f0eff */
[----:B0-----:R-:W-:-:S03]  /*bffd0*/  LEA R4, P6, R3, R0, 0x1 ;  /* 0x0000000003047211 */ /* 0x001fc600078c08ff */
[----:B------:R0:W-:Y:S01]  /*bffe0*/  @P4 STG.E.U16 [R8.64], R15 ;  /* 0x0000000f08004986 */ /* 0x0001e2000c101506 */
[----:B------:R-:W-:Y:S02]  /*bfff0*/  LEA.HI.X.SX32 R5, R3, R2, 0x1, P6 ;  /* 0x0000000203057211 */ /* 0x000fe400030f0eff */
[----:B0-----:R-:W-:-:S05]  /*c0000*/  PRMT R8, R15, 0x7632, R8 ;  /* 0x000076320f087816 */ /* 0x001fca0000000008 */
[----:B------:R-:W-:Y:S04]  /*c0010*/  @P3 STG.E.U16 [R4.64], R8 ;  /* 0x0000000804003986 */ /* 0x000fe8000c101506 */
[----:B-1----:R-:W-:Y:S04]  /*c0020*/  STL [R1+0xa4], R17 ;  /* 0x0000a41101007387 */ /* 0x002fe80000100800 */
[----:B------:R-:W-:Y:S04]  /*c0030*/  STL.64 [R1+0xa8], R18 ;  /* 0x0000a81201007387 */ /* 0x000fe80000100a00 */
[----:B------:R-:W2:Y:S01]  /*c0040*/  LDL.LU R15, [R1+0x28ec] ;  /* 0x0028ec00010f7983 */ /* 0x000ea20000300800 */
[----:B------:R-:W-:-:S03]  /*c0050*/  IMAD.MOV.U32 R21, RZ, RZ, R16 ;  /* 0x000000ffff157224 */ /* 0x000fc600078e0010 */
[----:B------:R-:W0:Y:S01]  /*c0060*/  LDS.128 R16, [R27+0x800] ;  /* 0x000800001b107984 */ /* 0x000e220000000c00 */
[----:B------:R-:W-:-:S04]  /*c0070*/  IADD3 R7, R3, c[0x0][0x198], RZ ;  /* 0x0000660003077a10 */ /* 0x000fc80007ffe0ff */
[C---:B------:R-:W-:Y:S02]  /*c0080*/  LEA R6, P6, R7.reuse, R0, 0x1 ;  /* 0x0000000007067211 */ /* 0x040fe400078c08ff */
[C---:B------:R-:W-:Y:S02]  /*c0090*/  IADD3 R3, R7.reuse, c[0x0][0x198], RZ ;  /* 0x0000660007037a10 */ /* 0x040fe40007ffe0ff */
[----:B------:R-:W-:-:S05]  /*c00a0*/  LEA.HI.X.SX32 R7, R7, R2, 0x1, P6 ;  /* 0x0000000207077211 */ /* 0x000fca00030f0eff */
[----:B------:R1:W-:Y:S02]  /*c00b0*/  @P5 STG.E.U16 [R6.64], R13 ;  /* 0x0000000d06005986 */ /* 0x0003e4000c101506 */
[----:B-1----:R-:W-:Y:S02]  /*c00c0*/  PRMT R7, R13, 0x7632, R7 ;  /* 0x000076320d077816 */ /* 0x002fe40000000007 */
[----:B-----5:R-:W-:Y:S02]  /*c00d0*/  ISETP.LT.AND P3, PT, R11, c[0x0][0x17c], !P0 ;  /* 0x00005f000b007a0c */ /* 0x020fe40004761270 */
[----:B------:R-:W3:Y:S04]  /*c00e0*/  LDL.LU R11, [R1+0x28f0] ;  /* 0x0028f000010b7983 */ /* 0x000ee80000300800 */
[----:B0-----:R-:W-:Y:S04]  /*c00f0*/  STL [R1+0x94], R17 ;  /* 0x0000941101007387 */ /* 0x001fe80000100800 */
[----:B------:R0:W-:Y:S01]  /*c0100*/  STL.64 [R1+0x98], R18 ;  /* 0x0000981201007387 */ /* 0x0001e20000100a00 */
[----:B----4-:R-:W-:Y:S01]  /*c0110*/  ISETP.LT.AND P4, PT, R14, c[0x0][0x17c], !P0 ;  /* 0x00005f000e007a0c */ /* 0x010fe20004781270 */
[----:B0-----:R-:W-:-:S02]  /*c0120*/  IMAD.MOV.U32 R18, RZ, RZ, R16 ;  /* 0x000000ffff127224 */ /* 0x001fc400078e0010 */
[----:B------:R-:W4:Y:S04]  /*c0130*/  LDL.LU R19, [R1+0x2ae8] ;  /* 0x002ae80001137983 */ /* 0x000f280000300800 */
[----:B------:R-:W5:Y:S04]  /*c0140*/  LDL.LU R16, [R1+0x2ae4] ;  /* 0x002ae40001107983 */ /* 0x000f680000300800 */
[----:B------:R-:W-:Y:S04]  /*c0150*/  STL [R1+0x2ae0], R27 ;  /* 0x002ae01b01007387 */ /* 0x000fe80000100800 */
[----:B------:R-:W-:Y:S04]  /*c0160*/  STL [R1+0x2adc], R25 ;  /* 0x002adc1901007387 */ /* 0x000fe80000100800 */
[----:B------:R-:W4:Y:S04]  /*c0170*/  LDL.LU R14, [R1+0x28f4] ;  /* 0x0028f400010e7983 */ /* 0x000f280000300800 */
[----:B------:R-:W4:Y:S04]  /*c0180*/  LDL.LU R13, [R1+0x28f8] ;  /* 0x0028f800010d7983 */ /* 0x000f280000300800 */
[----:B------:R-:W0:Y:S01]  /*c0190*/  LDS.128 R24, [R28+0x800] ;  /* 0x000800001c187984 */ /* 0x000e220000000c00 */
[----:B------:R-:W-:-:S04]  /*c01a0*/  LEA R4, P6, R3, R0, 0x1 ;  /* 0x0000000003047211 */ /* 0x000fc800078c08ff */
[----:B------:R-:W-:-:S05]  /*c01b0*/  LEA.HI.X.SX32 R5, R3, R2, 0x1, P6 ;  /* 0x0000000203057211 */ /* 0x000fca00030f0eff */
[----:B------:R-:W-:Y:S01]  /*c01c0*/  @P2 STG.E.U16 [R4.64], R7 ;  /* 0x0000000704002986 */ /* 0x000fe2000c101506 */
[----:B------:R-:W-:-:S03]  /*c01d0*/  IADD3 R6, R3, c[0x0][0x198], RZ ;  /* 0x0000660003067a10 */ /* 0x000fc60007ffe0ff */
[----:B0-----:R-:W-:Y:S04]  /*c01e0*/  STL [R1+0x84], R25 ;  /* 0x0000841901007387 */ /* 0x001fe80000100800 */
[----:B------:R-:W-:Y:S01]  /*c01f0*/  STL.64 [R1+0x88], R26 ;  /* 0x0000881a01007387 */ /* 0x000fe20000100a00 */
[----:B------:R-:W-:-:S04]  /*c0200*/  LEA R8, P6, R6, R0, 0x1 ;  /* 0x0000000006087211 */ /* 0x000fc800078c08ff */
[----:B------:R-:W-:Y:S02]  /*c0210*/  LEA.HI.X.SX32 R9, R6, R2, 0x1, P6 ;  /* 0x0000000206097211 */ /* 0x000fe400030f0eff */
[----:B--2---:R-:W-:Y:S02]  /*c0220*/  ISETP.LT.AND P5, PT, R15, c[0x0][0x17c], !P0 ;  /* 0x00005f000f007a0c */ /* 0x004fe400047a1270 */
[----:B------:R-:W2:Y:S04]  /*c0230*/  LDL.LU R15, [R1+0x28fc] ;  /* 0x0028fc00010f7983 */ /* 0x000ea80000300800 */
[----:B------:R0:W-:Y:S02]  /*c0240*/  @P1 STG.E.U16 [R8.64], R10 ;  /* 0x0000000a08001986 */ /* 0x0001e4000c101506 */
[----:B0-----:R-:W-:-:S02]  /*c0250*/  PRMT R8, R10, 0x7632, R8 ;  /* 0x000076320a087816 */ /* 0x001fc40000000008 */
[----:B------:R-:W2:Y:S01]  /*c0260*/  LDL.LU R10, [R1+0x2900] ;  /* 0x00290000010a7983 */ /* 0x000ea20000300800 */
[----:B------:R-:W-:-:S04]  /*c0270*/  IADD3 R3, R6, c[0x0][0x198], RZ ;  /* 0x0000660006037a10 */ /* 0x000fc80007ffe0ff */
[----:B------:R-:W-:-:S04]  /*c0280*/  LEA R4, P6, R3, R0, 0x1 ;  /* 0x0000000003047211 */ /* 0x000fc800078c08ff */
[----:B------:R-:W-:-:S05]  /*c0290*/  LEA.HI.X.SX32 R5, R3, R2, 0x1, P6 ;  /* 0x0000000203057211 */ /* 0x000fca00030f0eff */
[----:B------:R-:W-:Y:S01]  /*c02a0*/  @P4 STG.E.U16 [R4.64], R8 ;  /* 0x0000000804004986 */ /* 0x000fe2000c101506 */
[----:B---3--:R-:W-:Y:S01]  /*c02b0*/  ISETP.LT.AND P2, PT, R11, c[0x0][0x17c], !P0 ;  /* 0x00005f000b007a0c */ /* 0x008fe20004741270 */
[----:B------:R-:W-:Y:S02]  /*c02c0*/  IMAD.MOV.U32 R11, RZ, RZ, R24 ;  /* 0x000000ffff0b7224 */ /* 0x000fe400078e0018 */
[----:B------:R-:W0:Y:S04]  /*c02d0*/  LDS.128 R24, [R29+0x800] ;  /* 0x000800001d187984 */ /* 0x000e280000000c00 */
[----:B0-----:R-:W-:Y:S01]  /*c02e0*/  STL [R1+0x4], R25 ;  /* 0x0000041901007387 */ /* 0x001fe20000100800 */
[----:B------:R-:W-:-:S03]  /*c02f0*/  IMAD.MOV.U32 R17, RZ, RZ, R24 ;  /* 0x000000ffff117224 */ /* 0x000fc600078e0018 */
[----:B------:R-:W-:Y:S04]  /*c0300*/  STL.64 [R1+0x8], R26 ;  /* 0x0000081a01007387 */ /* 0x000fe80000100a00 */
[----:B------:R-:W0:Y:S01]  /*c0310*/  LDS.128 R24, [R20+0x1000] ;  /* 0x0010000014187984 */ /* 0x000e220000000c00 */
[----:B----4-:R-:W-:Y:S02]  /*c0320*/  ISETP.LT.AND P1, PT, R14, c[0x0][0x17c], !P0 ;  /* 0x00005f000e007a0c */ /* 0x010fe40004721270 */
[----:B------:R-:W-:Y:S01]  /*c0330*/  ISETP.LT.AND P4, PT, R13, c[0x0][0x17c], !P0 ;  /* 0x00005f000d007a0c */ /* 0x000fe20004781270 */
[----:B------:R-:W3:Y:S04]  /*c0340*/  LDL.LU R14, [R1+0x2904] ;  /* 0x00290400010e7983 */ /* 0x000ee80000300800 */
[----:B------:R-:W4:Y:S04]  /*c0350*/  LDL.LU R13, [R1+0x2908] ;  /* 0x00290800010d7983 */ /* 0x000f280000300800 */
[----:B------:R-:W-:Y:S04]  /*c0360*/  STL [R1+0x2ad8], R19 ;  /* 0x002ad81301007387 */ /* 0x000fe80000100800 */
[----:B-----5:R-:W-:Y:S04]  /*c0370*/  STL.64 [R1+0x2ad0], R16 ;  /* 0x002ad01001007387 */ /* 0x020fe80000100a00 */
[----:B0-----:R-:W-:Y:S04]  /*c0380*/  STL [R1+0x64], R25 ;  /* 0x0000641901007387 */ /* 0x001fe80000100800 */
[----:B------:R0:W-:Y:S04]  /*c0390*/  STL.64 [R1+0x68], R26 ;  /* 0x0000681a01007387 */ /* 0x0001e80000100a00 */
[----:B0-----:R-:W5:Y:S01]  /*c03a0*/  LDL.LU R27, [R1+0x2ae0] ;  /* 0x002ae000011b7983 */ /* 0x001f620000300800 */
[----:B------:R-:W-:-:S03]  /*c03b0*/  IADD3 R7, R3, c[0x0][0x198], RZ ;  /* 0x0000660003077a10 */ /* 0x000fc60007ffe0ff */
[----:B------:R-:W3:Y:S01]  /*c03c0*/  LDL.LU R25, [R1+0x2adc] ;  /* 0x002adc0001197983 */ /* 0x000ee20000300800 */
[C---:B------:R-:W-:Y:S02]  /*c03d0*/  LEA R6, P6, R7.reuse, R0, 0x1 ;  /* 0x0000000007067211 */ /* 0x040fe400078c08ff */
[C---:B------:R-:W-:Y:S02]  /*c03e0*/  IADD3 R3, R7.reuse, c[0x0][0x198], RZ ;  /* 0x0000660007037a10 */ /* 0x040fe40007ffe0ff */
[----:B------:R-:W-:Y:S02]  /*c03f0*/  LEA.HI.X.SX32 R7, R7, R2, 0x1, P6 ;  /* 0x0000000207077211 */ /* 0x000fe400030f0eff */
[----:B------:R-:W-:-:S03]  /*c0400*/  LEA R4, P6, R3, R0, 0x1 ;  /* 0x0000000003047211 */ /* 0x000fc600078c08ff */
[----:B------:R0:W-:Y:S01]  /*c0410*/  @P3 STG.E.U16 [R6.64], R21 ;  /* 0x0000001506003986 */ /* 0x0001e2000c101506 */
[----:B------:R-:W-:Y:S02]  /*c0420*/  LEA.HI.X.SX32 R5, R3, R2, 0x1, P6 ;  /* 0x0000000203057211 */ /* 0x000fe400030f0eff */
[----:B--2---:R-:W-:Y:S01]  /*c0430*/  ISETP.LT.AND P3, PT, R15, c[0x0][0x17c], !P0 ;  /* 0x00005f000f007a0c */ /* 0x004fe20004761270 */
[----:B------:R-:W-:Y:S01]  /*c0440*/  IMAD.MOV.U32 R15, RZ, RZ, R24 ;  /* 0x000000ffff0f7224 */ /* 0x000fe200078e0018 */
[----:B0-----:R-:W-:-:S05]  /*c0450*/  PRMT R7, R21, 0x7632, R7 ;  /* 0x0000763215077816 */ /* 0x001fca0000000007 */
[----:B------:R-:W-:Y:S01]  /*c0460*/  @P5 STG.E.U16 [R4.64], R7 ;  /* 0x0000000704005986 */ /* 0x000fe2000c101506 */
[----:B------:R-:W-:-:S03]  /*c0470*/  ISETP.LT.AND P5, PT, R10, c[0x0][0x17c], !P0 ;  /* 0x00005f000a007a0c */ /* 0x000fc600047a1270 */
[----:B------:R-:W2:Y:S04]  /*c0480*/  LDL.LU R10, [R1+0x290c] ;  /* 0x00290c00010a7983 */ /* 0x000ea80000300800 */
[----:B------:R-:W-:Y:S04]  /*c0490*/  STL [R1+0x2acc], R15 ;  /* 0x002acc0f01007387 */ /* 0x000fe80000100800 */
[----:B------:R0:W-:Y:S04]  /*c04a0*/  STL [R1+0x2ac8], R12 ;  /* 0x002ac80c01007387 */ /* 0x0001e80000100800 */
[----:B0-----:R-:W2:Y:S01]  /*c04b0*/  LDL.LU R12, [R1+0x2910] ;  /* 0x00291000010c7983 */ /* 0x001ea20000300800 */
[----:B------:R-:W-:-:S04]  /*c04c0*/  IADD3 R6, R3, c[0x0][0x198], RZ ;  /* 0x0000660003067a10 */ /* 0x000fc80007ffe0ff */
[----:B------:R-:W-:-:S04]  /*c04d0*/  LEA R8, P6, R6, R0, 0x1 ;  /* 0x0000000006087211 */ /* 0x000fc800078c08ff */
[----:B------:R-:W-:-:S05]  /*c04e0*/  LEA.HI.X.SX32 R9, R6, R2, 0x1, P6 ;  /* 0x0000000206097211 */ /* 0x000fca00030f0eff */
[----:B------:R0:W-:Y:S02]  /*c04f0*/  @P2 STG.E.U16 [R8.64], R18 ;  /* 0x0000001208002986 */ /* 0x0001e4000c101506 */
[----:B0-----:R-:W-:Y:S02]  /*c0500*/  PRMT R8, R18, 0x7632, R8 ;  /* 0x0000763212087816 */ /* 0x001fe40000000008 */
[----:B-----5:R-:W0:Y:S04]  /*c0510*/  LDS.128 R16, [R27+0x1000] ;  /* 0x001000001b107984 */ /* 0x020e280000000c00 */
[----:B0-----:R-:W-:Y:S01]  /*c0520*/  STL [R1+0x34], R17 ;  /* 0x0000341101007387 */ /* 0x001fe20000100800 */
[----:B------:R-:W-:-:S03]  /*c0530*/  IMAD.MOV.U32 R23, RZ, RZ, R16 ;  /* 0x000000ffff177224 */ /* 0x000fc600078e0010 */
[----:B------:R0:W-:Y:S04]  /*c0540*/  STL.64 [R1+0x38], R18 ;  /* 0x0000381201007387 */ /* 0x0001e80000100a00 */
[----:B0-----:R-:W5:Y:S04]  /*c0550*/  LDL.LU R19, [R1+0x2ad8] ;  /* 0x002ad80001137983 */ /* 0x001f680000300800 */
[----:B------:R-:W5:Y:S01]  /*c0560*/  LDL.LU.64 R16, [R1+0x2ad0] ;  /* 0x002ad00001107983 */ /* 0x000f620000300a00 */
[----:B------:R-:W-:-:S04]  /*c0570*/  IADD3 R3, R6, c[0x0][0x198], RZ ;  /* 0x0000660006037a10 */ /* 0x000fc80007ffe0ff */
[C---:B------:R-:W-:Y:S02]  /*c0580*/  LEA R4, P6, R3.reuse, R0, 0x1 ;  /* 0x0000000003047211 */ /* 0x040fe400078c08ff */
[C---:B------:R-:W-:Y:S02]  /*c0590*/  IADD3 R7, R3.reuse, c[0x0][0x198], RZ ;  /* 0x0000660003077a10 */ /* 0x040fe40007ffe0ff */
[----:B------:R-:W-:Y:S02]  /*c05a0*/  LEA.HI.X.SX32 R5, R3, R2, 0x1, P6 ;  /* 0x0000000203057211 */ /* 0x000fe400030f0eff */
[C---:B------:R-:W-:Y:S02]  /*c05b0*/  LEA R6, P6, R7.reuse, R0, 0x1 ;  /* 0x0000000007067211 */ /* 0x040fe400078c08ff */
[C---:B------:R-:W-:Y:S01]  /*c05c0*/  IADD3 R3, R7.reuse, c[0x0][0x198], RZ ;  /* 0x0000660007037a10 */ /* 0x040fe20007ffe0ff */
[----:B------:R0:W-:Y:S01]  /*c05d0*/  @P1 STG.E.U16 [R4.64], R8 ;  /* 0x0000000804001986 */ /* 0x0001e2000c101506 */
[----:B------:R-:W-:-:S05]  /*c05e0*/  LEA.HI.X.SX32 R7, R7, R2, 0x1, P6 ;  /* 0x0000000207077211 */ /* 0x000fca00030f0eff */
[----:B------:R1:W-:Y:S01]  /*c05f0*/  @P4 STG.E.U16 [R6.64], R11 ;  /* 0x0000000b06004986 */ /* 0x0003e2000c101506 */
[----:B0-----:R-:W-:-:S04]  /*c0600*/  LEA R4, P6, R3, R0, 0x1 ;  /* 0x0000000003047211 */ /* 0x001fc800078c08ff */
[----:B------:R-:W-:Y:S02]  /*c0610*/  LEA.HI.X.SX32 R5, R3, R2, 0x1, P6 ;  /* 0x0000000203057211 */ /* 0x000fe400030f0eff */
[----:B-1----:R-:W-:Y:S02]  /*c0620*/  PRMT R7, R11, 0x7632, R7 ;  /* 0x000076320b077816 */ /* 0x002fe40000000007 */
[----:B---3--:R-:W-:Y:S01]  /*c0630*/  ISETP.LT.AND P2, PT, R14, c[0x0][0x17c], !P0 ;  /* 0x00005f000e007a0c */ /* 0x008fe20004741270 */
[----:B------:R-:W3:Y:S01]  /*c0640*/  LDL.LU R11, [R1+0x2914] ;  /* 0x00291400010b7983 */ /* 0x000ee20000300800 */
[----:B----4-:R-:W-:-:S03]  /*c0650*/  ISETP.LT.AND P1, PT, R13, c[0x0][0x17c], !P0 ;  /* 0x00005f000d007a0c */ /* 0x010fc60004721270 */
[----:B------:R-:W-:Y:S01]  /*c0660*/  @P3 STG.E.U16 [R4.64], R7 ;  /* 0x0000000704003986 */ /* 0x000fe2000c101506 */
[----:B--2---:R-:W-:-:S03]  /*c0670*/  ISETP.LT.AND P3, PT, R12, c[0x0][0x17c], !P0 ;  /* 0x00005f000c007a0c */ /* 0x004fc60004761270 */
[----:B------:R-:W0:Y:S01]  /*c0680*/  LDS.128 R12, [R28+0x1000] ;  /* 0x001000001c0c7984 */ /* 0x000e220000000c00 */
[----:B------:R-:W-:-:S03]  /*c0690*/  ISETP.LT.AND P4, PT, R10, c[0x0][0x17c], !P0 ;  /* 0x00005f000a007a0c */ /* 0x000fc60004781270 */
[----:B------:R-:W2:Y:S01]  /*c06a0*/  LDL.LU R10, [R1+0x2918] ;  /* 0x00291800010a7983 */ /* 0x000ea20000300800 */
[----:B------:R-:W-:-:S04]  /*c06b0*/  IADD3 R6, R3, c[0x0][0x198], RZ ;  /* 0x0000660003067a10 */ /* 0x000fc80007ffe0ff */
[----:B------:R-:W-:-:S04]  /*c06c0*/  LEA R8, P6, R6, R0, 0x1 ;  /* 0x0000000006087211 */ /* 0x000fc800078c08ff */
[----:B------:R-:W-:Y:S01]  /*c06d0*/  LEA.HI.X.SX32 R9, R6, R2, 0x1, P6 ;  /* 0x0000000206097211 */ /* 0x000fe200030f0eff */
[----:B0-----:R-:W-:Y:S04]  /*c06e0*/  STL [R1+0x24], R13 ;  /* 0x0000240d01007387 */ /* 0x001fe80000100800 */
[----:B------:R0:W-:Y:S01]  /*c06f0*/  STL.64 [R1+0x28], R14 ;  /* 0x0000280e01007387 */ /* 0x0001e20000100a00 */
[----:B------:R-:W-:-:S03]  /*c0700*/  IMAD.MOV.U32 R22, RZ, RZ, R12 ;  /* 0x000000ffff167224 */ /* 0x000fc600078e000c */
[----:B0-----:R-:W4:Y:S04]  /*c0710*/  LDL.LU R15, [R1+0x2acc] ;  /* 0x002acc00010f7983 */ /* 0x001f280000300800 */
[----:B------:R-:W4:Y:S04]  /*c0720*/  LDL.LU R12, [R1+0x2ac8] ;  /* 0x002ac800010c7983 */ /* 0x000f280000300800 */
[----:B------:R-:W4:Y:S04]  /*c0730*/  LDL.LU R14, [R1+0x291c] ;  /* 0x00291c00010e7983 */ /* 0x000f280000300800 */
[----:B------:R-:W4:Y:S04]  /*c0740*/  LDL.LU R13, [R1+0x2920] ;  /* 0x00292000010d7983 */ /* 0x000f280000300800 */
[----:B------:R-:W4:Y:S04]  /*c0750*/  LDL.LU R18, [R1+0x2924] ;  /* 0x0029240001127983 */ /* 0x000f280000300800 */
[----:B-----5:R0:W-:Y:S02]  /*c0760*/  @P5 STG.E.U16 [R8.64], R17 ;  /* 0x0000001108005986 */ /* 0x0201e4000c101506 */
[----:B0-----:R-:W-:-:S02]  /*c0770*/  PRMT R8, R17, 0x7632, R8 ;  /* 0x0000763211087816 */ /* 0x001fc40000000008 */
[----:B------:R-:W5:Y:S01]  /*c0780*/  LDL.LU R17, [R1+0x2928] ;  /* 0x0029280001117983 */ /* 0x000f620000300800 */
[----:B------:R-:W-:Y:S02]  /*c0790*/  IADD3 R3, R6, c[0x0][0x198], RZ ;  /* 0x0000660006037a10 */ /* 0x000fe40007ffe0ff */
[----:B------:R-:W-:Y:S01]  /*c07a0*/  PRMT R16, R23, 0x7632, R16 ;  /* 0x0000763217107816 */ /* 0x000fe20000000010 */
[----:B------:R-:W5:Y:S01]  /*c07b0*/  LDL.LU R21, [R1+0x292c] ;  /* 0x00292c0001157983 */ /* 0x000f620000300800 */
[C---:B------:R-:W-:Y:S02]  /*c07c0*/  LEA R6, P6, R3.reuse, R0, 0x1 ;  /* 0x0000000003067211 */ /* 0x040fe400078c08ff */
[C---:B------:R-:W-:Y:S02]  /*c07d0*/  IADD3 R5, R3.reuse, c[0x0][0x198], RZ ;  /* 0x0000660003057a10 */ /* 0x040fe40007ffe0ff */
[----:B------:R-:W-:Y:S02]  /*c07e0*/  LEA.HI.X.SX32 R7, R3, R2, 0x1, P6 ;  /* 0x0000000203077211 */ /* 0x000fe400030f0eff */
[----:B------:R-:W-:-:S02]  /*c07f0*/  LEA R4, P6, R5, R0, 0x1 ;  /* 0x0000000005047211 */ /* 0x000fc400078c08ff */
[C---:B------:R-:W-:Y:S02]  /*c0800*/  IADD3 R3, R5.reuse, c[0x0][0x198], RZ ;  /* 0x0000660005037a10 */ /* 0x040fe40007ffe0ff */
[----:B------:R-:W-:Y:S01]  /*c0810*/  LEA.HI.X.SX32 R5, R5, R2, 0x1, P6 ;  /* 0x0000000205057211 */ /* 0x000fe200030f0eff */
[----:B------:R0:W-:Y:S01]  /*c0820*/  @P2 STG.E.U16 [R6.64], R8 ;  /* 0x0000000806002986 */ /* 0x0001e2000c101506 */
[----:B------:R-:W-:Y:S02]  /*c0830*/  IADD3 R9, R3, c[0x0][0x198], RZ ;  /* 0x0000660003097a10 */ /* 0x000fe40007ffe0ff */
[----:B---3--:R-:W-:Y:S02]  /*c0840*/  ISETP.LT.AND P5, PT, R11, c[0x0][0x17c], !P0 ;  /* 0x00005f000b007a0c */ /* 0x008fe400047a1270 */
[----:B--2---:R-:W-:Y:S02]  /*c0850*/  ISETP.LT.AND P2, PT, R10, c[0x0][0x17c], !P0 ;  /* 0x00005f000a007a0c */ /* 0x004fe40004741270 */
[----:B------:R-:W-:-:S04]  /*c0860*/  LEA R10, P6, R3, R0, 0x1 ;  /* 0x00000000030a7211 */ /* 0x000fc800078c08ff */
[----:B------:R-:W-:Y:S02]  /*c0870*/  LEA.HI.X.SX32 R11, R3, R2, 0x1, P6 ;  /* 0x00000002030b7211 */ /* 0x000fe400030f0eff */
[C---:B0-----:R-:W-:Y:S02]  /*c0880*/  LEA R8, P6, R9.reuse, R0, 0x1 ;  /* 0x0000000009087211 */ /* 0x041fe400078c08ff */
[C---:B------:R-:W-:Y:S02]  /*c0890*/  IADD3 R3, R9.reuse, c[0x0][0x198], RZ ;  /* 0x0000660009037a10 */ /* 0x040fe40007ffe0ff */
[----:B------:R-:W-:Y:S02]  /*c08a0*/  LEA.HI.X.SX32 R9, R9, R2, 0x1, P6 ;  /* 0x0000000209097211 */ /* 0x000fe400030f0eff */
[----:B------:R-:W-:Y:S01]  /*c08b0*/  PRMT R19, R22, 0x7632, R19 ;  /* 0x0000763216137816 */ /* 0x000fe20000000013 */
[----:B----4-:R0:W-:Y:S04]  /*c08c0*/  @P1 STG.E.U16 [R4.64], R15 ;  /* 0x0000000f04001986 */ /* 0x0101e8000c101506 */
[----:B------:R-:W1:Y:S01]  /*c08d0*/  LDS.128 R4, [R29+0x1000] ;  /* 0x001000001d047984 */ /* 0x000e620000000c00 */
[----:B------:R-:W-:-:S05]  /*c08e0*/  PRMT R12, R15, 0x7632, R12 ;  /* 0x000076320f0c7816 */ /* 0x000fca000000000c */
[----:B------:R2:W-:Y:S01]  /*c08f0*/  @P4 STG.E.U16 [R10.64], R12 ;  /* 0x0000000c0a004986 */ /* 0x0005e2000c101506 */
[----:B0-----:R-:W-:Y:S02]  /*c0900*/  IADD3 R15, R3, c[0x0][0x198], RZ ;  /* 0x00006600030f7a10 */ /* 0x001fe40007ffe0ff */
[----:B------:R-:W-:Y:S02]  /*c0910*/  ISETP.LT.AND P4, PT, R13, c[0x0][0x17c], !P0 ;  /* 0x00005f000d007a0c */ /* 0x000fe40004781270 */
[----:B------:R-:W-:Y:S02]  /*c0920*/  ISETP.LT.AND P1, PT, R14, c[0x0][0x17c], !P0 ;  /* 0x00005f000e007a0c */ /* 0x000fe40004721270 */
[----:B--2---:R-:W-:-:S04]  /*c0930*/  LEA R12, P6, R3, R0, 0x1 ;  /* 0x00000000030c7211 */ /* 0x004fc800078c08ff */
[----:B------:R-:W-:Y:S02]  /*c0940*/  LEA.HI.X.SX32 R13, R3, R2, 0x1, P6 ;  /* 0x00000002030d7211 */ /* 0x000fe400030f0eff */
[C---:B------:R-:W-:Y:S02]  /*c0950*/  LEA R14, P6, R15.reuse, R0, 0x1 ;  /* 0x000000000f0e7211 */ /* 0x040fe400078c08ff */
[C---:B------:R-:W-:Y:S01]  /*c0960*/  IADD3 R3, R15.reuse, c[0x0][0x198], RZ ;  /* 0x000066000f037a10 */ /* 0x040fe20007ffe0ff */
[----:B------:R-:W-:Y:S01]  /*c0970*/  @P3 STG.E.U16 [R8.64], R23 ;  /* 0x0000001708003986 */ /* 0x000fe2000c101506 */
[----:B------:R-:W-:Y:S02]  /*c0980*/  LEA.HI.X.SX32 R15, R15, R2, 0x1, P6 ;  /* 0x000000020f0f7211 */ /* 0x000fe400030f0eff */
[----:B------:R-:W-:Y:S01]  /*c0990*/  ISETP.LT.AND P3, PT, R18, c[0x0][0x17c], !P0 ;  /* 0x00005f0012007a0c */ /* 0x000fe20004761270 */
[----:B------:R0:W-:Y:S01]  /*c09a0*/  @P5 STG.E.U16 [R12.64], R16 ;  /* 0x000000100c005986 */ /* 0x0001e2000c101506 */
[----:B------:R-:W-:-:S03]  /*c09b0*/  IADD3 R18, R3, c[0x0][0x198], RZ ;  /* 0x0000660003127a10 */ /* 0x000fc60007ffe0ff */
[----:B------:R2:W3:Y:S04]  /*c09c0*/  LDS.128 R8, [R20+0x1800] ;  /* 0x0018000014087984 */ /* 0x0004e80000000c00 */
[----:B------:R4:W-:Y:S01]  /*c09d0*/  @P2 STG.E.U16 [R14.64], R22 ;  /* 0x000000160e002986 */ /* 0x0009e2000c101506 */
[----:B0-----:R-:W-:-:S03]  /*c09e0*/  LEA R16, P6, R3, R0, 0x1 ;  /* 0x0000000003107211 */ /* 0x001fc600078c08ff */
[----:B--2---:R-:W2:Y:S04]  /*c09f0*/  LDL.LU R20, [R1+0x2930] ;  /* 0x0029300001147983 */ /* 0x004ea80000300800 */
[----:B------:R-:W3:Y:S01]  /*c0a00*/  LDL.LU R26, [R1+0x2934] ;  /* 0x00293400011a7983 */ /* 0x000ee20000300800 */
[----:B-1----:R-:W-:-:S03]  /*c0a10*/  PRMT R25, R4, 0x7632, R25 ;  /* 0x0000763204197816 */ /* 0x002fc60000000019 */
[----:B------:R-:W0:Y:S01]  /*c0a20*/  LDS.128 R12, [R27+0x1800] ;  /* 0x001800001b0c7984 */ /* 0x000e220000000c00 */
[----:B-----5:R-:W-:Y:S02]  /*c0a30*/  ISETP.LT.AND P5, PT, R17, c[0x0][0x17c], !P0 ;  /* 0x00005f0011007a0c */ /* 0x020fe400047a1270 */
[----:B------:R-:W-:Y:S02]  /*c0a40*/  LEA.HI.X.SX32 R17, R3, R2, 0x1, P6 ;  /* 0x0000000203117211 */ /* 0x000fe400030f0eff */
[----:B----4-:R-:W-:-:S04]  /*c0a50*/  LEA R22, P6, R18, R0, 0x1 ;  /* 0x0000000012167211 */ /* 0x010fc800078c08ff */
[C---:B------:R-:W-:Y:S01]  /*c0a60*/  LEA.HI.X.SX32 R23, R18.reuse, R2, 0x1, P6 ;  /* 0x0000000212177211 */ /* 0x040fe200030f0eff */
[----:B------:R-:W-:Y:S04]  /*c0a70*/  @P1 STG.E.U16 [R16.64], R19 ;  /* 0x0000001310001986 */ /* 0x000fe8000c101506 */
[----:B------:R1:W-:Y:S04]  /*c0a80*/  @P4 STG.E.U16 [R22.64], R4 ;  /* 0x0000000416004986 */ /* 0x0003e8000c101506 */
[----:B-1----:R-:W4:Y:S01]  /*c0a90*/  LDL.LU R23, [R1+0x2938] ;  /* 0x0029380001177983 */ /* 0x002f220000300800 */
[----:B------:R-:W-:-:S02]  /*c0aa0*/  IADD3 R3, R18, c[0x0][0x198], RZ ;  /* 0x0000660012037a10 */ /* 0x000fc40007ffe0ff */
[----:B------:R-:W-:Y:S01]  /*c0ab0*/  ISETP.LT.AND P2, PT, R21, c[0x0][0x17c], !P0 ;  /* 0x00005f0015007a0c */ /* 0x000fe20004741270 */
[----:B------:R1:W5:Y:S01]  /*c0ac0*/  LDS.128 R16, [R28+0x1800] ;  /* 0x001800001c107984 */ /* 0x0003620000000c00 */
[----:B------:R-:W-:-:S03]  /*c0ad0*/  IADD3 R24, R3, c[0x0][0x198], RZ ;  /* 0x0000660003187a10 */ /* 0x000fc60007ffe0ff */
[----:B-1----:R-:W5:Y:S01]  /*c0ae0*/  LDL.LU R28, [R1+0x2940] ;  /* 0x00294000011c7983 */ /* 0x002f620000300800 */
[----:B--2---:R-:W-:Y:S02]  /*c0af0*/  ISETP.LT.AND P1, PT, R20, c[0x0][0x17c], !P0 ;  /* 0x00005f0014007a0c */ /* 0x004fe40004721270 */
[C---:B------:R-:W-:Y:S02]  /*c0b00*/  LEA R20, P6, R3.reuse, R0, 0x1 ;  /* 0x0000000003147211 */ /* 0x040fe400078c08ff */
[----:B---3--:R-:W-:Y:S02]  /*c0b10*/  ISETP.LT.AND P4, PT, R26, c[0x0][0x17c], !P0 ;  /* 0x00005f001a007a0c */ /* 0x008fe40004781270 */
[----:B------:R-:W-:Y:S02]  /*c0b20*/  LEA.HI.X.SX32 R21, R3, R2, 0x1, P6 ;  /* 0x0000000203157211 */ /* 0x000fe400030f0eff */
[C---:B------:R-:W-:Y:S02]  /*c0b30*/  LEA R26, P6, R24.reuse, R0, 0x1 ;  /* 0x00000000181a7211 */ /* 0x040fe400078c08ff */
[----:B------:R-:W-:-:S02]  /*c0b40*/  IADD3 R3, R24, c[0x0][0x198], RZ ;  /* 0x0000660018037a10 */ /* 0x000fc40007ffe0ff */
[----:B------:R-:W-:Y:S01]  /*c0b50*/  LEA.HI.X.SX32 R27, R24, R2, 0x1, P6 ;  /* 0x00000002181b7211 */ /* 0x000fe200030f0eff */
[----:B------:R1:W-:Y:S01]  /*c0b60*/  @P3 STG.E.U16 [R20.64], R25 ;  /* 0x0000001914003986 */ /* 0x0003e2000c101506 */
[C---:B------:R-:W-:Y:S02]  /*c0b70*/  LEA R24, P6, R3.reuse, R0, 0x1 ;  /* 0x0000000003187211 */ /* 0x040fe400078c08ff */
[C---:B------:R-:W-:Y:S02]  /*c0b80*/  IADD3 R4, R3.reuse, c[0x0][0x198], RZ ;  /* 0x0000660003047a10 */ /* 0x040fe40007ffe0ff */
[----:B-1----:R-:W-:Y:S02]  /*c0b90*/  LEA.HI.X.SX32 R25, R3, R2, 0x1, P6 ;  /* 0x0000000203197211 */ /* 0x002fe400030f0eff */
[----:B----4-:R-:W-:Y:S02]  /*c0ba0*/  ISETP.LT.AND P3, PT, R23, c[0x0][0x17c], !P0 ;  /* 0x00005f0017007a0c */ /* 0x010fe40004761270 */
[----:B------:R1:W2:Y:S04]  /*c0bb0*/  LDS.128 R20, [R29+0x1800] ;  /* 0x001800001d147984 */ /* 0x0002a80000000c00 */
[----:B-1----:R-:W3:Y:S04]  /*c0bc0*/  LDL.LU R29, [R1+0x2948] ;  /* 0x00294800011d7983 */ /* 0x002ee80000300800 */
[----:B------:R-:W4:Y:S04]  /*c0bd0*/  LDL.LU R3, [R1+0x293c] ;  /* 0x00293c0001037983 */ /* 0x000f280000300800 */
[----:B------:R1:W-:Y:S02]  /*c0be0*/  @P5 STG.E.U16 [R26.64], R8 ;  /* 0x000000081a005986 */ /* 0x0003e4000c101506 */
[----:B-1----:R-:W-:-:S04]  /*c0bf0*/  LEA R26, P6, R4, R0, 0x1 ;  /* 0x00000000041a7211 */ /* 0x002fc800078c08ff */
[----:B------:R-:W-:Y:S02]  /*c0c00*/  LEA.HI.X.SX32 R27, R4, R2, 0x1, P6 ;  /* 0x00000002041b7211 */ /* 0x000fe400030f0eff */
[----:B------:R-:W-:-:S05]  /*c0c10*/  PRMT R8, R8, 0x7632, R8 ;  /* 0x0000763208087816 */ /* 0x000fca0000000008 */
[----:B------:R1:W-:Y:S01]  /*c0c20*/  @P2 STG.E.U16 [R24.64], R8 ;  /* 0x0000000818002986 */ /* 0x0003e2000c101506 */
[----:B-----5:R-:W-:Y:S02]  /*c0c30*/  ISETP.LT.AND P2, PT, R28, c[0x0][0x17c], !P0 ;  /* 0x00005f001c007a0c */ /* 0x020fe40004741270 */
[----:B----4-:R-:W-:Y:S02]  /*c0c40*/  ISETP.LT.AND P5, PT, R3, c[0x0][0x17c], !P0 ;  /* 0x00005f0003007a0c */ /* 0x010fe400047a1270 */
[----:B------:R-:W-:Y:S02]  /*c0c50*/  IADD3 R3, R4, c[0x0][0x198], RZ ;  /* 0x0000660004037a10 */ /* 0x000fe40007ffe0ff */
[----:B------:R-:W4:Y:S04]  /*c0c60*/  LDL.LU R4, [R1+0x2944] ;  /* 0x0029440001047983 */ /* 0x000f280000300800 */
[----:B------:R-:W5:Y:S01]  /*c0c70*/  LDL.LU R28, [R1+0x294c] ;  /* 0x00294c00011c7983 */ /* 0x000f620000300800 */
[----:B-1----:R-:W-:-:S02]  /*c0c80*/  LEA R24, P6, R3, R0, 0x1 ;  /* 0x0000000003187211 */ /* 0x002fc400078c08ff */
[C---:B------:R-:W-:Y:S01]  /*c0c90*/  IADD3 R8, R3.reuse, c[0x0][0x198], RZ ;  /* 0x0000660003087a10 */ /* 0x040fe20007ffe0ff */
[----:B0-----:R0:W-:Y:S01]  /*c0ca0*/  @P1 STG.E.U16 [R26.64], R12 ;  /* 0x0000000c1a001986 */ /* 0x0011e2000c101506 */
[----:B------:R-:W-:Y:S02]  /*c0cb0*/  LEA.HI.X.SX32 R25, R3, R2, 0x1, P6 ;  /* 0x0000000203197211 */ /* 0x000fe400030f0eff */
[----:B0-----:R-:W-:Y:S02]  /*c0cc0*/  PRMT R12, R12, 0x7632, R12 ;  /* 0x000076320c0c7816 */ /* 0x001fe4000000000c */
[----:B------:R-:W-:-:S03]  /*c0cd0*/  LEA R26, P6, R8, R0, 0x1 ;  /* 0x00000000081a7211 */ /* 0x000fc600078c08ff */
[----:B------:R-:W-:Y:S01]  /*c0ce0*/  @P4 STG.E.U16 [R24.64], R12 ;  /* 0x0000000c18004986 */ /* 0x000fe2000c101506 */
[----:B------:R-:W-:-:S05]  /*c0cf0*/  LEA.HI.X.SX32 R27, R8, R2, 0x1, P6 ;  /* 0x00000002081b7211 */ /* 0x000fca00030f0eff */
[----:B------:R0:W-:Y:S01]  /*c0d00*/  @P3 STG.E.U16 [R26.64], R16 ;  /* 0x000000101a003986 */ /* 0x0001e2000c101506 */
[----:B---3--:R-:W-:Y:S02]  /*c0d10*/  ISETP.LT.AND P4, PT, R29, c[0x0][0x17c], !P0 ;  /* 0x00005f001d007a0c */ /* 0x008fe40004781270 */
[----:B0-----:R-:W-:Y:S02]  /*c0d20*/  PRMT R16, R16, 0x7632, R16 ;  /* 0x0000763210107816 */ /* 0x001fe40000000010 */
[----:B----4-:R-:W-:Y:S02]  /*c0d30*/  ISETP.LT.AND P1, PT, R4, c[0x0][0x17c], !P0 ;  /* 0x00005f0004007a0c */ /* 0x010fe40004721270 */
[----:B------:R-:W-:-:S04]  /*c0d40*/  IADD3 R4, R8, c[0x0][0x198], RZ ;  /* 0x0000660008047a10 */ /* 0x000fc80007ffe0ff */
[C---:B------:R-:W-:Y:S02]  /*c0d50*/  LEA R24, P6, R4.reuse, R0, 0x1 ;  /* 0x0000000004187211 */ /* 0x040fe400078c08ff */
[C---:B------:R-:W-:Y:S02]  /*c0d60*/  IADD3 R3, R4.reuse, c[0x0][0x198], RZ ;  /* 0x0000660004037a10 */ /* 0x040fe40007ffe0ff */
[----:B------:R-:W-:Y:S02]  /*c0d70*/  LEA.HI.X.SX32 R25, R4, R2, 0x1, P6 ;  /* 0x0000000204197211 */ /* 0x000fe400030f0eff */
[C---:B------:R-:W-:Y:S02]  /*c0d80*/  LEA R26, P6, R3.reuse, R0, 0x1 ;  /* 0x00000000031a7211 */ /* 0x040fe400078c08ff */
[----:B-----5:R-:W-:Y:S02]  /*c0d90*/  ISETP.LT.AND P3, PT, R28, c[0x0][0x17c], !P0 ;  /* 0x00005f001c007a0c */ /* 0x020fe40004761270 */
[----:B------:R-:W3:Y:S01]  /*c0da0*/  LDL.LU R28, [R1+0x2958] ;  /* 0x00295800011c7983 */ /* 0x000ee20000300800 */
[----:B------:R-:W-:-:S02]  /*c0db0*/  IADD3 R4, R3, c[0x0][0x198], RZ ;  /* 0x0000660003047a10 */ /* 0x000fc40007ffe0ff */
[----:B------:R-:W-:Y:S01]  /*c0dc0*/  LEA.HI.X.SX32 R27, R3, R2, 0x1, P6 ;  /* 0x00000002031b7211 */ /* 0x000fe200030f0eff */
[----:B------:R-:W4:Y:S04]  /*c0dd0*/  LDL.LU R29, [R1+0x44] ;  /* 0x00004400011d7983 */ /* 0x000f280000300800 */
[----:B------:R-:W5:Y:S04]  /*c0de0*/  LDL.LU R3, [R1+0x2950] ;  /* 0x0029500001037983 */ /* 0x000f680000300800 */
[----:B------:R0:W-:Y:S04]  /*c0df0*/  @P5 STG.E.U16 [R24.64], R16 ;  /* 0x0000001018005986 */ /* 0x0001e8000c101506 */
[----:B0-----:R-:W3:Y:S01]  /*c0e00*/  LDL.LU R16, [R1+0x2954] ;  /* 0x0029540001107983 */ /* 0x001ee20000300800 */
[----:B------:R-:W-:-:S03]  /*c0e10*/  LEA R24, P6, R4, R0, 0x1 ;  /* 0x0000000004187211 */ /* 0x000fc600078c08ff */
[----:B--2---:R0:W-:Y:S01]  /*c0e20*/  @P2 STG.E.U16 [R26.64], R20 ;  /* 0x000000141a002986 */ /* 0x0041e2000c101506 */
[----:B------:R-:W-:Y:S02]  /*c0e30*/  LEA.HI.X.SX32 R25, R4, R2, 0x1, P6 ;  /* 0x0000000204197211 */ /* 0x000fe400030f0eff */
[----:B0-----:R-:W-:-:S05]  /*c0e40*/  PRMT R20, R20, 0x7632, R20 ;  /* 0x0000763214147816 */ /* 0x001fca0000000014 */
[----:B------:R0:W-:Y:S01]  /*c0e50*/  @P1 STG.E.U16 [R24.64], R20 ;  /* 0x0000001418001986 */ /* 0x0001e2000c101506 */
[----:B-----5:R-:W-:Y:S02]  /*c0e60*/  ISETP.LT.AND P5, PT, R3, c[0x0][0x17c], !P0 ;  /* 0x00005f0003007a0c */ /* 0x020fe400047a1270 */
[----:B------:R-:W-:-:S04]  /*c0e70*/  IADD3 R3, R4, c[0x0][0x198], RZ ;  /* 0x0000660004037a10 */ /* 0x000fc80007ffe0ff */
[C---:B------:R-:W-:Y:S02]  /*c0e80*/  LEA R26, P6, R3.reuse, R0, 0x1 ;  /* 0x00000000031a7211 */ /* 0x040fe400078c08ff */
[C---:B------:R-:W-:Y:S02]  /*c0e90*/  IADD3 R4, R3.reuse, c[0x0][0x198], RZ ;  /* 0x0000660003047a10 */ /* 0x040fe40007ffe0ff */
[----:B------:R-:W-:Y:S02]  /*c0ea0*/  LEA.HI.X.SX32 R27, R3, R2, 0x1, P6 ;  /* 0x00000002031b7211 */ /* 0x000fe400030f0eff */
[----:B---3--:R-:W-:Y:S02]  /*c0eb0*/  ISETP.LT.AND P2, PT, R16, c[0x0][0x17c], !P0 ;  /* 0x00005f0010007a0c */ /* 0x008fe40004741270 */
[----:B------:R-:W2:Y:S04]  /*c0ec0*/  LDL.LU R16, [R1+0x2960] ;  /* 0x0029600001107983 */ /* 0x000ea80000300800 */
[----:B------:R-:W3:Y:S01]  /*c0ed0*/  LDL.LU R3, [R1+0x54] ;  /* 0x0000540001037983 */ /* 0x000ee20000300800 */
[----:B------:R-:W-:-:S03]  /*c0ee0*/  ISETP.LT.AND P1, PT, R28, c[0x0][0x17c], !P0 ;  /* 0x00005f001c007a0c */ /* 0x000fc60004721270 */
[----:B0-----:R-:W5:Y:S04]  /*c0ef0*/  LDL.LU R20, [R1+0x295c] ;  /* 0x00295c0001147983 */ /* 0x001f680000300800 */
[----:B------:R-:W2:Y:S01]  /*c0f00*/  LDL.LU R28, [R1+0x2964] ;  /* 0x00296400011c7983 */ /* 0x000ea20000300800 */
[C---:B------:R-:W-:Y:S01]  /*c0f10*/  LEA R24, P6, R4.reuse, R0, 0x1 ;  /* 0x0000000004187211 */ /* 0x040fe200078c08ff */
[----:B---3--:R-:W-:Y:S01]  /*c0f20*/  IMAD.MOV.U32 R25, RZ, RZ, R3 ;  /* 0x000000ffff197224 */ /* 0x008fe200078e0003 */
[----:B------:R-:W-:-:S04]  /*c0f30*/  IADD3 R3, R4, c[0x0][0x198], RZ ;  /* 0x0000660004037a10 */ /* 0x000fc80007ffe0ff */
[----:B------:R0:W-:Y:S02]  /*c0f40*/  @P4 STG.E.U16 [R26.64], R25 ;  /* 0x000000191a004986 */ /* 0x0001e4000c101506 */
[----:B0-----:R-:W-:Y:S01]  /*c0f50*/  IMAD.MOV.U32 R27, RZ, RZ, R25 ;  /* 0x000000ffff1b7224 */ /* 0x001fe200078e0019 */
[----:B------:R-:W-:Y:S02]  /*c0f60*/  LEA.HI.X.SX32 R25, R4, R2, 0x1, P6 ;  /* 0x0000000204197211 */ /* 0x000fe400030f0eff */
[----:B------:R-:W-:Y:S02]  /*c0f70*/  LEA R26, P6, R3, R0, 0x1 ;  /* 0x00000000031a7211 */ /* 0x000fe400078c08ff */
[----:B------:R-:W-:Y:S02]  /*c0f80*/  PRMT R8, R27, 0x7632, R8 ;  /* 0x000076321b087816 */ /* 0x000fe40000000008 */
[C---:B------:R-:W-:Y:S02]  /*c0f90*/  IADD3 R4, R3.reuse, c[0x0][0x198], RZ ;  /* 0x0000660003047a10 */ /* 0x040fe40007ffe0ff */
[----:B------:R-:W-:Y:S01]  /*c0fa0*/  LEA.HI.X.SX32 R27, R3, R2, 0x1, P6 ;  /* 0x00000002031b7211 */ /* 0x000fe200030f0eff */
[----:B------:R0:W-:Y:S01]  /*c0fb0*/  @P3 STG.E.U16 [R24.64], R8 ;  /* 0x0000000818003986 */ /* 0x0001e2000c101506 */
[----:B------:R-:W-:-:S02]  /*c0fc0*/  IADD3 R3, R4, c[0x0][0x198], RZ ;  /* 0x0000660004037a10 */ /* 0x000fc40007ffe0ff */
[----:B-----5:R-:W-:Y:S01]  /*c0fd0*/  ISETP.LT.AND P4, PT, R20, c[0x0][0x17c], !P0 ;  /* 0x00005f0014007a0c */ /* 0x020fe20004781270 */
[----:B----4-:R1:W-:Y:S01]  /*c0fe0*/  @P5 STG.E.U16 [R26.64], R29 ;  /* 0x0000001d1a005986 */ /* 0x0103e2000c101506 */
[----:B--2---:R-:W-:Y:S02]  /*c0ff0*/  ISETP.LT.AND P3, PT, R16, c[0x0][0x17c], !P0 ;  /* 0x00005f0010007a0c */ /* 0x004fe40004761270 */
[C---:B0-----:R-:W-:Y:S01]  /*c1000*/  LEA R24, P6, R4.reuse, R0, 0x1 ;  /* 0x0000000004187211 */ /* 0x041fe200078c08ff */
[----:B------:R-:W2:Y:S03]  /*c1010*/  LDL.LU R20, [R1+0x2968] ;  /* 0x0029680001147983 */ /* 0x000ea60000300800 */
[----:B------:R-:W-:Y:S01]  /*c1020*/  LEA.HI.X.SX32 R25, R4, R2, 0x1, P6 ;  /* 0x0000000204197211 */ /* 0x000fe200030f0eff */
[----:B------:R-:W3:Y:S01]  /*c1030*/  LDL.LU R16, [R1+0x296c] ;  /* 0x00296c0001107983 */ /* 0x000ee20000300800 */
[----:B-1----:R-:W-:-:S02]  /*c1040*/  LEA R26, P6, R3, R0, 0x1 ;  /* 0x00000000031a7211 */ /* 0x002fc400078c08ff */
[----:B------:R-:W-:Y:S02]  /*c1050*/  ISETP.LT.AND P5, PT, R28, c[0x0][0x17c], !P0 ;  /* 0x00005f001c007a0c */ /* 0x000fe400047a1270 */
[----:B------:R-:W-:Y:S01]  /*c1060*/  PRMT R8, R29, 0x7632, R8 ;  /* 0x000076321d087816 */ /* 0x000fe20000000008 */
[----:B------:R-:W4:Y:S01]  /*c1070*/  LDL.LU R28, [R1+0x2970] ;  /* 0x00297000011c7983 */ /* 0x000f220000300800 */
[C---:B------:R-:W-:Y:S02]  /*c1080*/  IADD3 R4, R3.reuse, c[0x0][0x198], RZ ;  /* 0x0000660003047a10 */ /* 0x040fe40007ffe0ff */
[----:B------:R-:W-:Y:S01]  /*c1090*/  LEA.HI.X.SX32 R27, R3, R2, 0x1, P6 ;  /* 0x00000002031b7211 */ /* 0x000fe200030f0eff */
[----:B------:R-:W5:Y:S04]  /*c10a0*/  LDL.LU R29, [R1+0xa4] ;  /* 0x0000a400011d7983 */ /* 0x000f680000300800 */
[----:B------:R-:W3:Y:S04]  /*c10b0*/  LDL.LU R3, [R1+0x74] ;  /* 0x0000740001037983 */ /* 0x000ee80000300800 */
[----:B------:R0:W-:Y:S02]  /*c10c0*/  @P2 STG.E.U16 [R24.64], R8 ;  /* 0x0000000818002986 */ /* 0x0001e4000c101506 */
[----:B0-----:R-:W-:-:S02]  /*c10d0*/  LEA R24, P6, R4, R0, 0x1 ;  /* 0x0000000004187211 */ /* 0x001fc400078c08ff */
[----:B--2---:R-:W-:Y:S02]  /*c10e0*/  ISETP.LT.AND P2, PT, R20, c[0x0][0x17c], !P0 ;  /* 0x00005f0014007a0c */ /* 0x004fe40004741270 */
[----:B------:R-:W2:Y:S01]  /*c10f0*/  LDL.LU R20, [R1+0x2974] ;  /* 0x0029740001147983 */ /* 0x000ea20000300800 */
[----:B---3--:R-:W-:Y:S01]  /*c1100*/  IMAD.MOV.U32 R25, RZ, RZ, R3 ;  /* 0x000000ffff197224 */ /* 0x008fe200078e0003 */
[----:B------:R-:W-:-:S04]  /*c1110*/  IADD3 R3, R4, c[0x0][0x198], RZ ;  /* 0x0000660004037a10 */ /* 0x000fc80007ffe0ff */
[----:B------:R0:W-:Y:S01]  /*c1120*/  @P1 STG.E.U16 [R26.64], R25 ;  /* 0x000000191a001986 */ /* 0x0001e2000c101506 */
[----:B------:R-:W-:-:S03]  /*c1130*/  ISETP.LT.AND P1, PT, R16, c[0x0][0x17c], !P0 ;  /* 0x00005f0010007a0c */ /* 0x000fc60004721270 */
[----:B------:R-:W3:Y:S01]  /*c1140*/  LDL.LU R16, [R1+0x2978] ;  /* 0x0029780001107983 */ /* 0x000ee20000300800 */
[----:B0-----:R-:W-:Y:S01]  /*c1150*/  IMAD.MOV.U32 R27, RZ, RZ, R25 ;  /* 0x000000ffff1b7224 */ /* 0x001fe200078e0019 */
[----:B------:R-:W-:Y:S02]  /*c1160*/  LEA.HI.X.SX32 R25, R4, R2, 0x1, P6 ;  /* 0x0000000204197211 */ /* 0x000fe400030f0eff */
[----:B------:R-:W-:Y:S02]  /*c1170*/  LEA R26, P6, R3, R0, 0x1 ;  /* 0x00000000031a7211 */ /* 0x000fe400078c08ff */
[----:B------:R-:W-:Y:S02]  /*c1180*/  PRMT R8, R27, 0x7632, R8 ;  /* 0x000076321b087816 */ /* 0x000fe40000000008 */
[C---:B------:R-:W-:Y:S02]  /*c1190*/  IADD3 R4, R3.reuse, c[0x0][0x198], RZ ;  /* 0x0000660003047a10 */ /* 0x040fe40007ffe0ff */
[----:B------:R-:W-:-:S02]  /*c11a0*/  LEA.HI.X.SX32 R27, R3, R2, 0x1, P6 ;  /* 0x00000002031b7211 */ /* 0x000fc400030f0eff */
[----:B------:R-:W2:Y:S04]  /*c11b0*/  LDL.LU R3, [R1+0x14] ;  /* 0x0000140001037983 */ /* 0x000ea80000300800 */
        /* <DEDUP_REMOVED lines=15> */
[----:B------:R-:W-:Y:S01]  /*c12b0*/  ISETP.LT.AND P3, PT, R20, c[0x0][0x17c], !P0 ;  /* 0x00005f0014007a0c */ /* 0x000fe20004761270 */
[----:B-----5:R1:W-:Y:S01]  /*c12c0*/  @P2 STG.E.U16 [R26.64], R29 ;  /* 0x0000001d1a002986 */ /* 0x0203e2000c101506 */
[----:B---3--:R-:W-:Y:S02]  /*c12d0*/  ISETP.LT.AND P5, PT, R16, c[0x0][0x17c], !P0 ;  /* 0x00005f0010007a0c */ /* 0x008fe400047a1270 */
[C---:B0-----:R-:W-:Y:S01]  /*c12e0*/  LEA R24, P6, R4.reuse, R0, 0x1 ;  /* 0x0000000004187211 */ /* 0x041fe200078c08ff */
[----:B------:R-:W2:Y:S03]  /*c12f0*/  LDL.LU R20, [R1+0x2980] ;  /* 0x0029800001147983 */ /* 0x000ea60000300800 */
[----:B------:R-:W-:Y:S01]  /*c1300*/  LEA.HI.X.SX32 R25, R4, R2, 0x1, P6 ;  /* 0x0000000204197211 */ /* 0x000fe200030f0eff */
[----:B------:R-:W3:Y:S01]  /*c1310*/  LDL.LU R16, [R1+0x2984] ;  /* 0x0029840001107983 */ /* 0x000ee20000300800 */
[----:B-1----:R-:W-:-:S02]  /*c1320*/  LEA R26, P6, R3, R0, 0x1 ;  /* 0x00000000031a7211 */ /* 0x002fc400078c08ff */
[----:B----4-:R-:W-:Y:S02]  /*c1330*/  ISETP.LT.AND P2, PT, R28, c[0x0][0x17c], !P0 ;  /* 0x00005f001c007a0c */ /* 0x010fe40004741270 */
        /* <DEDUP_REMOVED lines=71> */
[----:B0-----:R-:W-:Y:S01]  /*c17b0*/  LEA R24, P6, R4, R0, 0x1 ;  /* 0x0000000004187211 */ /* 0x001fe200078c08ff */
[----:B--2---:R-:W-:-:S05]  /*c17c0*/  IMAD.MOV.U32 R25, RZ, RZ, R3 ;  /* 0x000000ffff197224 */ /* 0x004fca00078e0003 */
[----:B------:R0:W-:Y:S01]  /*c17d0*/  @P2 STG.E.U16 [R26.64], R25 ;  /* 0x000000191a002986 */ /* 0x0001e2000c101506 */
[----:B------:R-:W-:-:S03]  /*c17e0*/  ISETP.LT.AND P2, PT, R20, c[0x0][0x17c], !P0 ;  /* 0x00005f0014007a0c */ /* 0x000fc60004741270 */
[----:B------:R-:W2:Y:S01]  /*c17f0*/  LDL.LU R20, [R1+0x29b0] ;  /* 0x0029b00001147983 */ /* 0x000ea20000300800 */
[----:B0-----:R-:W-:Y:S01]  /*c1800*/  IMAD.MOV.U32 R27, RZ, RZ, R25 ;  /* 0x000000ffff1b7224 */ /* 0x001fe200078e0019 */
[----:B------:R-:W-:-:S04]  /*c1810*/  LEA.HI.X.SX32 R25, R4, R2, 0x1, P6 ;  /* 0x0000000204197211 */ /* 0x000fc800030f0eff */
[----:B------:R-:W-:-:S05]  /*c1820*/  PRMT R8, R27, 0x7632, R8 ;  /* 0x000076321b087816 */ /* 0x000fca0000000008 */
[----:B------:R0:W-:Y:S01]  /*c1830*/  @P1 STG.E.U16 [R24.64], R8 ;  /* 0x0000000818001986 */ /* 0x0001e2000c101506 */
[----:B---3--:R-:W-:-:S03]  /*c1840*/  ISETP.LT.AND P1, PT, R16, c[0x0][0x17c], !P0 ;  /* 0x00005f0010007a0c */ /* 0x008fc60004721270 */
[----:B------:R-:W3:Y:S01]  /*c1850*/  LDL.LU R16, [R1+0x29b4] ;  /* 0x0029b40001107983 */ /* 0x000ee20000300800 */
[----:B------:R-:W-:-:S04]  /*c1860*/  IADD3 R3, R4, c[0x0][0x198], RZ ;  /* 0x0000660004037a10 */ /* 0x000fc80007ffe0ff */
[C---:B------:R-:W-:Y:S02]  /*c1870*/  LEA R26, P6, R3.reuse, R0, 0x1 ;  /* 0x00000000031a7211 */ /* 0x040fe400078c08ff */
[C---:B------:R-:W-:Y:S02]  /*c1880*/  IADD3 R4, R3.reuse, c[0x0][0x198], RZ ;  /* 0x0000660003047a10 */ /* 0x040fe40007ffe0ff */
[----:B------:R-:W-:Y:S02]  /*c1890*/  LEA.HI.X.SX32 R27, R3, R2, 0x1, P6 ;  /* 0x00000002031b7211 */ /* 0x000fe400030f0eff */
[C---:B0-----:R-:W-:Y:S02]  /*c18a0*/  LEA R24, P6, R4.reuse, R0, 0x1 ;  /* 0x0000000004187211 */ /* 0x041fe400078c08ff */
[C---:B------:R-:W-:Y:S01]  /*c18b0*/  IADD3 R3, R4.reuse, c[0x0][0x198], RZ ;  /* 0x0000660004037a10 */ /* 0x040fe20007ffe0ff */
[----:B-----5:R0:W-:Y:S01]  /*c18c0*/  @P4 STG.E.U16 [R26.64], R29 ;  /* 0x0000001d1a004986 */ /* 0x0201e2000c101506 */
[----:B------:R-:W-:-:S02]  /*c18d0*/  LEA.HI.X.SX32 R25, R4, R2, 0x1, P6 ;  /* 0x0000000204197211 */ /* 0x000fc400030f0eff */
[----:B------:R-:W-:Y:S02]  /*c18e0*/  PRMT R8, R29, 0x7632, R8 ;  /* 0x000076321d087816 */ /* 0x000fe40000000008 */
[----:B----4-:R-:W-:-:S03]  /*c18f0*/  ISETP.LT.AND P4, PT, R28, c[0x0][0x17c], !P0 ;  /* 0x00005f001c007a0c */ /* 0x010fc60004781270 */
[----:B------:R-:W-:Y:S01]  /*c1900*/  @P3 STG.E.U16 [R24.64], R8 ;  /* 0x0000000818003986 */ /* 0x000fe2000c101506 */
[----:B0-----:R-:W-:-:S03]  /*c1910*/  LEA R26, P6, R3, R0, 0x1 ;  /* 0x00000000031a7211 */ /* 0x001fc600078c08ff */
[----:B------:R-:W4:Y:S01]  /*c1920*/  LDL.LU R29, [R1+0x29b8] ;  /* 0x0029b800011d7983 */ /* 0x000f220000300800 */
[----:B------:R-:W-:-:S03]  /*c1930*/  LEA.HI.X.SX32 R27, R3, R2, 0x1, P6 ;  /* 0x00000002031b7211 */ /* 0x000fc600030f0eff */
[----:B------:R-:W5:Y:S04]  /*c1940*/  LDL.LU R28, [R1+0x29bc] ;  /* 0x0029bc00011c7983 */ /* 0x000f680000300800 */
[----:B------:R0:W-:Y:S01]  /*c1950*/  @P5 STG.E.U16 [R26.64], R5 ;  /* 0x000000051a005986 */ /* 0x0001e2000c101506 */
[----:B--2---:R-:W-:-:S03]  /*c1960*/  ISETP.LT.AND P3, PT, R20, c[0x0][0x17c], !P0 ;  /* 0x00005f0014007a0c */ /* 0x004fc60004761270 */
[----:B------:R-:W2:Y:S01]  /*c1970*/  LDL.LU R20, [R1+0x29c0] ;  /* 0x0029c00001147983 */ /* 0x000ea20000300800 */
[----:B---3--:R-:W-:-:S03]  /*c1980*/  ISETP.LT.AND P5, PT, R16, c[0x0][0x17c], !P0 ;  /* 0x00005f0010007a0c */ /* 0x008fc600047a1270 */
[----:B------:R-:W3:Y:S01]  /*c1990*/  LDL.LU R16, [R1+0x29c4] ;  /* 0x0029c40001107983 */ /* 0x000ee20000300800 */
[----:B------:R-:W-:Y:S02]  /*c19a0*/  IADD3 R4, R3, c[0x0][0x198], RZ ;  /* 0x0000660003047a10 */ /* 0x000fe40007ffe0ff */
[----:B------:R-:W-:Y:S01]  /*c19b0*/  PRMT R12, R5, 0x7632, R12 ;  /* 0x00007632050c7816 */ /* 0x000fe2000000000c */
[----:B0-----:R-:W5:Y:S01]  /*c19c0*/  LDL.LU R27, [R1+0x29c8] ;  /* 0x0029c800011b7983 */ /* 0x001f620000300800 */
[C---:B------:R-:W-:Y:S02]  /*c19d0*/  LEA R24, P6, R4.reuse, R0, 0x1 ;  /* 0x0000000004187211 */ /* 0x040fe400078c08ff */
[C---:B------:R-:W-:Y:S01]  /*c19e0*/  IADD3 R3, R4.reuse, c[0x0][0x198], RZ ;  /* 0x0000660004037a10 */ /* 0x040fe20007ffe0ff */
[----:B------:R-:W5:Y:S01]  /*c19f0*/  LDL.LU R26, [R1+0x29cc] ;  /* 0x0029cc00011a7983 */ /* 0x000f620000300800 */
[----:B------:R-:W-:Y:S02]  /*c1a00*/  LEA.HI.X.SX32 R25, R4, R2, 0x1, P6 ;  /* 0x0000000204197211 */ /* 0x000fe400030f0eff */
[----:B------:R-:W-:-:S02]  /*c1a10*/  LEA R4, P6, R3, R0, 0x1 ;  /* 0x0000000003047211 */ /* 0x000fc400078c08ff */
[C---:B------:R-:W-:Y:S01]  /*c1a20*/  IADD3 R8, R3.reuse, c[0x0][0x198], RZ ;  /* 0x0000660003087a10 */ /* 0x040fe20007ffe0ff */
[----:B------:R0:W-:Y:S01]  /*c1a30*/  @P2 STG.E.U16 [R24.64], R12 ;  /* 0x0000000c18002986 */ /* 0x0001e2000c101506 */
[----:B------:R-:W-:Y:S02]  /*c1a40*/  LEA.HI.X.SX32 R5, R3, R2, 0x1, P6 ;  /* 0x0000000203057211 */ /* 0x000fe400030f0eff */
[----:B------:R-:W-:-:S03]  /*c1a50*/  IADD3 R3, R8, c[0x0][0x198], RZ ;  /* 0x0000660008037a10 */ /* 0x000fc60007ffe0ff */
[----:B------:R1:W-:Y:S01]  /*c1a60*/  @P1 STG.E.U16 [R4.64], R9 ;  /* 0x0000000904001986 */ /* 0x0003e2000c101506 */
[----:B0-----:R-:W-:-:S04]  /*c1a70*/  LEA R24, P6, R8, R0, 0x1 ;  /* 0x0000000008187211 */ /* 0x001fc800078c08ff */
[----:B------:R-:W-:Y:S02]  /*c1a80*/  LEA.HI.X.SX32 R25, R8, R2, 0x1, P6 ;  /* 0x0000000208197211 */ /* 0x000fe400030f0eff */
[----:B------:R-:W-:Y:S02]  /*c1a90*/  PRMT R8, R9, 0x7632, R8 ;  /* 0x0000763209087816 */ /* 0x000fe40000000008 */
[----:B-1----:R-:W-:-:S03]  /*c1aa0*/  LEA R4, P6, R3, R0, 0x1 ;  /* 0x0000000003047211 */ /* 0x002fc600078c08ff */
[----:B------:R0:W-:Y:S01]  /*c1ab0*/  @P4 STG.E.U16 [R24.64], R8 ;  /* 0x0000000818004986 */ /* 0x0001e2000c101506 */
[----:B------:R-:W-:Y:S02]  /*c1ac0*/  LEA.HI.X.SX32 R5, R3, R2, 0x1, P6 ;  /* 0x0000000203057211 */ /* 0x000fe400030f0eff */
[----:B----4-:R-:W-:-:S03]  /*c1ad0*/  ISETP.LT.AND P2, PT, R29, c[0x0][0x17c], !P0 ;  /* 0x00005f001d007a0c */ /* 0x010fc60004741270 */
[----:B------:R1:W-:Y:S01]  /*c1ae0*/  @P3 STG.E.U16 [R4.64], R13 ;  /* 0x0000000d04003986 */ /* 0x0003e2000c101506 */
[----:B--2---:R-:W-:-:S03]  /*c1af0*/  ISETP.LT.AND P4, PT, R20, c[0x0][0x17c], !P0 ;  /* 0x00005f0014007a0c */ /* 0x004fc60004781270 */
[----:B------:R-:W2:Y:S01]  /*c1b00*/  LDL.LU R20, [R1+0x29d0] ;  /* 0x0029d00001147983 */ /* 0x000ea20000300800 */
[----:B---3--:R-:W-:-:S03]  /*c1b10*/  ISETP.LT.AND P3, PT, R16, c[0x0][0x17c], !P0 ;  /* 0x00005f0010007a0c */ /* 0x008fc60004761270 */
[----:B------:R-:W3:Y:S04]  /*c1b20*/  LDL.LU R16, [R1+0x29d4] ;  /* 0x0029d40001107983 */ /* 0x000ee80000300800 */
[----:B------:R-:W4:Y:S04]  /*c1b30*/  LDL.LU R29, [R1+0x58] ;  /* 0x00005800011d7983 */ /* 0x000f280000300800 */
[----:B0-----:R-:W4:Y:S01]  /*c1b40*/  LDL.LU R24, [R1+0x29d8] ;  /* 0x0029d80001187983 */ /* 0x001f220000300800 */
[----:B------:R-:W-:-:S04]  /*c1b50*/  IADD3 R9, R3, c[0x0][0x198], RZ ;  /* 0x0000660003097a10 */ /* 0x000fc80007ffe0ff */
[C---:B------:R-:W-:Y:S02]  /*c1b60*/  LEA R8, P6, R9.reuse, R0, 0x1 ;  /* 0x0000000009087211 */ /* 0x040fe400078c08ff */
[C---:B------:R-:W-:Y:S02]  /*c1b70*/  IADD3 R3, R9.reuse, c[0x0][0x198], RZ ;  /* 0x0000660009037a10 */ /* 0x040fe40007ffe0ff */
[----:B------:R-:W-:Y:S02]  /*c1b80*/  LEA.HI.X.SX32 R9, R9, R2, 0x1, P6 ;  /* 0x0000000209097211 */ /* 0x000fe400030f0eff */
[----:B-1----:R-:W-:Y:S02]  /*c1b90*/  PRMT R13, R13, 0x7632, R13 ;  /* 0x000076320d0d7816 */ /* 0x002fe4000000000d */
[C---:B------:R-:W-:Y:S02]  /*c1ba0*/  LEA R4, P6, R3.reuse, R0, 0x1 ;  /* 0x0000000003047211 */ /* 0x040fe400078c08ff */
[----:B------:R-:W-:-:S02]  /*c1bb0*/  IADD3 R12, R3, c[0x0][0x198], RZ ;  /* 0x00006600030c7a10 */ /* 0x000fc40007ffe0ff */
[----:B-----5:R-:W-:Y:S01]  /*c1bc0*/  ISETP.LT.AND P1, PT, R28, c[0x0][0x17c], !P0 ;  /* 0x00005f001c007a0c */ /* 0x020fe20004721270 */
[----:B------:R0:W-:Y:S01]  /*c1bd0*/  @P5 STG.E.U16 [R8.64], R13 ;  /* 0x0000000d08005986 */ /* 0x0001e2000c101506 */
[----:B------:R-:W-:Y:S02]  /*c1be0*/  LEA.HI.X.SX32 R5, R3, R2, 0x1, P6 ;  /* 0x0000000203057211 */ /* 0x000fe400030f0eff */
[C---:B------:R-:W-:Y:S01]  /*c1bf0*/  IADD3 R3, R12.reuse, c[0x0][0x198], RZ ;  /* 0x000066000c037a10 */ /* 0x040fe20007ffe0ff */
[----:B------:R-:W5:Y:S04]  /*c1c00*/  LDL.LU R28, [R1+0x48] ;  /* 0x00004800011c7983 */ /* 0x000f680000300800 */
[----:B------:R1:W-:Y:S01]  /*c1c10*/  @P2 STG.E.U16 [R4.64], R17 ;  /* 0x0000001104002986 */ /* 0x0003e2000c101506 */
[----:B0-----:R-:W-:-:S03]  /*c1c20*/  LEA R8, P6, R12, R0, 0x1 ;  /* 0x000000000c087211 */ /* 0x001fc600078c08ff */
[----:B------:R-:W5:Y:S01]  /*c1c30*/  LDL.LU R25, [R1+0x29dc] ;  /* 0x0029dc0001197983 */ /* 0x000f620000300800 */
[----:B------:R-:W-:Y:S02]  /*c1c40*/  LEA.HI.X.SX32 R9, R12, R2, 0x1, P6 ;  /* 0x000000020c097211 */ /* 0x000fe400030f0eff */
[----:B------:R-:W-:Y:S02]  /*c1c50*/  IADD3 R12, R3, c[0x0][0x198], RZ ;  /* 0x00006600030c7a10 */ /* 0x000fe40007ffe0ff */
[----:B-1----:R-:W-:Y:S02]  /*c1c60*/  PRMT R17, R17, 0x7632, R17 ;  /* 0x0000763211117816 */ /* 0x002fe40000000011 */
[----:B------:R-:W-:-:S03]  /*c1c70*/  LEA R4, P6, R3, R0, 0x1 ;  /* 0x0000000003047211 */ /* 0x000fc600078c08ff */
[----:B------:R0:W-:Y:S01]  /*c1c80*/  @P1 STG.E.U16 [R8.64], R17 ;  /* 0x0000001108001986 */ /* 0x0001e2000c101506 */
[----:B------:R-:W-:-:S05]  /*c1c90*/  LEA.HI.X.SX32 R5, R3, R2, 0x1, P6 ;  /* 0x0000000203057211 */ /* 0x000fca00030f0eff */
[----:B------:R1:W-:Y:S01]  /*c1ca0*/  @P4 STG.E.U16 [R4.64], R21 ;  /* 0x0000001504004986 */ /* 0x0003e2000c101506 */
[----:B0-----:R-:W-:-:S04]  /*c1cb0*/  LEA R8, P6, R12, R0, 0x1 ;  /* 0x000000000c087211 */ /* 0x001fc800078c08ff */
[----:B------:R-:W-:Y:S02]  /*c1cc0*/  LEA.HI.X.SX32 R9, R12, R2, 0x1, P6 ;  /* 0x000000020c097211 */ /* 0x000fe400030f0eff */
[----:B-1----:R-:W-:-:S05]  /*c1cd0*/  PRMT R21, R21, 0x7632, R21 ;  /* 0x0000763215157816 */ /* 0x002fca0000000015 */
[----:B------:R0:W-:Y:S01]  /*c1ce0*/  @P3 STG.E.U16 [R8.64], R21 ;  /* 0x0000001508003986 */ /* 0x0001e2000c101506 */
[----:B--2---:R-:W-:-:S03]  /*c1cf0*/  ISETP.LT.AND P1, PT, R20, c[0x0][0x17c], !P0 ;  /* 0x00005f0014007a0c */ /* 0x004fc60004721270 */
[----:B------:R-:W2:Y:S01]  /*c1d00*/  LDL.LU R20, [R1+0x29e0] ;  /* 0x0029e00001147983 */ /* 0x000ea20000300800 */
[----:B---3--:R-:W-:-:S03]  /*c1d10*/  ISETP.LT.AND P4, PT, R16, c[0x0][0x17c], !P0 ;  /* 0x00005f0010007a0c */ /* 0x008fc60004781270 */
[----:B------:R-:W3:Y:S01]  /*c1d20*/  LDL.LU R16, [R1+0x78] ;  /* 0x0000780001107983 */ /* 0x000ee20000300800 */
[----:B----4-:R-:W-:-:S03]  /*c1d30*/  ISETP.LT.AND P3, PT, R24, c[0x0][0x17c], !P0 ;  /* 0x00005f0018007a0c */ /* 0x010fc60004761270 */
[----:B------:R-:W4:Y:S04]  /*c1d40*/  LDL.LU R24, [R1+0x29e4] ;  /* 0x0029e40001187983 */ /* 0x000f280000300800 */
[----:B------:R-:W4:Y:S01]  /*c1d50*/  LDL.LU R17, [R1+0x29e8] ;  /* 0x0029e80001117983 */ /* 0x000f220000300800 */
[----:B------:R-:W-:Y:S02]  /*c1d60*/  ISETP.LT.AND P5, PT, R27, c[0x0][0x17c], !P0 ;  /* 0x00005f001b007a0c */ /* 0x000fe400047a1270 */
[----:B------:R-:W-:Y:S02]  /*c1d70*/  IADD3 R3, R12, c[0x0][0x198], RZ ;  /* 0x000066000c037a10 */ /* 0x000fe40007ffe0ff */
[----:B------:R-:W-:Y:S02]  /*c1d80*/  ISETP.LT.AND P2, PT, R26, c[0x0][0x17c], !P0 ;  /* 0x00005f001a007a0c */ /* 0x000fe40004741270 */
[----:B------:R-:W-:-:S02]  /*c1d90*/  LEA R4, P6, R3, R0, 0x1 ;  /* 0x0000000003047211 */ /* 0x000fc400078c08ff */
[C---:B------:R-:W-:Y:S02]  /*c1da0*/  IADD3 R12, R3.reuse, c[0x0][0x198], RZ ;  /* 0x00006600030c7a10 */ /* 0x040fe40007ffe0ff */
[----:B------:R-:W-:Y:S02]  /*c1db0*/  LEA.HI.X.SX32 R5, R3, R2, 0x1, P6 ;  /* 0x0000000203057211 */ /* 0x000fe400030f0eff */
[C---:B0-----:R-:W-:Y:S02]  /*c1dc0*/  LEA R8, P6, R12.reuse, R0, 0x1 ;  /* 0x000000000c087211 */ /* 0x041fe400078c08ff */
[C---:B------:R-:W-:Y:S01]  /*c1dd0*/  IADD3 R3, R12.reuse, c[0x0][0x198], RZ ;  /* 0x000066000c037a10 */ /* 0x040fe20007ffe0ff */
[----:B------:R0:W-:Y:S01]  /*c1de0*/  @P5 STG.E.U16 [R4.64], R29 ;  /* 0x0000001d04005986 */ /* 0x0001e2000c101506 */
[----:B------:R-:W-:Y:S02]  /*c1df0*/  LEA.HI.X.SX32 R9, R12, R2, 0x1, P6 ;  /* 0x000000020c097211 */ /* 0x000fe400030f0eff */
[----:B------:R-:W-:-:S02]  /*c1e00*/  PRMT R13, R29, 0x7632, R13 ;  /* 0x000076321d0d7816 */ /* 0x000fc4000000000d */
[----:B------:R-:W-:-:S03]  /*c1e10*/  IADD3 R12, R3, c[0x0][0x198], RZ ;  /* 0x00006600030c7a10 */ /* 0x000fc60007ffe0ff */
[----:B------:R1:W-:Y:S01]  /*c1e20*/  @P2 STG.E.U16 [R8.64], R13 ;  /* 0x0000000d08002986 */ /* 0x0003e2000c101506 */
[----:B0-----:R-:W-:-:S03]  /*c1e30*/  LEA R4, P6, R3, R0, 0x1 ;  /* 0x0000000003047211 */ /* 0x001fc600078c08ff */
[----:B------:R-:W4:Y:S01]  /*c1e40*/  LDL.LU R29, [R1+0x18] ;  /* 0x00001800011d7983 */ /* 0x000f220000300800 */
[----:B------:R-:W-:Y:S02]  /*c1e50*/  LEA.HI.X.SX32 R5, R3, R2, 0x1, P6 ;  /* 0x0000000203057211 */ /* 0x000fe400030f0eff */
[C---:B------:R-:W-:Y:S02]  /*c1e60*/  IADD3 R3, R12.reuse, c[0x0][0x198], RZ ;  /* 0x000066000c037a10 */ /* 0x040fe40007ffe0ff */
[C---:B-1----:R-:W-:Y:S01]  /*c1e70*/  LEA R8, P6, R12.reuse, R0, 0x1 ;  /* 0x000000000c087211 */ /* 0x042fe200078c08ff */
[----:B-----5:R0:W-:Y:S03]  /*c1e80*/  @P1 STG.E.U16 [R4.64], R28 ;  /* 0x0000001c04001986 */ /* 0x0201e6000c101506 */
[----:B------:R-:W-:Y:S02]  /*c1e90*/  LEA.HI.X.SX32 R9, R12, R2, 0x1, P6 ;  /* 0x000000020c097211 */ /* 0x000fe400030f0eff */
[----:B------:R-:W-:-:S02]  /*c1ea0*/  PRMT R13, R28, 0x7632, R13 ;  /* 0x000076321c0d7816 */ /* 0x000fc4000000000d */
[----:B0-----:R-:W-:-:S03]  /*c1eb0*/  LEA R4, P6, R3, R0, 0x1 ;  /* 0x0000000003047211 */ /* 0x001fc600078c08ff */
[----:B------:R0:W-:Y:S01]  /*c1ec0*/  @P4 STG.E.U16 [R8.64], R13 ;  /* 0x0000000d08004986 */ /* 0x0001e2000c101506 */
[----:B------:R-:W-:Y:S02]  /*c1ed0*/  LEA.HI.X.SX32 R5, R3, R2, 0x1, P6 ;  /* 0x0000000203057211 */ /* 0x000fe400030f0eff */
[----:B--2---:R-:W-:Y:S02]  /*c1ee0*/  ISETP.LT.AND P2, PT, R20, c[0x0][0x17c], !P0 ;  /* 0x00005f0014007a0c */ /* 0x004fe40004741270 */
[----:B------:R-:W2:Y:S04]  /*c1ef0*/  LDL.LU R20, [R1+0x29ec] ;  /* 0x0029ec0001147983 */ /* 0x000ea80000300800 */
[----:B------:R-:W5:Y:S04]  /*c1f00*/  LDL.LU R21, [R1+0x29f0] ;  /* 0x0029f00001157983 */ /* 0x000f680000300800 */
[----:B------:R-:W5:Y:S04]  /*c1f10*/  LDL.LU R28, [R1+0xa8] ;  /* 0x0000a800011c7983 */ /* 0x000f680000300800 */
[----:B---3--:R1:W-:Y:S01]  /*c1f20*/  @P3 STG.E.U16 [R4.64], R16 ;  /* 0x0000001004003986 */ /* 0x0083e2000c101506 */
[----:B0-----:R-:W-:-:S02]  /*c1f30*/  PRMT R13, R16, 0x7632, R13 ;  /* 0x00007632100d7816 */ /* 0x001fc4000000000d */
[----:B----4-:R-:W-:Y:S02]  /*c1f40*/  ISETP.LT.AND P4, PT, R17, c[0x0][0x17c], !P0 ;  /* 0x00005f0011007a0c */ /* 0x010fe40004781270 */
[----:B------:R-:W3:Y:S04]  /*c1f50*/  LDL.LU R17, [R1+0x29f4] ;  /* 0x0029f40001117983 */ /* 0x000ee80000300800 */
[----:B-1----:R-:W4:Y:S01]  /*c1f60*/  LDL.LU R16, [R1+0x29f8] ;  /* 0x0029f80001107983 */ /* 0x002f220000300800 */
[----:B------:R-:W-:Y:S02]  /*c1f70*/  ISETP.LT.AND P5, PT, R25, c[0x0][0x17c], !P0 ;  /* 0x00005f0019007a0c */ /* 0x000fe400047a1270 */
[----:B------:R-:W-:-:S04]  /*c1f80*/  IADD3 R12, R3, c[0x0][0x198], RZ ;  /* 0x00006600030c7a10 */ /* 0x000fc80007ffe0ff */
[C---:B------:R-:W-:Y:S02]  /*c1f90*/  LEA R8, P6, R12.reuse, R0, 0x1 ;  /* 0x000000000c087211 */ /* 0x040fe400078c08ff */
[C---:B------:R-:W-:Y:S02]  /*c1fa0*/  IADD3 R3, R12.reuse, c[0x0][0x198], RZ ;  /* 0x000066000c037a10 */ /* 0x040fe40007ffe0ff */
[----:B------:R-:W-:Y:S02]  /*c1fb0*/  LEA.HI.X.SX32 R9, R12, R2, 0x1, P6 ;  /* 0x000000020c097211 */ /* 0x000fe400030f0eff */
[C---:B------:R-:W-:Y:S02]  /*c1fc0*/  LEA R4, P6, R3.reuse, R0, 0x1 ;  /* 0x0000000003047211 */ /* 0x040fe400078c08ff */
[----:B------:R-:W-:Y:S02]  /*c1fd0*/  ISETP.LT.AND P1, PT, R24, c[0x0][0x17c], !P0 ;  /* 0x00005f0018007a0c */ /* 0x000fe40004721270 */
        /* <DEDUP_REMOVED lines=10> */
[----:B-----5:R-:W-:-:S03]  /*c2080*/  ISETP.LT.AND P5, PT, R21, c[0x0][0x17c], !P0 ;  /* 0x00005f0015007a0c */ /* 0x020fc600047a1270 */
[----:B------:R-:W5:Y:S04]  /*c2090*/  LDL.LU R21, [R1+0x29fc] ;  /* 0x0029fc0001157983 */ /* 0x000f680000300800 */
[----:B------:R-:W5:Y:S04]  /*c20a0*/  LDL.LU R24, [R1+0x2a00] ;  /* 0x002a000001187983 */ /* 0x000f680000300800 */
[----:B0-----:R-:W5:Y:S01]  /*c20b0*/  LDL.LU R29, [R1+0x88] ;  /* 0x00008800011d7983 */ /* 0x001f620000300800 */
[----:B---3--:R-:W-:Y:S02]  /*c20c0*/  ISETP.LT.AND P2, PT, R17, c[0x0][0x17c], !P0 ;  /* 0x00005f0011007a0c */ /* 0x008fe40004741270 */
[----:B----4-:R-:W-:-:S02]  /*c20d0*/  ISETP.LT.AND P1, PT, R16, c[0x0][0x17c], !P0 ;  /* 0x00005f0010007a0c */ /* 0x010fc40004721270 */
[----:B------:R-:W3:Y:S04]  /*c20e0*/  LDL.LU R16, [R1+0x2a04] ;  /* 0x002a040001107983 */ /* 0x000ee80000300800 */
        /* <DEDUP_REMOVED lines=10> */
[----:B------:R-:W-:-:S03]  /*c2190*/  IADD3 R12, R3, c[0x0][0x198], RZ ;  /* 0x00006600030c7a10 */ /* 0x000fc60007ffe0ff */
[----:B------:R1:W-:Y:S01]  /*c21a0*/  @P3 STG.E.U16 [R8.64], R13 ;  /* 0x0000000d08003986 */ /* 0x0003e2000c101506 */
[----:B0-----:R-:W-:-:S04]  /*c21b0*/  LEA R4, P6, R3, R0, 0x1 ;  /* 0x0000000003047211 */ /* 0x001fc800078c08ff */
[----:B------:R-:W-:Y:S02]  /*c21c0*/  LEA.HI.X.SX32 R5, R3, R2, 0x1, P6 ;  /* 0x0000000203057211 */ /* 0x000fe400030f0eff */
[----:B-1----:R-:W-:-:S04]  /*c21d0*/  LEA R8, P6, R12, R0, 0x1 ;  /* 0x000000000c087211 */ /* 0x002fc800078c08ff */
[----:B------:R-:W-:Y:S02]  /*c21e0*/  LEA.HI.X.SX32 R9, R12, R2, 0x1, P6 ;  /* 0x000000020c097211 */ /* 0x000fe400030f0eff */
[----:B--2---:R-:W-:Y:S02]  /*c21f0*/  PRMT R13, R20, 0x7632, R13 ;  /* 0x00007632140d7816 */ /* 0x004fe4000000000d */
[----:B-----5:R-:W-:Y:S02]  /*c2200*/  ISETP.LT.AND P4, PT, R21, c[0x0][0x17c], !P0 ;  /* 0x00005f0015007a0c */ /* 0x020fe40004781270 */
[----:B------:R-:W2:Y:S04]  /*c2210*/  LDL.LU R21, [R1+0x2a0c] ;  /* 0x002a0c0001157983 */ /* 0x000ea80000300800 */
[----:B------:R-:W5:Y:S04]  /*c2220*/  LDL.LU R28, [R1+0x8] ;  /* 0x00000800011c7983 */ /* 0x000f680000300800 */
[----:B------:R0:W-:Y:S04]  /*c2230*/  @P5 STG.E.U16 [R4.64], R20 ;  /* 0x0000001404005986 */ /* 0x0001e8000c101506 */
[----:B------:R1:W-:Y:S04]  /*c2240*/  @P2 STG.E.U16 [R8.64], R13 ;  /* 0x0000000d08002986 */ /* 0x0003e8000c101506 */
[----:B0-----:R-:W2:Y:S01]  /*c2250*/  LDL.LU R20, [R1+0x2a10] ;  /* 0x002a100001147983 */ /* 0x001ea20000300800 */
[----:B---3--:R-:W-:-:S03]  /*c2260*/  ISETP.LT.AND P5, PT, R16, c[0x0][0x17c], !P0 ;  /* 0x00005f0010007a0c */ /* 0x008fc600047a1270 */
[----:B------:R-:W3:Y:S01]  /*c2270*/  LDL.LU R16, [R1+0x68] ;  /* 0x0000680001107983 */ /* 0x000ee20000300800 */
[----:B----4-:R-:W-:-:S03]  /*c2280*/  ISETP.LT.AND P2, PT, R17, c[0x0][0x17c], !P0 ;  /* 0x00005f0011007a0c */ /* 0x010fc60004741270 */
[----:B------:R-:W4:Y:S01]  /*c2290*/  LDL.LU R17, [R1+0x2a14] ;  /* 0x002a140001117983 */ /* 0x000f220000300800 */
[----:B------:R-:W-:-:S04]  /*c22a0*/  IADD3 R3, R12, c[0x0][0x198], RZ ;  /* 0x000066000c037a10 */ /* 0x000fc80007ffe0ff */
[C---:B------:R-:W-:Y:S02]  /*c22b0*/  LEA R4, P6, R3.reuse, R0, 0x1 ;  /* 0x0000000003047211 */ /* 0x040fe400078c08ff */
[C---:B------:R-:W-:Y:S02]  /*c22c0*/  IADD3 R12, R3.reuse, c[0x0][0x198], RZ ;  /* 0x00006600030c7a10 */ /* 0x040fe40007ffe0ff */
[----:B------:R-:W-:Y:S02]  /*c22d0*/  LEA.HI.X.SX32 R5, R3, R2, 0x1, P6 ;  /* 0x0000000203057211 */ /* 0x000fe400030f0eff */
[----:B-1----:R-:W-:Y:S02]  /*c22e0*/  LEA R8, P6, R12, R0, 0x1 ;  /* 0x000000000c087211 */ /* 0x002fe400078c08ff */
[----:B------:R-:W-:Y:S02]  /*c22f0*/  ISETP.LT.AND P3, PT, R24, c[0x0][0x17c], !P0 ;  /* 0x00005f0018007a0c */ /* 0x000fe40004761270 */
[C---:B------:R-:W-:Y:S01]  /*c2300*/  IADD3 R3, R12.reuse, c[0x0][0x198], RZ ;  /* 0x000066000c037a10 */ /* 0x040fe20007ffe0ff */
[----:B------:R0:W-:Y:S01]  /*c2310*/  @P1 STG.E.U16 [R4.64], R29 ;  /* 0x0000001d04001986 */ /* 0x0001e2000c101506 */
[----:B------:R-:W-:-:S02]  /*c2320*/  LEA.HI.X.SX32 R9, R12, R2, 0x1, P6 ;  /* 0x000000020c097211 */ /* 0x000fc400030f0eff */
[----:B------:R-:W-:Y:S01]  /*c2330*/  PRMT R13, R29, 0x7632, R13 ;  /* 0x000076321d0d7816 */ /* 0x000fe2000000000d */
[----:B------:R-:W4:Y:S01]  /*c2340*/  LDL.LU R24, [R1+0x2a18] ;  /* 0x002a180001187983 */ /* 0x000f220000300800 */
[----:B------:R-:W-:-:S03]  /*c2350*/  IADD3 R12, R3, c[0x0][0x198], RZ ;  /* 0x00006600030c7a10 */ /* 0x000fc60007ffe0ff */
[----:B------:R1:W-:Y:S01]  /*c2360*/  @P4 STG.E.U16 [R8.64], R13 ;  /* 0x0000000d08004986 */ /* 0x0003e2000c101506 */
[----:B0-----:R-:W-:-:S03]  /*c2370*/  LEA R4, P6, R3, R0, 0x1 ;  /* 0x0000000003047211 */ /* 0x001fc600078c08ff */
[----:B------:R-:W4:Y:S01]  /*c2380*/  LDL.LU R29, [R1+0x38] ;  /* 0x00003800011d7983 */ /* 0x000f220000300800 */
[----:B------:R-:W-:Y:S02]  /*c2390*/  LEA.HI.X.SX32 R5, R3, R2, 0x1, P6 ;  /* 0x0000000203057211 */ /* 0x000fe400030f0eff */
[C---:B------:R-:W-:Y:S02]  /*c23a0*/  IADD3 R3, R12.reuse, c[0x0][0x198], RZ ;  /* 0x000066000c037a10 */ /* 0x040fe40007ffe0ff */
[----:B-1----:R-:W-:-:S04]  /*c23b0*/  LEA R8, P6, R12, R0, 0x1 ;  /* 0x000000000c087211 */ /* 0x002fc800078c08ff */
[----:B------:R-:W-:Y:S01]  /*c23c0*/  LEA.HI.X.SX32 R9, R12, R2, 0x1, P6 ;  /* 0x000000020c097211 */ /* 0x000fe200030f0eff */
[----:B-----5:R0:W-:Y:S01]  /*c23d0*/  @P3 STG.E.U16 [R4.64], R28 ;  /* 0x0000001c04003986 */ /* 0x0201e2000c101506 */
[----:B------:R-:W-:Y:S02]  /*c23e0*/  PRMT R13, R28, 0x7632, R13 ;  /* 0x000076321c0d7816 */ /* 0x000fe4000000000d */
[----:B--2---:R-:W-:Y:S02]  /*c23f0*/  ISETP.LT.AND P1, PT, R21, c[0x0][0x17c], !P0 ;  /* 0x00005f0015007a0c */ /* 0x004fe40004721270 */
[----:B------:R-:W2:Y:S01]  /*c2400*/  LDL.LU R21, [R1+0x2a1c] ;  /* 0x002a1c0001157983 */ /* 0x000ea20000300800 */
[----:B0-----:R-:W-:-:S04]  /*c2410*/  LEA R4, P6, R3, R0, 0x1 ;  /* 0x0000000003047211 */ /* 0x001fc800078c08ff */
[----:B------:R-:W-:Y:S02]  /*c2420*/  LEA.HI.X.SX32 R5, R3, R2, 0x1, P6 ;  /* 0x0000000203057211 */ /* 0x000fe400030f0eff */
[----:B------:R-:W-:Y:S01]  /*c2430*/  ISETP.LT.AND P4, PT, R20, c[0x0][0x17c], !P0 ;  /* 0x00005f0014007a0c */ /* 0x000fe20004781270 */
[----:B------:R0:W-:Y:S04]  /*c2440*/  @P5 STG.E.U16 [R8.64], R13 ;  /* 0x0000000d08005986 */ /* 0x0001e8000c101506 */
[----:B------:R-:W5:Y:S04]  /*c2450*/  LDL.LU R20, [R1+0x2a20] ;  /* 0x002a200001147983 */ /* 0x000f680000300800 */
[----:B---3--:R1:W-:Y:S01]  /*c2460*/  @P2 STG.E.U16 [R4.64], R16 ;  /* 0x0000001004002986 */ /* 0x0083e2000c101506 */
[----:B0-----:R-:W-:-:S02]  /*c2470*/  PRMT R13, R16, 0x7632, R13 ;  /* 0x00007632100d7816 */ /* 0x001fc4000000000d */
[----:B----4-:R-:W-:Y:S02]  /*c2480*/  ISETP.LT.AND P3, PT, R17, c[0x0][0x17c], !P0 ;  /* 0x00005f0011007a0c */ /* 0x010fe40004761270 */
[----:B------:R-:W3:Y:S04]  /*c2490*/  LDL.LU R17, [R1+0x2a24] ;  /* 0x002a240001117983 */ /* 0x000ee80000300800 */
[----:B------:R-:W4:Y:S04]  /*c24a0*/  LDL.LU R28, [R1+0x28] ;  /* 0x00002800011c7983 */ /* 0x000f280000300800 */
[----:B-1----:R-:W3:Y:S01]  /*c24b0*/  LDL.LU R16, [R1+0x2a28] ;  /* 0x002a280001107983 */ /* 0x002ee20000300800 */
        /* <DEDUP_REMOVED lines=8> */
[----:B------:R-:W-:Y:S02]  /*c2540*/  ISETP.LT.AND P5, PT, R24, c[0x0][0x17c], !P0 ;  /* 0x00005f0018007a0c */ /* 0x000fe400047a1270 */
        /* <DEDUP_REMOVED lines=10> */
[----:B------:R-:W5:Y:S01]  /*c25f0*/  LDL.LU R24, [R1+0x2a38] ;  /* 0x002a380001187983 */ /* 0x000f620000300800 */
[----:B---3--:R-:W-:-:S03]  /*c2600*/  ISETP.LT.AND P3, PT, R16, c[0x0][0x17c], !P0 ;  /* 0x00005f0010007a0c */ /* 0x008fc60004761270 */
[----:B------:R-:W3:Y:S01]  /*c2610*/  LDL.LU R16, [R1+0x2a3c] ;  /* 0x002a3c0001107983 */ /* 0x000ee20000300800 */
[----:B------:R-:W-:-:S03]  /*c2620*/  ISETP.LT.AND P4, PT, R17, c[0x0][0x17c], !P0 ;  /* 0x00005f0011007a0c */ /* 0x000fc60004781270 */
[----:B------:R-:W3:Y:S01]  /*c2630*/  LDL.LU R17, [R1+0x2a40] ;  /* 0x002a400001117983 */ /* 0x000ee20000300800 */
[----:B------:R-:W-:-:S04]  /*c2640*/  IADD3 R3, R12, c[0x0][0x198], RZ ;  /* 0x000066000c037a10 */ /* 0x000fc80007ffe0ff */
[C---:B0-----:R-:W-:Y:S02]  /*c2650*/  LEA R4, P6, R3.reuse, R0, 0x1 ;  /* 0x0000000003047211 */ /* 0x041fe400078c08ff */
[C---:B------:R-:W-:Y:S02]  /*c2660*/  IADD3 R12, R3.reuse, c[0x0][0x198], RZ ;  /* 0x00006600030c7a10 */ /* 0x040fe40007ffe0ff */
[----:B------:R-:W-:Y:S02]  /*c2670*/  LEA.HI.X.SX32 R5, R3, R2, 0x1, P6 ;  /* 0x0000000203057211 */ /* 0x000fe400030f0eff */
[C---:B-1----:R-:W-:Y:S02]  /*c2680*/  LEA R8, P6, R12.reuse, R0, 0x1 ;  /* 0x000000000c087211 */ /* 0x042fe400078c08ff */
[C---:B------:R-:W-:Y:S01]  /*c2690*/  IADD3 R3, R12.reuse, c[0x0][0x198], RZ ;  /* 0x000066000c037a10 */ /* 0x040fe20007ffe0ff */
[----:B----4-:R0:W-:Y:S01]  /*c26a0*/  @P5 STG.E.U16 [R4.64], R28 ;  /* 0x0000001c04005986 */ /* 0x0101e2000c101506 */
[----:B------:R-:W-:-:S02]  /*c26b0*/  LEA.HI.X.SX32 R9, R12, R2, 0x1, P6 ;  /* 0x000000020c097211 */ /* 0x000fc400030f0eff */
[----:B------:R-:W-:Y:S02]  /*c26c0*/  PRMT R13, R28, 0x7632, R13 ;  /* 0x000076321c0d7816 */ /* 0x000fe4000000000d */
[----:B------:R-:W-:-:S03]  /*c26d0*/  IADD3 R12, R3, c[0x0][0x198], RZ ;  /* 0x00006600030c7a10 */ /* 0x000fc60007ffe0ff */
[----:B------:R1:W-:Y:S01]  /*c26e0*/  @P2 STG.E.U16 [R8.64], R13 ;  /* 0x0000000d08002986 */ /* 0x0003e2000c101506 */
[----:B0-----:R-:W-:-:S04]  /*c26f0*/  LEA R4, P6, R3, R0, 0x1 ;  /* 0x0000000003047211 */ /* 0x001fc800078c08ff */
[----:B------:R-:W-:Y:S02]  /*c2700*/  LEA.HI.X.SX32 R5, R3, R2, 0x1, P6 ;  /* 0x0000000203057211 */ /* 0x000fe400030f0eff */
[C---:B------:R-:W-:Y:S02]  /*c2710*/  IADD3 R3, R12.reuse, c[0x0][0x198], RZ ;  /* 0x000066000c037a10 */ /* 0x040fe40007ffe0ff */
[C---:B-1----:R-:W-:Y:S01]  /*c2720*/  LEA R8, P6, R12.reuse, R0, 0x1 ;  /* 0x000000000c087211 */ /* 0x042fe200078c08ff */
[----:B------:R0:W-:Y:S03]  /*c2730*/  @P1 STG.E.U16 [R4.64], R6 ;  /* 0x0000000604001986 */ /* 0x0001e6000c101506 */
[----:B------:R-:W-:Y:S02]  /*c2740*/  LEA.HI.X.SX32 R9, R12, R2, 0x1, P6 ;  /* 0x000000020c097211 */ /* 0x000fe400030f0eff */
[----:B------:R-:W-:-:S02]  /*c2750*/  PRMT R12, R6, 0x7632, R12 ;  /* 0x00007632060c7816 */ /* 0x000fc4000000000c */
[----:B0-----:R-:W-:-:S04]  /*c2760*/  LEA R4, P6, R3, R0, 0x1 ;  /* 0x0000000003047211 */ /* 0x001fc800078c08ff */
[C---:B------:R-:W-:Y:S01]  /*c2770*/  LEA.HI.X.SX32 R5, R3.reuse, R2, 0x1, P6 ;  /* 0x0000000203057211 */ /* 0x040fe200030f0eff */
[----:B------:R0:W-:Y:S04]  /*c2780*/  @P4 STG.E.U16 [R8.64], R12 ;  /* 0x0000000c08004986 */ /* 0x0001e8000c101506 */
[----:B------:R1:W-:Y:S01]  /*c2790*/  @P3 STG.E.U16 [R4.64], R10 ;  /* 0x0000000a04003986 */ /* 0x0003e2000c101506 */
[----:B------:R-:W-:-:S04]  /*c27a0*/  IADD3 R6, R3, c[0x0][0x198], RZ ;  /* 0x0000660003067a10 */ /* 0x000fc80007ffe0ff */
[----:B0-----:R-:W-:-:S04]  /*c27b0*/  LEA R8, P6, R6, R0, 0x1 ;  /* 0x0000000006087211 */ /* 0x001fc800078c08ff */
[----:B------:R-:W-:Y:S02]  /*c27c0*/  LEA.HI.X.SX32 R9, R6, R2, 0x1, P6 ;  /* 0x0000000206097211 */ /* 0x000fe400030f0eff */
[----:B-1----:R-:W-:Y:S02]  /*c27d0*/  PRMT R10, R10, 0x7632, R10 ;  /* 0x000076320a0a7816 */ /* 0x002fe4000000000a */
[----:B--2---:R-:W-:Y:S02]  /*c27e0*/  ISETP.LT.AND P5, PT, R21, c[0x0][0x17c], !P0 ;  /* 0x00005f0015007a0c */ /* 0x004fe400047a1270 */
[----:B------:R-:W2:Y:S01]  /*c27f0*/  LDL.LU R21, [R1+0x2a48] ;  /* 0x002a480001157983 */ /* 0x000ea20000300800 */
[----:B-----5:R-:W-:-:S03]  /*c2800*/  ISETP.LT.AND P2, PT, R20, c[0x0][0x17c], !P0 ;  /* 0x00005f0014007a0c */ /* 0x020fc60004741270 */
[----:B------:R-:W4:Y:S04]  /*c2810*/  LDL.LU R20, [R1+0x2a44] ;  /* 0x002a440001147983 */ /* 0x000f280000300800 */
[----:B------:R-:W5:Y:S01]  /*c2820*/  LDL.LU R13, [R1+0x2a50] ;  /* 0x002a5000010d7983 */ /* 0x000f620000300800 */
[----:B---3--:R-:W-:-:S03]  /*c2830*/  ISETP.LT.AND P3, PT, R16, c[0x0][0x17c], !P0 ;  /* 0x00005f0010007a0c */ /* 0x008fc60004761270 */
[----:B------:R-:W3:Y:S04]  /*c2840*/  LDL.LU R16, [R1+0x2a4c] ;  /* 0x002a4c0001107983 */ /* 0x000ee80000300800 */
[----:B------:R0:W-:Y:S01]  /*c2850*/  @P5 STG.E.U16 [R8.64], R10 ;  /* 0x0000000a08005986 */ /* 0x0001e2000c101506 */
[----:B------:R-:W-:-:S03]  /*c2860*/  ISETP.LT.AND P5, PT, R17, c[0x0][0x17c], !P0 ;  /* 0x00005f0011007a0c */ /* 0x000fc600047a1270 */
[----:B------:R-:W2:Y:S01]  /*c2870*/  LDL.LU R17, [R1+0x2a54] ;  /* 0x002a540001117983 */ /* 0x000ea20000300800 */
[----:B------:R-:W-:Y:S02]  /*c2880*/  IADD3 R3, R6, c[0x0][0x198], RZ ;  /* 0x0000660006037a10 */ /* 0x000fe40007ffe0ff */
[----:B------:R-:W-:Y:S02]  /*c2890*/  ISETP.LT.AND P1, PT, R25, c[0x0][0x17c], !P0 ;  /* 0x00005f0019007a0c */ /* 0x000fe40004721270 */
[C---:B------:R-:W-:Y:S02]  /*c28a0*/  LEA R4, P6, R3.reuse, R0, 0x1 ;  /* 0x0000000003047211 */ /* 0x040fe400078c08ff */
[C---:B------:R-:W-:Y:S01]  /*c28b0*/  IADD3 R6, R3.reuse, c[0x0][0x198], RZ ;  /* 0x0000660003067a10 */ /* 0x040fe20007ffe0ff */
[----:B0-----:R-:W2:Y:S01]  /*c28c0*/  LDL.LU R10, [R1+0x2a58] ;  /* 0x002a5800010a7983 */ /* 0x001ea20000300800 */
[----:B------:R-:W-:Y:S02]  /*c28d0*/  LEA.HI.X.SX32 R5, R3, R2, 0x1, P6 ;  /* 0x0000000203057211 */ /* 0x000fe400030f0eff */
[----:B------:R-:W-:Y:S01]  /*c28e0*/  LEA R8, P6, R6, R0, 0x1 ;  /* 0x0000000006087211 */ /* 0x000fe200078c08ff */
[----:B------:R-:W2:Y:S01]  /*c28f0*/  LDL.LU R29, [R1+0x5c] ;  /* 0x00005c00011d7983 */ /* 0x000ea20000300800 */
[----:B------:R-:W-:-:S02]  /*c2900*/  ISETP.LT.AND P4, PT, R24, c[0x0][0x17c], !P0 ;  /* 0x00005f0018007a0c */ /* 0x000fc40004781270 */
[C---:B------:R-:W-:Y:S01]  /*c2910*/  IADD3 R3, R6.reuse, c[0x0][0x198], RZ ;  /* 0x0000660006037a10 */ /* 0x040fe20007ffe0ff */
[----:B------:R0:W-:Y:S01]  /*c2920*/  @P2 STG.E.U16 [R4.64], R14 ;  /* 0x0000000e04002986 */ /* 0x0001e2000c101506 */
[----:B------:R-:W-:Y:S02]  /*c2930*/  LEA.HI.X.SX32 R9, R6, R2, 0x1, P6 ;  /* 0x0000000206097211 */ /* 0x000fe400030f0eff */
[C---:B------:R-:W-:Y:S01]  /*c2940*/  IADD3 R6, R3.reuse, c[0x0][0x198], RZ ;  /* 0x0000660003067a10 */ /* 0x040fe20007ffe0ff */
[----:B------:R-:W2:Y:S01]  /*c2950*/  LDL.LU R12, [R1+0x2a5c] ;  /* 0x002a5c00010c7983 */ /* 0x000ea20000300800 */
[----:B0-----:R-:W-:Y:S02]  /*c2960*/  PRMT R14, R14, 0x7632, R14 ;  /* 0x000076320e0e7816 */ /* 0x001fe4000000000e */
        /* <DEDUP_REMOVED lines=8> */
[----:B------:R-:W-:-:S04]  /*c29f0*/  IADD3 R3, R6, c[0x0][0x198], RZ ;  /* 0x0000660006037a10 */ /* 0x000fc80007ffe0ff */
[----:B------:R-:W-:-:S04]  /*c2a00*/  LEA R4, P6, R3, R0, 0x1 ;  /* 0x0000000003047211 */ /* 0x000fc800078c08ff */
[----:B------:R-:W-:-:S05]  /*c2a10*/  LEA.HI.X.SX32 R5, R3, R2, 0x1, P6 ;  /* 0x0000000203057211 */ /* 0x000fca00030f0eff */
[----:B------:R1:W-:Y:S01]  /*c2a20*/  @P5 STG.E.U16 [R4.64], R22 ;  /* 0x0000001604005986 */ /* 0x0003e2000c101506 */
[----:B-----5:R-:W-:-:S03]  /*c2a30*/  ISETP.LT.AND P4, PT, R13, c[0x0][0x17c], !P0 ;  /* 0x00005f000d007a0c */ /* 0x020fc60004781270 */
[----:B------:R-:W5:Y:S04]  /*c2a40*/  LDL.LU R13, [R1+0x2a60] ;  /* 0x002a6000010d7983 */ /* 0x000f680000300800 */
[----:B------:R-:W5:Y:S01]  /*c2a50*/  LDL.LU R28, [R1+0x4c] ;  /* 0x00004c00011c7983 */ /* 0x000f620000300800 */
[----:B---3--:R-:W-:-:S03]  /*c2a60*/  ISETP.LT.AND P3, PT, R16, c[0x0][0x17c], !P0 ;  /* 0x00005f0010007a0c */ /* 0x008fc60004761270 */
[----:B------:R-:W3:Y:S01]  /*c2a70*/  LDL.LU R16, [R1+0x2a64] ;  /* 0x002a640001107983 */ /* 0x000ee20000300800 */
[----:B----4-:R-:W-:Y:S02]  /*c2a80*/  ISETP.LT.AND P1, PT, R20, c[0x0][0x17c], !P0 ;  /* 0x00005f0014007a0c */ /* 0x010fe40004721270 */
[----:B--2---:R-:W-:Y:S02]  /*c2a90*/  ISETP.LT.AND P5, PT, R17, c[0x0][0x17c], !P0 ;  /* 0x00005f0011007a0c */ /* 0x004fe400047a1270 */
[----:B------:R-:W2:Y:S04]  /*c2aa0*/  LDL.LU R17, [R1+0x2a68] ;  /* 0x002a680001117983 */ /* 0x000ea80000300800 */
[----:B------:R-:W4:Y:S04]  /*c2ab0*/  LDL.LU R20, [R1+0x7c] ;  /* 0x00007c0001147983 */ /* 0x000f280000300800 */
[----:B------:R-:W4:Y:S01]  /*c2ac0*/  LDL.LU R14, [R1+0x2a6c] ;  /* 0x002a6c00010e7983 */ /* 0x000f220000300800 */
[----:B------:R-:W-:-:S02]  /*c2ad0*/  ISETP.LT.AND P2, PT, R21, c[0x0][0x17c], !P0 ;  /* 0x00005f0015007a0c */ /* 0x000fc40004741270 */
[----:B------:R-:W-:-:S04]  /*c2ae0*/  IADD3 R6, R3, c[0x0][0x198], RZ ;  /* 0x0000660003067a10 */ /* 0x000fc80007ffe0ff */
[C---:B0-----:R-:W-:Y:S02]  /*c2af0*/  LEA R8, P6, R6.reuse, R0, 0x1 ;  /* 0x0000000006087211 */ /* 0x041fe400078c08ff */
[C---:B------:R-:W-:Y:S02]  /*c2b00*/  IADD3 R3, R6.reuse, c[0x0][0x198], RZ ;  /* 0x0000660006037a10 */ /* 0x040fe40007ffe0ff */
[----:B------:R-:W-:Y:S02]  /*c2b10*/  LEA.HI.X.SX32 R9, R6, R2, 0x1, P6 ;  /* 0x0000000206097211 */ /* 0x000fe400030f0eff */
[----:B-1----:R-:W-:Y:S02]  /*c2b20*/  PRMT R22, R22, 0x7632, R22 ;  /* 0x0000763216167816 */ /* 0x002fe40000000016 */
[C---:B------:R-:W-:Y:S02]  /*c2b30*/  LEA R4, P6, R3.reuse, R0, 0x1 ;  /* 0x0000000003047211 */ /* 0x040fe400078c08ff */
[C---:B------:R-:W-:Y:S01]  /*c2b40*/  IADD3 R6, R3.reuse, c[0x0][0x198], RZ ;  /* 0x0000660003067a10 */ /* 0x040fe20007ffe0ff */
[----:B------:R0:W-:Y:S01]  /*c2b50*/  @P2 STG.E.U16 [R8.64], R22 ;  /* 0x0000001608002986 */ /* 0x0001e2000c101506 */
[----:B------:R-:W-:-:S02]  /*c2b60*/  LEA.HI.X.SX32 R5, R3, R2, 0x1, P6 ;  /* 0x0000000203057211 */ /* 0x000fc400030f0eff */
[----:B------:R-:W-:Y:S02]  /*c2b70*/  ISETP.LT.AND P2, PT, R10, c[0x0][0x17c], !P0 ;  /* 0x00005f000a007a0c */ /* 0x000fe40004741270 */
[C---:B------:R-:W-:Y:S01]  /*c2b80*/  IADD3 R10, R6.reuse, c[0x0][0x198], RZ ;  /* 0x00006600060a7a10 */ /* 0x040fe20007ffe0ff */
[----:B------:R1:W-:Y:S01]  /*c2b90*/  @P1 STG.E.U16 [R4.64], R29 ;  /* 0x0000001d04001986 */ /* 0x0003e2000c101506 */
[----:B0-----:R-:W-:-:S04]  /*c2ba0*/  LEA R8, P6, R6, R0, 0x1 ;  /* 0x0000000006087211 */ /* 0x001fc800078c08ff */
[----:B------:R-:W-:Y:S02]  /*c2bb0*/  LEA.HI.X.SX32 R9, R6, R2, 0x1, P6 ;  /* 0x0000000206097211 */ /* 0x000fe400030f0eff */
[----:B-1----:R-:W-:Y:S02]  /*c2bc0*/  LEA R4, P6, R10, R0, 0x1 ;  /* 0x000000000a047211 */ /* 0x002fe400078c08ff */
[----:B------:R-:W-:Y:S02]  /*c2bd0*/  PRMT R3, R29, 0x7632, R3 ;  /* 0x000076321d037816 */ /* 0x000fe40000000003 */
[----:B------:R-:W-:Y:S02]  /*c2be0*/  ISETP.LT.AND P1, PT, R12, c[0x0][0x17c], !P0 ;  /* 0x00005f000c007a0c */ /* 0x000fe40004721270 */
[----:B------:R-:W4:Y:S01]  /*c2bf0*/  LDL.LU R12, [R1+0x2a70] ;  /* 0x002a7000010c7983 */ /* 0x000f220000300800 */
[----:B------:R-:W-:-:S03]  /*c2c00*/  LEA.HI.X.SX32 R5, R10, R2, 0x1, P6 ;  /* 0x000000020a057211 */ /* 0x000fc600030f0eff */
[----:B------:R-:W4:Y:S04]  /*c2c10*/  LDL.LU R29, [R1+0x1c] ;  /* 0x00001c00011d7983 */ /* 0x000f280000300800 */
[----:B------:R0:W-:Y:S01]  /*c2c20*/  @P4 STG.E.U16 [R8.64], R3 ;  /* 0x0000000308004986 */ /* 0x0001e2000c101506 */
[----:B------:R-:W-:-:S04]  /*c2c30*/  IADD3 R6, R10, c[0x0][0x198], RZ ;  /* 0x000066000a067a10 */ /* 0x000fc80007ffe0ff */
[C---:B------:R-:W-:Y:S02]  /*c2c40*/  IADD3 R10, R6.reuse, c[0x0][0x198], RZ ;  /* 0x00006600060a7a10 */ /* 0x040fe40007ffe0ff */
[----:B0-----:R-:W-:-:S04]  /*c2c50*/  LEA R8, P6, R6, R0, 0x1 ;  /* 0x0000000006087211 */ /* 0x001fc800078c08ff */
[----:B------:R-:W-:Y:S02]  /*c2c60*/  LEA.HI.X.SX32 R9, R6, R2, 0x1, P6 ;  /* 0x0000000206097211 */ /* 0x000fe400030f0eff */
[----:B-----5:R-:W-:Y:S02]  /*c2c70*/  ISETP.LT.AND P4, PT, R13, c[0x0][0x17c], !P0 ;  /* 0x00005f000d007a0c */ /* 0x020fe40004781270 */
[----:B------:R-:W5:Y:S04]  /*c2c80*/  LDL.LU R13, [R1+0x2a74] ;  /* 0x002a7400010d7983 */ /* 0x000f680000300800 */
[----:B------:R0:W-:Y:S01]  /*c2c90*/  @P3 STG.E.U16 [R4.64], R28 ;  /* 0x0000001c04003986 */ /* 0x0001e2000c101506 */
[----:B---3--:R-:W-:-:S03]  /*c2ca0*/  ISETP.LT.AND P3, PT, R16, c[0x0][0x17c], !P0 ;  /* 0x00005f0010007a0c */ /* 0x008fc60004761270 */
[----:B------:R-:W3:Y:S01]  /*c2cb0*/  LDL.LU R16, [R1+0x2a78] ;  /* 0x002a780001107983 */ /* 0x000ee20000300800 */
[----:B0-----:R-:W-:Y:S02]  /*c2cc0*/  LEA R4, P6, R10, R0, 0x1 ;  /* 0x000000000a047211 */ /* 0x001fe400078c08ff */
[----:B------:R-:W-:Y:S02]  /*c2cd0*/  PRMT R3, R28, 0x7632, R3 ;  /* 0x000076321c037816 */ /* 0x000fe40000000003 */
[----:B------:R-:W-:Y:S01]  /*c2ce0*/  LEA.HI.X.SX32 R5, R10, R2, 0x1, P6 ;  /* 0x000000020a057211 */ /* 0x000fe200030f0eff */
[----:B------:R-:W3:Y:S04]  /*c2cf0*/  LDL.LU R28, [R1+0xac] ;  /* 0x0000ac00011c7983 */ /* 0x000ee80000300800 */
[----:B------:R0:W-:Y:S01]  /*c2d00*/  @P5 STG.E.U16 [R8.64], R3 ;  /* 0x0000000308005986 */ /* 0x0001e2000c101506 */
[----:B--2---:R-:W-:-:S03]  /*c2d10*/  ISETP.LT.AND P5, PT, R17, c[0x0][0x17c], !P0 ;  /* 0x00005f0011007a0c */ /* 0x004fc600047a1270 */
[----:B------:R-:W2:Y:S04]  /*c2d20*/  LDL.LU R17, [R1+0x2a7c] ;  /* 0x002a7c0001117983 */ /* 0x000ea80000300800 */
[----:B----4-:R1:W-:Y:S01]  /*c2d30*/  @P2 STG.E.U16 [R4.64], R20 ;  /* 0x0000001404002986 */ /* 0x0103e2000c101506 */
[----:B------:R-:W-:-:S03]  /*c2d40*/  ISETP.LT.AND P2, PT, R14, c[0x0][0x17c], !P0 ;  /* 0x00005f000e007a0c */ /* 0x000fc60004741270 */
[----:B------:R-:W4:Y:S01]  /*c2d50*/  LDL.LU R14, [R1+0x2a80] ;  /* 0x002a8000010e7983 */ /* 0x000f220000300800 */
[----:B------:R-:W-:-:S04]  /*c2d60*/  IADD3 R6, R10, c[0x0][0x198], RZ ;  /* 0x000066000a067a10 */ /* 0x000fc80007ffe0ff */
[C---:B0-----:R-:W-:Y:S02]  /*c2d70*/  LEA R8, P6, R6.reuse, R0, 0x1 ;  /* 0x0000000006087211 */ /* 0x041fe400078c08ff */
[----:B------:R-:W-:Y:S02]  /*c2d80*/  IADD3 R10, R6, c[0x0][0x198], RZ ;  /* 0x00006600060a7a10 */ /* 0x000fe40007ffe0ff */
[----:B------:R-:W-:Y:S02]  /*c2d90*/  PRMT R3, R20, 0x7632, R3 ;  /* 0x0000763214037816 */ /* 0x000fe40000000003 */
[----:B------:R-:W-:Y:S01]  /*c2da0*/  LEA.HI.X.SX32 R9, R6, R2, 0x1, P6 ;  /* 0x0000000206097211 */ /* 0x000fe200030f0eff */
[----:B-1----:R-:W4:Y:S01]  /*c2db0*/  LDL.LU R20, [R1+0x9c] ;  /* 0x00009c0001147983 */ /* 0x002f220000300800 */
[C---:B------:R-:W-:Y:S02]  /*c2dc0*/  LEA R4, P6, R10.reuse, R0, 0x1 ;  /* 0x000000000a047211 */ /* 0x040fe400078c08ff */
[C---:B------:R-:W-:Y:S01]  /*c2dd0*/  IADD3 R6, R10.reuse, c[0x0][0x198], RZ ;  /* 0x000066000a067a10 */ /* 0x040fe20007ffe0ff */
[----:B------:R0:W-:Y:S01]  /*c2de0*/  @P1 STG.E.U16 [R8.64], R3 ;  /* 0x0000000308001986 */ /* 0x0001e2000c101506 */
[----:B------:R-:W-:-:S02]  /*c2df0*/  LEA.HI.X.SX32 R5, R10, R2, 0x1, P6 ;  /* 0x000000020a057211 */ /* 0x000fc400030f0eff */
[----:B0-----:R-:W-:-:S04]  /*c2e00*/  LEA R8, P6, R6, R0, 0x1 ;  /* 0x0000000006087211 */ /* 0x001fc800078c08ff */
[----:B------:R-:W-:Y:S02]  /*c2e10*/  LEA.HI.X.SX32 R9, R6, R2, 0x1, P6 ;  /* 0x0000000206097211 */ /* 0x000fe400030f0eff */
[----:B------:R-:W-:Y:S02]  /*c2e20*/  ISETP.LT.AND P1, PT, R12, c[0x0][0x17c], !P0 ;  /* 0x00005f000c007a0c */ /* 0x000fe40004721270 */
[----:B------:R-:W4:Y:S01]  /*c2e30*/  LDL.LU R12, [R1+0x2a84] ;  /* 0x002a8400010c7983 */ /* 0x000f220000300800 */
[----:B------:R-:W-:-:S03]  /*c2e40*/  PRMT R3, R29, 0x7632, R3 ;  /* 0x000076321d037816 */ /* 0x000fc60000000003 */
[----:B------:R0:W-:Y:S04]  /*c2e50*/  @P4 STG.E.U16 [R4.64], R29 ;  /* 0x0000001d04004986 */ /* 0x0001e8000c101506 */
[----:B------:R1:W-:Y:S01]  /*c2e60*/  @P3 STG.E.U16 [R8.64], R3 ;  /* 0x0000000308003986 */ /* 0x0003e2000c101506 */
[----:B------:R-:W-:-:S04]  /*c2e70*/  IADD3 R10, R6, c[0x0][0x198], RZ ;  /* 0x00006600060a7a10 */ /* 0x000fc80007ffe0ff */
[C---:B------:R-:W-:Y:S02]  /*c2e80*/  IADD3 R6, R10.reuse, c[0x0][0x198], RZ ;  /* 0x000066000a067a10 */ /* 0x040fe40007ffe0ff */
[----:B0-----:R-:W-:-:S04]  /*c2e90*/  LEA R4, P6, R10, R0, 0x1 ;  /* 0x000000000a047211 */ /* 0x001fc800078c08ff */
[----:B------:R-:W-:Y:S02]  /*c2ea0*/  LEA.HI.X.SX32 R5, R10, R2, 0x1, P6 ;  /* 0x000000020a057211 */ /* 0x000fe400030f0eff */
[----:B-1----:R-:W-:-:S04]  /*c2eb0*/  LEA R8, P6, R6, R0, 0x1 ;  /* 0x0000000006087211 */ /* 0x002fc800078c08ff */
[----:B------:R-:W-:Y:S02]  /*c2ec0*/  LEA.HI.X.SX32 R9, R6, R2, 0x1, P6 ;  /* 0x0000000206097211 */ /* 0x000fe400030f0eff */
[----:B-----5:R-:W-:Y:S02]  /*c2ed0*/  ISETP.LT.AND P4, PT, R13, c[0x0][0x17c], !P0 ;  /* 0x00005f000d007a0c */ /* 0x020fe40004781270 */
[----:B------:R-:W5:Y:S04]  /*c2ee0*/  LDL.LU R13, [R1+0x2a88] ;  /* 0x002a8800010d7983 */ /* 0x000f680000300800 */
[----:B------:R-:W5:Y:S01]  /*c2ef0*/  LDL.LU R29, [R1+0x8c] ;  /* 0x00008c00011d7983 */ /* 0x000f620000300800 */
[----:B---3--:R-:W-:-:S03]  /*c2f00*/  ISETP.LT.AND P3, PT, R16, c[0x0][0x17c], !P0 ;  /* 0x00005f0010007a0c */ /* 0x008fc60004761270 */
[----:B------:R-:W3:Y:S01]  /*c2f10*/  LDL.LU R16, [R1+0x2a90] ;  /* 0x002a900001107983 */ /* 0x000ee20000300800 */
[----:B------:R-:W-:-:S03]  /*c2f20*/  PRMT R3, R28, 0x7632, R3 ;  /* 0x000076321c037816 */ /* 0x000fc60000000003 */
[----:B------:R0:W-:Y:S04]  /*c2f30*/  @P5 STG.E.U16 [R4.64], R28 ;  /* 0x0000001c04005986 */ /* 0x0001e8000c101506 */
[----:B------:R1:W-:Y:S01]  /*c2f40*/  @P2 STG.E.U16 [R8.64], R3 ;  /* 0x0000000308002986 */ /* 0x0003e2000c101506 */
[----:B--2---:R-:W-:-:S03]  /*c2f50*/  ISETP.LT.AND P5, PT, R17, c[0x0][0x17c], !P0 ;  /* 0x00005f0011007a0c */ /* 0x004fc600047a1270 */
[----:B------:R-:W2:Y:S04]  /*c2f60*/  LDL.LU R17, [R1+0x2a94] ;  /* 0x002a940001117983 */ /* 0x000ea80000300800 */
[----:B0-----:R-:W2:Y:S01]  /*c2f70*/  LDL.LU R28, [R1+0xc] ;  /* 0x00000c00011c7983 */ /* 0x001ea20000300800 */
        /* <DEDUP_REMOVED lines=11> */
[----:B0-----:R-:W-:-:S04]  /*c3030*/  LEA R4, P6, R10, R0, 0x1 ;  /* 0x000000000a047211 */ /* 0x001fc800078c08ff */
[----:B------:R-:W-:Y:S02]  /*c3040*/  LEA.HI.X.SX32 R5, R10, R2, 0x1, P6 ;  /* 0x000000020a057211 */ /* 0x000fe400030f0eff */
[----:B------:R-:W-:Y:S02]  /*c3050*/  ISETP.LT.AND P1, PT, R12, c[0x0][0x17c], !P0 ;  /* 0x00005f000c007a0c */ /* 0x000fe40004721270 */
[----:B------:R-:W4:Y:S04]  /*c3060*/  LDL.LU R12, [R1+0x2aa0] ;  /* 0x002aa000010c7983 */ /* 0x000f280000300800 */
        /* <DEDUP_REMOVED lines=11> */
[----:B------:R-:W-:Y:S02]  /*c3120*/  PRMT R3, R29, 0x7632, R3 ;  /* 0x000076321d037816 */ /* 0x000fe40000000003 */
[C---:B0-----:R-:W-:Y:S01]  /*c3130*/  LEA R4, P6, R10.reuse, R0, 0x1 ;  /* 0x000000000a047211 */ /* 0x041fe200078c08ff */
[----:B------:R-:W3:Y:S03]  /*c3140*/  LDL.LU R29, [R1+0x3c] ;  /* 0x00003c00011d7983 */ /* 0x000ee60000300800 */
[----:B------:R-:W-:Y:S01]  /*c3150*/  LEA.HI.X.SX32 R5, R10, R2, 0x1, P6 ;  /* 0x000000020a057211 */ /* 0x000fe200030f0eff */
[----:B------:R0:W-:Y:S04]  /*c3160*/  @P5 STG.E.U16 [R8.64], R3 ;  /* 0x0000000308005986 */ /* 0x0001e8000c101506 */
[----:B------:R-:W3:Y:S04]  /*c3170*/  LDL.LU R20, [R1+0x2ab4] ;  /* 0x002ab40001147983 */ /* 0x000ee80000300800 */
[----:B--2---:R1:W-:Y:S01]  /*c3180*/  @P2 STG.E.U16 [R4.64], R28 ;  /* 0x0000001c04002986 */ /* 0x0043e2000c101506 */
[----:B0-----:R-:W-:-:S03]  /*c3190*/  PRMT R3, R28, 0x7632, R3 ;  /* 0x000076321c037816 */ /* 0x001fc60000000003 */
[----:B------:R-:W2:Y:S01]  /*c31a0*/  LDL.LU R18, [R1+0x2ab8] ;  /* 0x002ab80001127983 */ /* 0x000ea20000300800 */
[----:B----4-:R-:W-:-:S03]  /*c31b0*/  ISETP.LT.AND P2, PT, R14, c[0x0][0x17c], !P0 ;  /* 0x00005f000e007a0c */ /* 0x010fc60004741270 */
[----:B-1----:R-:W4:Y:S04]  /*c31c0*/  LDL.LU R28, [R1+0x2c] ;  /* 0x00002c00011c7983 */ /* 0x002f280000300800 */
[----:B------:R-:W4:Y:S01]  /*c31d0*/  LDL.LU R14, [R1+0x2ac0] ;  /* 0x002ac000010e7983 */ /* 0x000f220000300800 */
        /* <DEDUP_REMOVED lines=9> */
[C---:B0-----:R-:W-:Y:S01]  /*c3270*/  LEA R8, P6, R6.reuse, R0, 0x1 ;  /* 0x0000000006087211 */ /* 0x041fe200078c08ff */
[----:B------:R-:W4:Y:S01]  /*c3280*/  LDL.LU R12, [R1+0x2ac4] ;  /* 0x002ac400010c7983 */ /* 0x000f220000300800 */
[----:B------:R-:W-:Y:S02]  /*c3290*/  PRMT R3, R27, 0x7632, R3 ;  /* 0x000076321b037816 */ /* 0x000fe40000000003 */
[----:B------:R-:W-:Y:S01]  /*c32a0*/  LEA.HI.X.SX32 R9, R6, R2, 0x1, P6 ;  /* 0x0000000206097211 */ /* 0x000fe200030f0eff */
[----:B------:R0:W-:Y:S04]  /*c32b0*/  @P4 STG.E.U16 [R4.64], R27 ;  /* 0x0000001b04004986 */ /* 0x0001e8000c101506 */
[----:B------:R1:W-:Y:S01]  /*c32c0*/  @P3 STG.E.U16 [R8.64], R3 ;  /* 0x0000000308003986 */ /* 0x0003e2000c101506 */
[----:B------:R-:W-:-:S02]  /*c32d0*/  ISETP.LT.AND P5, PT, R17, c[0x0][0x17c], !P0 ;  /* 0x00005f0011007a0c */ /* 0x000fc400047a1270 */
[----:B------:R-:W-:-:S04]  /*c32e0*/  IADD3 R10, R6, c[0x0][0x198], RZ ;  /* 0x00006600060a7a10 */ /* 0x000fc80007ffe0ff */
[----:B0-----:R-:W-:-:S04]  /*c32f0*/  LEA R4, P6, R10, R0, 0x1 ;  /* 0x000000000a047211 */ /* 0x001fc800078c08ff */
[C---:B------:R-:W-:Y:S02]  /*c3300*/  LEA.HI.X.SX32 R5, R10.reuse, R2, 0x1, P6 ;  /* 0x000000020a057211 */ /* 0x040fe400030f0eff */
[----:B-----5:R-:W-:Y:S02]  /*c3310*/  ISETP.LT.AND P4, PT, R13, c[0x0][0x17c], !P0 ;  /* 0x00005f000d007a0c */ /* 0x020fe40004781270 */
[----:B------:R-:W-:Y:S02]  /*c3320*/  IADD3 R13, R10, c[0x0][0x198], RZ ;  /* 0x000066000a0d7a10 */ /* 0x000fe40007ffe0ff */
[----:B---3--:R-:W-:Y:S02]  /*c3330*/  ISETP.LT.AND P3, PT, R16, c[0x0][0x17c], !P0 ;  /* 0x00005f0010007a0c */ /* 0x008fe40004761270 */
[----:B------:R-:W3:Y:S01]  /*c3340*/  LDL.LU R16, [R1+0x2abc] ;  /* 0x002abc0001107983 */ /* 0x000ee20000300800 */
[C---:B------:R-:W-:Y:S02]  /*c3350*/  IADD3 R17, R13.reuse, c[0x0][0x198], RZ ;  /* 0x000066000d117a10 */ /* 0x040fe40007ffe0ff */
[----:B-1----:R-:W-:Y:S01]  /*c3360*/  LEA R8, P6, R13, R0, 0x1 ;  /* 0x000000000d087211 */ /* 0x002fe200078c08ff */
[----:B------:R0:W-:Y:S01]  /*c3370*/  @P5 STG.E.U16 [R4.64], R29 ;  /* 0x0000001d04005986 */ /* 0x0001e2000c101506 */
[----:B------:R-:W-:-:S02]  /*c3380*/  PRMT R6, R29, 0x7632, R6 ;  /* 0x000076321d067816 */ /* 0x000fc40000000006 */
[----:B------:R-:W-:Y:S01]  /*c3390*/  LEA.HI.X.SX32 R9, R13, R2, 0x1, P6 ;  /* 0x000000020d097211 */ /* 0x000fe200030f0eff */
[----:B------:R-:W5:Y:S01]  /*c33a0*/  LDL.LU R22, [R1+0x2ab0] ;  /* 0x002ab00001167983 */ /* 0x000f620000300800 */
[----:B0-----:R-:W-:-:S04]  /*c33b0*/  LEA R4, P5, R17, R0, 0x1 ;  /* 0x0000000011047211 */ /* 0x001fc800078a08ff */
[----:B------:R-:W-:Y:S01]  /*c33c0*/  LEA.HI.X.SX32 R5, R17, R2, 0x1, P5 ;  /* 0x0000000211057211 */ /* 0x000fe200028f0eff */
[----:B------:R0:W-:Y:S01]  /*c33d0*/  @P2 STG.E.U16 [R8.64], R6 ;  /* 0x0000000608002986 */ /* 0x0001e2000c101506 */
[----:B------:R-:W-:Y:S02]  /*c33e0*/  ISETP.LT.AND P6, PT, R20, c[0x0][0x17c], !P0 ;  /* 0x00005f0014007a0c */ /* 0x000fe400047c1270 */
[----:B--2---:R-:W-:Y:S01]  /*c33f0*/  ISETP.LT.AND P2, PT, R18, c[0x0][0x17c], !P0 ;  /* 0x00005f0012007a0c */ /* 0x004fe20004741270 */
[----:B------:R-:W2:Y:S04]  /*c3400*/  LDL.LU R20, [R1+0x2aa4] ;  /* 0x002aa40001147983 */ /* 0x000ea80000300800 */
[----:B----4-:R1:W-:Y:S01]  /*c3410*/  @P1 STG.E.U16 [R4.64], R28 ;  /* 0x0000001c04001986 */ /* 0x0103e2000c101506 */
[----:B------:R-:W-:-:S03]  /*c3420*/  ISETP.LT.AND P1, PT, R14, c[0x0][0x17c], !P0 ;  /* 0x00005f000e007a0c */ /* 0x000fc60004721270 */
[----:B------:R-:W4:Y:S04]  /*c3430*/  LDL.LU R18, [R1+0x2a98] ;  /* 0x002a980001127983 */ /* 0x000f280000300800 */
[----:B------:R-:W2:Y:S01]  /*c3440*/  LDL.LU R14, [R1+0x2a8c] ;  /* 0x002a8c00010e7983 */ /* 0x000ea20000300800 */
[----:B------:R-:W-:-:S04]  /*c3450*/  IADD3 R13, R17, c[0x0][0x198], RZ ;  /* 0x00006600110d7a10 */ /* 0x000fc80007ffe0ff */
[C---:B0-----:R-:W-:Y:S02]  /*c3460*/  LEA R8, P5, R13.reuse, R0, 0x1 ;  /* 0x000000000d087211 */ /* 0x041fe400078a08ff */
[C---:B------:R-:W-:Y:S02]  /*c3470*/  IADD3 R3, R13.reuse, c[0x0][0x198], RZ ;  /* 0x000066000d037a10 */ /* 0x040fe40007ffe0ff */
[----:B------:R-:W-:Y:S02]  /*c3480*/  LEA.HI.X.SX32 R9, R13, R2, 0x1, P5 ;  /* 0x000000020d097211 */ /* 0x000fe400028f0eff */
[----:B------:R-:W-:Y:S02]  /*c3490*/  PRMT R10, R28, 0x7632, R10 ;  /* 0x000076321c0a7816 */ /* 0x000fe4000000000a */
[C---:B-1----:R-:W-:Y:S02]  /*c34a0*/  LEA R4, P5, R3.reuse, R0, 0x1 ;  /* 0x0000000003047211 */ /* 0x042fe400078a08ff */
[C---:B------:R-:W-:Y:S01]  /*c34b0*/  IADD3 R13, R3.reuse, c[0x0][0x198], RZ ;  /* 0x00006600030d7a10 */ /* 0x040fe20007ffe0ff */
[----:B------:R0:W-:Y:S01]  /*c34c0*/  @P4 STG.E.U16 [R8.64], R10 ;  /* 0x0000000a08004986 */ /* 0x0001e2000c101506 */
[----:B------:R-:W-:-:S02]  /*c34d0*/  LEA.HI.X.SX32 R5, R3, R2, 0x1, P5 ;  /* 0x0000000203057211 */ /* 0x000fc400028f0eff */
[----:B------:R-:W-:Y:S02]  /*c34e0*/  ISETP.LT.AND P5, PT, R12, c[0x0][0x17c], !P0 ;  /* 0x00005f000c007a0c */ /* 0x000fe400047a1270 */
[C---:B------:R-:W-:Y:S02]  /*c34f0*/  LEA R12, P4, R13.reuse, R0, 0x1 ;  /* 0x000000000d0c7211 */ /* 0x040fe400078808ff */
[----:B------:R-:W-:Y:S02]  /*c3500*/  IADD3 R3, R13, c[0x0][0x198], RZ ;  /* 0x000066000d037a10 */ /* 0x000fe40007ffe0ff */
[----:B------:R-:W-:Y:S02]  /*c3510*/  PRMT R6, R7, 0x7632, R6 ;  /* 0x0000763207067816 */ /* 0x000fe40000000006 */
[----:B------:R-:W-:Y:S02]  /*c3520*/  LEA.HI.X.SX32 R13, R13, R2, 0x1, P4 ;  /* 0x000000020d0d7211 */ /* 0x000fe400020f0eff */
[----:B------:R-:W-:Y:S01]  /*c3530*/  IADD3 R21, R3, c[0x0][0x198], RZ ;  /* 0x0000660003157a10 */ /* 0x000fe20007ffe0ff */
[----:B------:R1:W-:Y:S03]  /*c3540*/  @P3 STG.E.U16 [R4.64], R7 ;  /* 0x0000000704003986 */ /* 0x0003e6000c101506 */
[C---:B------:R-:W-:Y:S01]  /*c3550*/  IADD3 R25, R21.reuse, c[0x0][0x198], RZ ;  /* 0x0000660015197a10 */ /* 0x040fe20007ffe0ff */
[----:B------:R3:W-:Y:S01]  /*c3560*/  @P6 STG.E.U16 [R12.64], R6 ;  /* 0x000000060c006986 */ /* 0x0007e2000c101506 */
[----:B0-----:R-:W-:-:S04]  /*c3570*/  LEA R8, P6, R21, R0, 0x1 ;  /* 0x0000000015087211 */ /* 0x001fc800078c08ff */
[----:B------:R-:W-:Y:S02]  /*c3580*/  LEA.HI.X.SX32 R9, R21, R2, 0x1, P6 ;  /* 0x0000000215097211 */ /* 0x000fe400030f0eff */
[----:B-1----:R-:W-:Y:S02]  /*c3590*/  PRMT R5, R11, 0x7632, R5 ;  /* 0x000076320b057816 */ /* 0x002fe40000000005 */
[----:B---3--:R-:W-:Y:S02]  /*c35a0*/  ISETP.LT.AND P4, PT, R16, c[0x0][0x17c], !P0 ;  /* 0x00005f0010007a0c */ /* 0x008fe40004781270 */
[----:B------:R-:W-:-:S04]  /*c35b0*/  LEA R16, P3, R3, R0, 0x1 ;  /* 0x0000000003107211 */ /* 0x000fc800078608ff */
[----:B------:R-:W-:Y:S02]  /*c35c0*/  LEA.HI.X.SX32 R17, R3, R2, 0x1, P3 ;  /* 0x0000000203117211 */ /* 0x000fe400018f0eff */
[----:B------:R-:W-:-:S03]  /*c35d0*/  IADD3 R3, R25, c[0x0][0x198], RZ ;  /* 0x0000660019037a10 */ /* 0x000fc60007ffe0ff */
[----:B------:R-:W-:Y:S01]  /*c35e0*/  @P2 STG.E.U16 [R16.64], R11 ;  /* 0x0000000b10002986 */ /* 0x000fe2000c101506 */
[----:B------:R-:W-:-:S03]  /*c35f0*/  IADD3 R21, R3, c[0x0][0x198], RZ ;  /* 0x0000660003157a10 */ /* 0x000fc60007ffe0ff */
[----:B------:R0:W-:Y:S01]  /*c3600*/  @P1 STG.E.U16 [R8.64], R5 ;  /* 0x0000000508001986 */ /* 0x0001e2000c101506 */
[-C--:B------:R-:W-:Y:S02]  /*c3610*/  LEA R4, P1, R25, R0.reuse, 0x1 ;  /* 0x0000000019047211 */ /* 0x080fe400078208ff */
[C---:B------:R-:W-:Y:S02]  /*c3620*/  IADD3 R27, R21.reuse, c[0x0][0x198], RZ ;  /* 0x00006600151b7a10 */ /* 0x040fe40007ffe0ff */
[-C--:B------:R-:W-:Y:S02]  /*c3630*/  LEA R12, P6, R21, R0.reuse, 0x1 ;  /* 0x00000000150c7211 */ /* 0x080fe400078c08ff */
[----:B------:R-:W-:Y:S02]  /*c3640*/  LEA R6, P2, R3, R0, 0x1 ;  /* 0x0000000003067211 */ /* 0x000fe400078408ff */
[----:B0-----:R-:W-:Y:S02]  /*c3650*/  LEA.HI.X.SX32 R5, R25, R2, 0x1, P1 ;  /* 0x0000000219057211 */ /* 0x001fe400008f0eff */
[----:B------:R-:W-:-:S02]  /*c3660*/  IADD3 R25, R27, c[0x0][0x198], RZ ;  /* 0x000066001b197a10 */ /* 0x000fc40007ffe0ff */
[-C--:B------:R-:W-:Y:S02]  /*c3670*/  LEA.HI.X.SX32 R13, R21, R2.reuse, 0x1, P6 ;  /* 0x00000002150d7211 */ /* 0x080fe400030f0eff */
[----:B------:R-:W-:Y:S02]  /*c3680*/  LEA.HI.X.SX32 R7, R3, R2, 0x1, P2 ;  /* 0x0000000203077211 */ /* 0x000fe400010f0eff */
[-C--:B------:R-:W-:Y:S02]  /*c3690*/  LEA R10, P6, R27, R0.reuse, 0x1 ;  /* 0x000000001b0a7211 */ /* 0x080fe400078c08ff */
[C---:B------:R-:W-:Y:S02]  /*c36a0*/  LEA R8, P1, R25.reuse, R0, 0x1 ;  /* 0x0000000019087211 */ /* 0x040fe400078208ff */
[----:B------:R-:W-:Y:S02]  /*c36b0*/  IADD3 R3, R25, c[0x0][0x198], RZ ;  /* 0x0000660019037a10 */ /* 0x000fe40007ffe0ff */
[----:B-----5:R-:W-:-:S02]  /*c36c0*/  ISETP.LT.AND P3, PT, R22, c[0x0][0x17c], !P0 ;  /* 0x00005f0016007a0c */ /* 0x020fc40004761270 */
[----:B--2---:R-:W-:Y:S02]  /*c36d0*/  ISETP.LT.AND P2, PT, R20, c[0x0][0x17c], !P0 ;  /* 0x00005f0014007a0c */ /* 0x004fe40004741270 */
[-C--:B------:R-:W-:Y:S02]  /*c36e0*/  LEA.HI.X.SX32 R11, R27, R2.reuse, 0x1, P6 ;  /* 0x000000021b0b7211 */ /* 0x080fe400030f0eff */
[----:B------:R-:W-:Y:S02]  /*c36f0*/  LEA.HI.X.SX32 R9, R25, R2, 0x1, P1 ;  /* 0x0000000219097211 */ /* 0x000fe400008f0eff */
[----:B------:R-:W-:Y:S02]  /*c3700*/  LEA R16, P6, R3, R0, 0x1 ;  /* 0x0000000003107211 */ /* 0x000fe400078c08ff */
[----:B----4-:R-:W-:Y:S02]  /*c3710*/  ISETP.LT.AND P1, PT, R18, c[0x0][0x17c], !P0 ;  /* 0x00005f0012007a0c */ /* 0x010fe40004721270 */
[----:B------:R-:W-:-:S02]  /*c3720*/  ISETP.LT.AND P0, PT, R14, c[0x0][0x17c], !P0 ;  /* 0x00005f000e007a0c */ /* 0x000fc40004701270 */
[----:B------:R-:W-:Y:S01]  /*c3730*/  LEA.HI.X.SX32 R17, R3, R2, 0x1, P6 ;  /* 0x0000000203117211 */ /* 0x000fe200030f0eff */
[----:B------:R0:W-:Y:S01]  /*c3740*/  @P5 STG.E.U16 [R4.64], R15 ;  /* 0x0000000f04005986 */ /* 0x0001e2000c101506 */
[----:B------:R-:W-:-:S05]  /*c3750*/  PRMT R3, R15, 0x7632, R3 ;  /* 0x000076320f037816 */ /* 0x000fca0000000003 */
[----:B------:R1:W-:Y:S01]  /*c3760*/  @P4 STG.E.U16 [R6.64], R3 ;  /* 0x0000000306004986 */ /* 0x0003e2000c101506 */
[----:B0-----:R-:W-:-:S03]  /*c3770*/  PRMT R5, R19, 0x7632, R5 ;  /* 0x0000763213057816 */ /* 0x001fc60000000005 */
[----:B------:R1:W-:Y:S04]  /*c3780*/  @P3 STG.E.U16 [R12.64], R19 ;  /* 0x000000130c003986 */ /* 0x0003e8000c101506 */
[----:B------:R1:W-:Y:S04]  /*c3790*/  @P2 STG.E.U16 [R10.64], R5 ;  /* 0x000000050a002986 */ /* 0x0003e8000c101506 */
[----:B------:R1:W-:Y:S01]  /*c37a0*/  @P1 STG.E.U16 [R8.64], R23 ;  /* 0x0000001708001986 */ /* 0x0003e2000c101506 */
[----:B------:R-:W-:Y:S05]  /*c37b0*/  @!P0 EXIT ;  /* 0x000000000000894d */ /* 0x000fea0003800000 */
[----:B-1----:R-:W-:-:S05]  /*c37c0*/  PRMT R8, R23, 0x7632, R8 ;  /* 0x0000763217087816 */ /* 0x002fca0000000008 */
[----:B------:R-:W-:Y:S01]  /*c37d0*/  STG.E.U16 [R16.64], R8 ;  /* 0x0000000810007986 */ /* 0x000fe2000c101506 */
[----:B------:R-:W-:Y:S05]  /*c37e0*/  EXIT ;  /* 0x000000000000794d */ /* 0x000fea0003800000 */
.L_x_4:
[----:B------:R-:W-:-:S00]  /*c37f0*/  BRA `(.L_x_4) ;  /* 0xfffffff000007947 */ /* 0x000fc0000383ffff */
[----:B------:R-:W-:-:S00]  /*c3800*/  NOP ;  /* 0x0000000000007918 */ /* 0x000fc00000000000 */
[----:B------:R-:W-:-:S00]  /*c3810*/  NOP ;  /* 0x0000000000007918 */ /* 0x000fc00000000000 */
[----:B------:R-:W-:-:S00]  /*c3820*/  NOP ;  /* 0x0000000000007918 */ /* 0x000fc00000000000 */
[----:B------:R-:W-:-:S00]  /*c3830*/  NOP ;  /* 0x0000000000007918 */ /* 0x000fc00000000000 */
[----:B------:R-:W-:-:S00]  /*c3840*/  NOP ;  /* 0x0000000000007918 */ /* 0x000fc00000000000 */
[----:B------:R-:W-:-:S00]  /*c3850*/  NOP ;  /* 0x0000000000007918 */ /* 0x000fc00000000000 */
[----:B------:R-:W-:-:S00]  /*c3860*/  NOP ;  /* 0x0000000000007918 */ /* 0x000fc00000000000 */
[----:B------:R-:W-:-:S00]  /*c3870*/  NOP ;  /* 0x0000000000007918 */ /* 0x000fc00000000000 */
.L_x_5:


//--------------------- .nv.shared.matmul_kernel  --------------------------
	.section	.nv.shared.matmul_kernel,"aw",@nobits
	.sectionflags	@""
	.align	16
